def matmul_kernel(
    a_ptr,
    b_ptr,
    c_ptr,
    M,
    N,
    K,
    stride_am,
    stride_ak,
    stride_bk,
    stride_bn,
    stride_cm,
    stride_cn,
    BLOCK_M: tl.constexpr,
    BLOCK_N: tl.constexpr,
    BLOCK_K: tl.constexpr,
    GROUP_M: tl.constexpr,
):
    pid = tl.program_id(axis=0)
    num_pid_m = tl.cdiv(M, BLOCK_M)
    num_pid_n = tl.cdiv(N, BLOCK_N)
    num_pid_in_group = GROUP_M * num_pid_n
    group_id = pid // num_pid_in_group
    first_pid_m = group_id * GROUP_M
    group_size_m = min(num_pid_m - first_pid_m, GROUP_M)
    pid_m = first_pid_m + ((pid % num_pid_in_group) % group_size_m)
    pid_n = (pid % num_pid_in_group) // group_size_m

    offs_am = (pid_m * BLOCK_M + tl.arange(0, BLOCK_M)) % M
    offs_bn = (pid_n * BLOCK_N + tl.arange(0, BLOCK_N)) % N
    offs_k = tl.arange(0, BLOCK_K)
    a_ptrs = a_ptr + offs_am[:, None] * stride_am + offs_k[None, :] * stride_ak
    b_ptrs = b_ptr + offs_k[:, None] * stride_bk + offs_bn[None, :] * stride_bn

    acc = tl.zeros((BLOCK_M, BLOCK_N), dtype=tl.float32)
    for kk in range(0, tl.cdiv(K, BLOCK_K)):
        a = tl.load(a_ptrs, mask=offs_k[None, :] < K - kk * BLOCK_K, other=0.0)
        b = tl.load(b_ptrs, mask=offs_k[:, None] < K - kk * BLOCK_K, other=0.0)
        acc = tl.dot(a, b, acc)
        a_ptrs += BLOCK_K * stride_ak
        b_ptrs += BLOCK_K * stride_bk

    c = acc.to(c_ptr.dtype.element_ty)
    offs_cm = pid_m * BLOCK_M + tl.arange(0, BLOCK_M)
    offs_cn = pid_n * BLOCK_N + tl.arange(0, BLOCK_N)
    c_ptrs = c_ptr + offs_cm[:, None] * stride_cm + offs_cn[None, :] * stride_cn
    mask = (offs_cm[:, None] < M) & (offs_cn[None, :] < N)
    tl.store(c_ptrs, c, mask=mask)

# config = {"BLOCK_K": 64, "BLOCK_M": 512, "BLOCK_N": 128, "GROUP_M": 1, "arch": "sm_90", "dtype": "fp8e4m3", "num_ctas": 1, "num_stages": 3, "num_warps": 4}
# arch = sm_90


// ===== COMPILED SASS (sm_90a) =====

	.target	sm_90a

	.elftype	@"ET_EXEC"


//--------------------- .note.nv.tkinfo           --------------------------
	.section	.note.nv.tkinfo,"",@"SHT_NOTE"
	.sectionflags	@"SHF_NOTE_NV_TKINFO"
	.tkinfo
        /*0018*/ 	.word	0x00000002
        /*0030*/ 	.string	""
        /*0030*/ 	.string	"ptxas"
        /*0030*/ 	.string	"Cuda compilation tools, release 13.0, V13.0.88"
        /*0030*/ 	.string	"Build cuda_13.0.r13.0/compiler.36424714_0"
        /*0030*/ 	.string	"-v  -suppress-debug-info  -lineinfo  -arch sm_90a "



//--------------------- .note.nv.cuinfo           --------------------------
	.section	.note.nv.cuinfo,"",@"SHT_NOTE"
	.sectionflags	@"SHF_NOTE_NV_CUINFO"
        /*0018*/ 	.short	0x0002
        /*001a*/ 	.short	0x005a
        /*001c*/ 	.short	0x0082
	.zero		2


//--------------------- .nv.info                  --------------------------
	.section	.nv.info,"",@"SHT_CUDA_INFO"
	.align	4


	//----- nvinfo : EIATTR_REGCOUNT
	.align		4
        /*0000*/ 	.byte	0x04, 0x2f
        /*0002*/ 	.short	(.L_1 - .L_0)
	.align		4
.L_0:
        /*0004*/ 	.word	index@(matmul_kernel)
        /*0008*/ 	.word	0x000000ff


	//----- nvinfo : EIATTR_FRAME_SIZE
	.align		4
.L_1:
        /*000c*/ 	.byte	0x04, 0x11
        /*000e*/ 	.short	(.L_3 - .L_2)
	.align		4
.L_2:
        /*0010*/ 	.word	index@(matmul_kernel)
        /*0014*/ 	.word	0x000019c0


	//----- nvinfo : EIATTR_MIN_STACK_SIZE
	.align		4
.L_3:
        /*0018*/ 	.byte	0x04, 0x12
        /*001a*/ 	.short	(.L_5 - .L_4)
	.align		4
.L_4:
        /*001c*/ 	.word	index@(matmul_kernel)
        /*0020*/ 	.word	0x000019c0
.L_5:


//--------------------- .nv.compat                --------------------------
	.section	.nv.compat,"",@"SHT_CUDA_COMPAT_INFO"
	.align	4
        /*0000*/ 	.byte	0x02, 0x09, 0x01, 0x00, 0x02, 0x02, 0x04, 0x00, 0x02, 0x05, 0x05, 0x00, 0x03, 0x07, 0x01, 0x01
        /*0010*/ 	.byte	0x02, 0x03, 0x00, 0x00, 0x02, 0x06, 0x01, 0x00, 0x04, 0x0b, 0x08, 0x00, 0x00, 0x00, 0x00, 0x00
        /*0020*/ 	.byte	0x00, 0x00, 0x00, 0x00


//--------------------- .nv.info.matmul_kernel    --------------------------
	.section	.nv.info.matmul_kernel,"",@"SHT_CUDA_INFO"
	.sectionflags	@""
	.align	4


	//----- nvinfo : EIATTR_CUDA_API_VERSION
	.align		4
        /*0000*/ 	.byte	0x04, 0x37
        /*0002*/ 	.short	(.L_7 - .L_6)
.L_6:
        /*0004*/ 	.word	0x00000082


	//----- nvinfo : EIATTR_KPARAM_INFO
	.align		4
.L_7:
        /*0008*/ 	.byte	0x04, 0x17
        /*000a*/ 	.short	(.L_9 - .L_8)
.L_8:
        /*000c*/ 	.word	0x00000000
        /*0010*/ 	.short	0x000d
        /*0012*/ 	.short	0x0048
        /*0014*/ 	.byte	0x00, 0xf4, 0x21, 0x00


	//----- nvinfo : EIATTR_KPARAM_INFO
	.align		4
.L_9:
        /*0018*/ 	.byte	0x04, 0x17
        /*001a*/ 	.short	(.L_11 - .L_10)
.L_10:
        /*001c*/ 	.word	0x00000000
        /*0020*/ 	.short	0x000c
        /*0022*/ 	.short	0x0040
        /*0024*/ 	.byte	0x00, 0xf4, 0x21, 0x00


	//----- nvinfo : EIATTR_KPARAM_INFO
	.align		4
.L_11:
        /*0028*/ 	.byte	0x04, 0x17
        /*002a*/ 	.short	(.L_13 - .L_12)
.L_12:
        /*002c*/ 	.word	0x00000000
        /*0030*/ 	.short	0x000b
        /*0032*/ 	.short	0x0038
        /*0034*/ 	.byte	0x00, 0xf0, 0x11, 0x00


	//----- nvinfo : EIATTR_KPARAM_INFO
	.align		4
.L_13:
        /*0038*/ 	.byte	0x04, 0x17
        /*003a*/ 	.short	(.L_15 - .L_14)
.L_14:
        /*003c*/ 	.word	0x00000000
        /*0040*/ 	.short	0x000a
        /*0042*/ 	.short	0x0034
        /*0044*/ 	.byte	0x00, 0xf0, 0x11, 0x00


	//----- nvinfo : EIATTR_KPARAM_INFO
	.align		4
.L_15:
        /*0048*/ 	.byte	0x04, 0x17
        /*004a*/ 	.short	(.L_17 - .L_16)
.L_16:
        /*004c*/ 	.word	0x00000000
        /*0050*/ 	.short	0x0009
        /*0052*/ 	.short	0x0030
        /*0054*/ 	.byte	0x00, 0xf0, 0x11, 0x00


	//----- nvinfo : EIATTR_KPARAM_INFO
	.align		4
.L_17:
        /*0058*/ 	.byte	0x04, 0x17
        /*005a*/ 	.short	(.L_19 - .L_18)
.L_18:
        /*005c*/ 	.word	0x00000000
        /*0060*/ 	.short	0x0008
        /*0062*/ 	.short	0x002c
        /*0064*/ 	.byte	0x00, 0xf0, 0x11, 0x00


	//----- nvinfo : EIATTR_KPARAM_INFO
	.align		4
.L_19:
        /*0068*/ 	.byte	0x04, 0x17
        /*006a*/ 	.short	(.L_21 - .L_20)
.L_20:
        /*006c*/ 	.word	0x00000000
        /*0070*/ 	.short	0x0007
        /*0072*/ 	.short	0x0028
        /*0074*/ 	.byte	0x00, 0xf0, 0x11, 0x00


	//----- nvinfo : EIATTR_KPARAM_INFO
	.align		4
.L_21:
        /*0078*/ 	.byte	0x04, 0x17
        /*007a*/ 	.short	(.L_23 - .L_22)
.L_22:
        /*007c*/ 	.word	0x00000000
        /*0080*/ 	.short	0x0006
        /*0082*/ 	.short	0x0024
        /*0084*/ 	.byte	0x00, 0xf0, 0x11, 0x00


	//----- nvinfo : EIATTR_KPARAM_INFO
	.align		4
.L_23:
        /*0088*/ 	.byte	0x04, 0x17
        /*008a*/ 	.short	(.L_25 - .L_24)
.L_24:
        /*008c*/ 	.word	0x00000000
        /*0090*/ 	.short	0x0005
        /*0092*/ 	.short	0x0020
        /*0094*/ 	.byte	0x00, 0xf0, 0x11, 0x00


	//----- nvinfo : EIATTR_KPARAM_INFO
	.align		4
.L_25:
        /*0098*/ 	.byte	0x04, 0x17
        /*009a*/ 	.short	(.L_27 - .L_26)
.L_26:
        /*009c*/ 	.word	0x00000000
        /*00a0*/ 	.short	0x0004
        /*00a2*/ 	.short	0x001c
        /*00a4*/ 	.byte	0x00, 0xf0, 0x11, 0x00


	//----- nvinfo : EIATTR_KPARAM_INFO
	.align		4
.L_27:
        /*00a8*/ 	.byte	0x04, 0x17
        /*00aa*/ 	.short	(.L_29 - .L_28)
.L_28:
        /*00ac*/ 	.word	0x00000000
        /*00b0*/ 	.short	0x0003
        /*00b2*/ 	.short	0x0018
        /*00b4*/ 	.byte	0x00, 0xf0, 0x11, 0x00


	//----- nvinfo : EIATTR_KPARAM_INFO
	.align		4
.L_29:
        /*00b8*/ 	.byte	0x04, 0x17
        /*00ba*/ 	.short	(.L_31 - .L_30)
.L_30:
        /*00bc*/ 	.word	0x00000000
        /*00c0*/ 	.short	0x0002
        /*00c2*/ 	.short	0x0010
        /*00c4*/ 	.byte	0x00, 0xf4, 0x21, 0x00


	//----- nvinfo : EIATTR_KPARAM_INFO
	.align		4
.L_31:
        /*00c8*/ 	.byte	0x04, 0x17
        /*00ca*/ 	.short	(.L_33 - .L_32)
.L_32:
        /*00cc*/ 	.word	0x00000000
        /*00d0*/ 	.short	0x0001
        /*00d2*/ 	.short	0x0008
        /*00d4*/ 	.byte	0x00, 0xf4, 0x21, 0x00


	//----- nvinfo : EIATTR_KPARAM_INFO
	.align		4
.L_33:
        /*00d8*/ 	.byte	0x04, 0x17
        /*00da*/ 	.short	(.L_35 - .L_34)
.L_34:
        /*00dc*/ 	.word	0x00000000
        /*00e0*/ 	.short	0x0000
        /*00e2*/ 	.short	0x0000
        /*00e4*/ 	.byte	0x00, 0xf4, 0x21, 0x00


	//----- nvinfo : EIATTR_SPARSE_MMA_MASK
	.align		4
.L_35:
        /*00e8*/ 	.byte	0x03, 0x50
        /*00ea*/ 	.short	0x0000


	//----- nvinfo : EIATTR_MAXREG_COUNT
	.align		4
        /*00ec*/ 	.byte	0x03, 0x1b
        /*00ee*/ 	.short	0x00ff


	//----- nvinfo : EIATTR_NUM_BARRIERS
	.align		4
        /*00f0*/ 	.byte	0x02, 0x4c
        /*00f2*/ 	.byte	0x01
	.zero		1


	//----- nvinfo : EIATTR_ANNOTATIONS
	.align		4
        /*00f4*/ 	.byte	0x04, 0x55
        /*00f6*/ 	.short	(.L_37 - .L_36)


	//   ....[0]....
.L_36:
        /*00f8*/ 	.word	0x00000001
        /*00fc*/ 	.byte	0x60, 0x05, 0x00, 0x00, 0x01, 0x00, 0x00, 0x00, 0xa0, 0x05, 0x00, 0x00, 0x01, 0x00, 0x00, 0x00
        /* <DEDUP_REMOVED lines=3012> */
        /*bd4c*/ 	.byte	0x90, 0xb5, 0x04, 0x00


	//----- nvinfo : EIATTR_MERCURY_ISA_VERSION
	.align		4
.L_37:
        /*bd50*/ 	.byte	0x03, 0x5f
        /*bd52*/ 	.short	0x0101


	//----- nvinfo : EIATTR_EXIT_INSTR_OFFSETS
	.align		4
        /*bd54*/ 	.byte	0x04, 0x1c
        /*bd56*/ 	.short	(.L_39 - .L_38)


	//   ....[0]....
.L_38:
        /*bd58*/ 	.word	0x0004b9b0


	//   ....[1]....
        /*bd5c*/ 	.word	0x0004b9d0


	//----- nvinfo : EIATTR_REQNTID
	.align		4
.L_39:
        /*bd60*/ 	.byte	0x04, 0x10
        /*bd62*/ 	.short	(.L_41 - .L_40)
.L_40:
        /*bd64*/ 	.word	0x00000080
        /*bd68*/ 	.word	0x00000001
        /*bd6c*/ 	.word	0x00000001


	//----- nvinfo : EIATTR_CBANK_PARAM_SIZE
	.align		4
.L_41:
        /*bd70*/ 	.byte	0x03, 0x19
        /*bd72*/ 	.short	0x0050


	//----- nvinfo : EIATTR_PARAM_CBANK
	.align		4
        /*bd74*/ 	.byte	0x04, 0x0a
        /*bd76*/ 	.short	(.L_43 - .L_42)
	.align		4
.L_42:
        /*bd78*/ 	.word	index@(.nv.constant0.matmul_kernel)
        /*bd7c*/ 	.short	0x0210
        /*bd7e*/ 	.short	0x0050


	//----- nvinfo : EIATTR_SW_WAR
	.align		4
.L_43:
        /*bd80*/ 	.byte	0x04, 0x36
        /*bd82*/ 	.short	(.L_45 - .L_44)
.L_44:
        /*bd84*/ 	.word	0x00000008
.L_45:


//--------------------- .nv.callgraph             --------------------------
	.section	.nv.callgraph,"",@"SHT_CUDA_CALLGRAPH"
	.align	4
	.sectionentsize	8
	.align		4
        /*0000*/ 	.word	0x00000000
	.align		4
        /*0004*/ 	.word	0xffffffff
	.align		4
        /*0008*/ 	.word	0x00000000
	.align		4
        /*000c*/ 	.word	0xfffffffe
	.align		4
        /*0010*/ 	.word	0x00000000
	.align		4
        /*0014*/ 	.word	0xfffffffd
	.align		4
        /*0018*/ 	.word	0x00000000
	.align		4
        /*001c*/ 	.word	0xfffffffc


//--------------------- .text.matmul_kernel       --------------------------
	.section	.text.matmul_kernel,"ax",@progbits
	.align	128
        .global         matmul_kernel
        .type           matmul_kernel,@function
        .size           matmul_kernel,(.L_x_4 - matmul_kernel)
        .other          matmul_kernel,@"STO_CUDA_ENTRY STV_DEFAULT"
matmul_kernel:
.text.matmul_kernel:
[----:B------:R-:W0:Y:S08]  /*0000*/  LDC R1, c[0x0][0x28] ;  /* 0x00000a00ff017b82 */ /* 0x000e300000000800 */
[----:B------:R-:W1:Y:S01]  /*0010*/  LDC.64 R4, c[0x0][0x228] ;  /* 0x00008a00ff047b82 */ /* 0x000e620000000a00 */
[----:B------:R-:W2:Y:S01]  /*0020*/  S2R R7, SR_CTAID.X ;  /* 0x0000000000077919 */ /* 0x000ea20000002500 */
[----:B------:R-:W-:Y:S01]  /*0030*/  UMOV UR58, 0x400 ;  /* 0x00000400003a7882 */ /* 0x000fe20000000000 */
[----:B------:R-:W-:Y:S01]  /*0040*/  ULDC.64 UR56, c[0x0][0x208] ;  /* 0x0000820000387ab9 */ /* 0x000fe20000000a00 */
[----:B0-----:R-:W-:-:S04]  /*0050*/  VIADD R1, R1, 0xffffe640 ;  /* 0xffffe64001017836 */ /* 0x001fc80000000000 */
[----:B------:R-:W0:Y:S01]  /*0060*/  S2UR UR4, SR_CgaCtaId ;  /* 0x00000000000479c3 */ /* 0x000e220000008800 */
[----:B-1----:R-:W-:-:S05]  /*0070*/  VIADD R0, R5, 0x7f ;  /* 0x0000007f05007836 */ /* 0x002fca0000000000 */
[----:B------:R-:W-:Y:S01]  /*0080*/  SHF.R.S32.HI R3, RZ, 0x1f, R0 ;  /* 0x0000001fff037819 */ /* 0x000fe20000011400 */
[----:B0-----:R-:W-:-:S03]  /*0090*/  ULEA UR58, UR4, UR58, 0x18 ;  /* 0x0000003a043a7291 */ /* 0x001fc6000f8ec03f */
[----:B------:R-:W-:Y:S02]  /*00a0*/  LEA.HI R3, R3, R0, RZ, 0x7 ;  /* 0x0000000003037211 */ /* 0x000fe400078f38ff */
[----:B--2---:R-:W-:Y:S02]  /*00b0*/  IABS R10, R7 ;  /* 0x00000007000a7213 */ /* 0x004fe40000000000 */
[----:B------:R-:W-:-:S04]  /*00c0*/  SHF.R.S32.HI R6, RZ, 0x7, R3 ;  /* 0x00000007ff067819 */ /* 0x000fc80000011403 */
[-C--:B------:R-:W-:Y:S02]  /*00d0*/  IABS R9, R6.reuse ;  /* 0x0000000600097213 */ /* 0x080fe40000000000 */
[----:B------:R-:W-:Y:S02]  /*00e0*/  IABS R12, R6 ;  /* 0x00000006000c7213 */ /* 0x000fe40000000000 */
[----:B------:R-:W0:Y:S08]  /*00f0*/  I2F.RP R0, R9 ;  /* 0x0000000900007306 */ /* 0x000e300000209400 */
[----:B0-----:R-:W0:Y:S02]  /*0100*/  MUFU.RCP R0, R0 ;  /* 0x0000000000007308 */ /* 0x001e240000001000 */
[----:B0-----:R-:W-:-:S02]  /*0110*/  VIADD R2, R0, 0xffffffe ;  /* 0x0ffffffe00027836 */ /* 0x001fc40000000000 */
[----:B------:R-:W-:-:S04]  /*0120*/  IMAD.MOV R0, RZ, RZ, -R12 ;  /* 0x000000ffff007224 */ /* 0x000fc800078e0a0c */
[----:B------:R0:W1:Y:S02]  /*0130*/  F2I.FTZ.U32.TRUNC.NTZ R3, R2 ;  /* 0x0000000200037305 */ /* 0x000064000021f000 */
[----:B0-----:R-:W-:Y:S02]  /*0140*/  IMAD.MOV.U32 R2, RZ, RZ, RZ ;  /* 0x000000ffff027224 */ /* 0x001fe400078e00ff */
[----:B-1----:R-:W-:-:S04]  /*0150*/  IMAD.MOV R8, RZ, RZ, -R3 ;  /* 0x000000ffff087224 */ /* 0x002fc800078e0a03 */
[----:B------:R-:W-:Y:S02]  /*0160*/  IMAD R11, R8, R9, RZ ;  /* 0x00000009080b7224 */ /* 0x000fe400078e02ff */
[----:B------:R-:W-:Y:S02]  /*0170*/  IMAD.MOV.U32 R8, RZ, RZ, R10 ;  /* 0x000000ffff087224 */ /* 0x000fe400078e000a */
[----:B------:R-:W-:-:S06]  /*0180*/  IMAD.HI.U32 R3, R3, R11, R2 ;  /* 0x0000000b03037227 */ /* 0x000fcc00078e0002 */
[----:B------:R-:W-:-:S04]  /*0190*/  IMAD.HI.U32 R3, R3, R8, RZ ;  /* 0x0000000803037227 */ /* 0x000fc800078e00ff */
[----:B------:R-:W-:-:S05]  /*01a0*/  IMAD R0, R3, R0, R8 ;  /* 0x0000000003007224 */ /* 0x000fca00078e0208 */
[----:B------:R-:W-:-:S13]  /*01b0*/  ISETP.GT.U32.AND P1, PT, R9, R0, PT ;  /* 0x000000000900720c */ /* 0x000fda0003f24070 */
[----:B------:R-:W-:Y:S02]  /*01c0*/  @!P1 IMAD.IADD R0, R0, 0x1, -R9 ;  /* 0x0000000100009824 */ /* 0x000fe400078e0a09 */
[----:B------:R-:W-:Y:S01]  /*01d0*/  @!P1 VIADD R3, R3, 0x1 ;  /* 0x0000000103039836 */ /* 0x000fe20000000000 */
[----:B------:R-:W-:Y:S02]  /*01e0*/  ISETP.NE.AND P1, PT, R6, RZ, PT ;  /* 0x000000ff0600720c */ /* 0x000fe40003f25270 */
[----:B------:R-:W-:Y:S02]  /*01f0*/  ISETP.GE.U32.AND P0, PT, R0, R9, PT ;  /* 0x000000090000720c */ /* 0x000fe40003f06070 */
[----:B------:R-:W-:-:S04]  /*0200*/  LOP3.LUT R0, R7, R6, RZ, 0x3c, !PT ;  /* 0x0000000607007212 */ /* 0x000fc800078e3cff */
[----:B------:R-:W-:Y:S01]  /*0210*/  ISETP.GE.AND P2, PT, R0, RZ, PT ;  /* 0x000000ff0000720c */ /* 0x000fe20003f46270 */
[----:B------:R-:W-:-:S06]  /*0220*/  VIADD R0, R4, 0x1ff ;  /* 0x000001ff04007836 */ /* 0x000fcc0000000000 */
[----:B------:R-:W-:-:S04]  /*0230*/  @P0 VIADD R3, R3, 0x1 ;  /* 0x0000000103030836 */ /* 0x000fc80000000000 */
[----:B------:R-:W-:Y:S01]  /*0240*/  IMAD.MOV.U32 R10, RZ, RZ, R3 ;  /* 0x000000ffff0a7224 */ /* 0x000fe200078e0003 */
[----:B------:R-:W-:-:S03]  /*0250*/  SHF.R.S32.HI R3, RZ, 0x1f, R0 ;  /* 0x0000001fff037819 */ /* 0x000fc60000011400 */
[----:B------:R-:W-:Y:S01]  /*0260*/  @!P2 IMAD.MOV R10, RZ, RZ, -R10 ;  /* 0x000000ffff0aa224 */ /* 0x000fe200078e0a0a */
[----:B------:R-:W-:Y:S02]  /*0270*/  LEA.HI R3, R3, R0, RZ, 0x9 ;  /* 0x0000000003037211 */ /* 0x000fe400078f48ff */
[----:B------:R-:W-:-:S04]  /*0280*/  @!P1 LOP3.LUT R10, RZ, R6, RZ, 0x33, !PT ;  /* 0x00000006ff0a9212 */ /* 0x000fc800078e33ff */
[----:B------:R-:W-:Y:S01]  /*0290*/  LEA.HI.SX32 R3, R3, -R10, 0x17 ;  /* 0x8000000a03037211 */ /* 0x000fe200078fbaff */
[----:B------:R-:W-:-:S03]  /*02a0*/  IMAD.MOV R8, RZ, RZ, -R10 ;  /* 0x000000ffff087224 */ /* 0x000fc600078e0a0a */
[----:B------:R-:W-:Y:S01]  /*02b0*/  VIMNMX R11, R3, 0x1, PT ;  /* 0x00000001030b7848 */ /* 0x000fe20003fe0100 */
[----:B------:R-:W-:-:S03]  /*02c0*/  IMAD R8, R6, R8, R7 ;  /* 0x0000000806087224 */ /* 0x000fc600078e0207 */
[-C--:B------:R-:W-:Y:S02]  /*02d0*/  IABS R9, R11.reuse ;  /* 0x0000000b00097213 */ /* 0x080fe40000000000 */
[----:B------:R-:W-:Y:S02]  /*02e0*/  IABS R13, R11 ;  /* 0x0000000b000d7213 */ /* 0x000fe40000000000 */
[----:B------:R-:W0:Y:S08]  /*02f0*/  I2F.RP R0, R9 ;  /* 0x0000000900007306 */ /* 0x000e300000209400 */
[----:B0-----:R-:W0:Y:S02]  /*0300*/  MUFU.RCP R0, R0 ;  /* 0x0000000000007308 */ /* 0x001e240000001000 */
[----:B0-----:R-:W-:-:S06]  /*0310*/  VIADD R2, R0, 0xffffffe ;  /* 0x0ffffffe00027836 */ /* 0x001fcc0000000000 */
[----:B------:R0:W1:Y:S02]  /*0320*/  F2I.FTZ.U32.TRUNC.NTZ R3, R2 ;  /* 0x0000000200037305 */ /* 0x000064000021f000 */
[----:B0-----:R-:W-:Y:S02]  /*0330*/  IMAD.MOV.U32 R2, RZ, RZ, RZ ;  /* 0x000000ffff027224 */ /* 0x001fe400078e00ff */
[----:B-1----:R-:W-:-:S04]  /*0340*/  IMAD.MOV R12, RZ, RZ, -R3 ;  /* 0x000000ffff0c7224 */ /* 0x002fc800078e0a03 */
[----:B------:R-:W-:Y:S01]  /*0350*/  IMAD.MOV.U32 R6, RZ, RZ, R12 ;  /* 0x000000ffff067224 */ /* 0x000fe200078e000c */
[----:B------:R-:W-:-:S03]  /*0360*/  IABS R12, R8 ;  /* 0x00000008000c7213 */ /* 0x000fc60000000000 */
[----:B------:R-:W-:Y:S02]  /*0370*/  IMAD R7, R6, R9, RZ ;  /* 0x0000000906077224 */ /* 0x000fe400078e02ff */
[----:B------:R-:W-:Y:S02]  /*0380*/  IMAD.MOV.U32 R6, RZ, RZ, R12 ;  /* 0x000000ffff067224 */ /* 0x000fe400078e000c */
[----:B------:R-:W-:-:S04]  /*0390*/  IMAD.HI.U32 R3, R3, R7, R2 ;  /* 0x0000000703037227 */ /* 0x000fc800078e0002 */
[----:B------:R-:W-:Y:S02]  /*03a0*/  IMAD.MOV R7, RZ, RZ, -R13 ;  /* 0x000000ffff077224 */ /* 0x000fe400078e0a0d */
[----:B------:R-:W-:Y:S02]  /*03b0*/  IMAD.HI.U32 R0, R3, R6, RZ ;  /* 0x0000000603007227 */ /* 0x000fe400078e00ff */
[----:B------:R-:W0:Y:S02]  /*03c0*/  S2R R3, SR_TID.X ;  /* 0x0000000000037919 */ /* 0x000e240000002100 */
[----:B------:R-:W-:Y:S02]  /*03d0*/  IMAD R2, R0, R7, R6 ;  /* 0x0000000700027224 */ /* 0x000fe400078e0206 */
[----:B------:R-:W1:Y:S03]  /*03e0*/  LDC R6, c[0x0][0x230] ;  /* 0x00008c00ff067b82 */ /* 0x000e660000000800 */
[----:B------:R-:W-:-:S13]  /*03f0*/  ISETP.GT.U32.AND P1, PT, R9, R2, PT ;  /* 0x000000020900720c */ /* 0x000fda0003f24070 */
[----:B------:R-:W-:Y:S02]  /*0400*/  @!P1 IMAD.IADD R2, R2, 0x1, -R9 ;  /* 0x0000000102029824 */ /* 0x000fe400078e0a09 */
[----:B------:R-:W-:Y:S01]  /*0410*/  @!P1 VIADD R0, R0, 0x1 ;  /* 0x0000000100009836 */ /* 0x000fe20000000000 */
[----:B------:R-:W-:Y:S02]  /*0420*/  ISETP.NE.AND P1, PT, R11, RZ, PT ;  /* 0x000000ff0b00720c */ /* 0x000fe40003f25270 */
[----:B------:R-:W-:Y:S02]  /*0430*/  ISETP.GE.U32.AND P0, PT, R2, R9, PT ;  /* 0x000000090200720c */ /* 0x000fe40003f06070 */
[----:B------:R-:W-:Y:S01]  /*0440*/  LOP3.LUT R2, R8, R11, RZ, 0x3c, !PT ;  /* 0x0000000b08027212 */ /* 0x000fe200078e3cff */
[----:B-1----:R-:W-:-:S03]  /*0450*/  VIADD R6, R6, 0x3f ;  /* 0x0000003f06067836 */ /* 0x002fc60000000000 */
[----:B------:R-:W-:Y:S02]  /*0460*/  ISETP.GE.AND P2, PT, R2, RZ, PT ;  /* 0x000000ff0200720c */ /* 0x000fe40003f46270 */
[----:B0-----:R-:W-:-:S05]  /*0470*/  LOP3.LUT R229, R3, 0x7f, RZ, 0xc0, !PT ;  /* 0x0000007f03e57812 */ /* 0x001fca00078ec0ff */
[----:B------:R-:W-:Y:S01]  /*0480*/  @P0 VIADD R0, R0, 0x1 ;  /* 0x0000000100000836 */ /* 0x000fe20000000000 */
[----:B------:R-:W-:-:S05]  /*0490*/  ISETP.GT.AND P0, PT, R6, 0x3f, PT ;  /* 0x0000003f0600780c */ /* 0x000fca0003f04270 */
[----:B------:R-:W-:Y:S01]  /*04a0*/  @!P2 IMAD.MOV R0, RZ, RZ, -R0 ;  /* 0x000000ffff00a224 */ /* 0x000fe200078e0a00 */
[----:B------:R-:W-:-:S05]  /*04b0*/  @!P1 LOP3.LUT R0, RZ, R11, RZ, 0x33, !PT ;  /* 0x0000000bff009212 */ /* 0x000fca00078e33ff */
[----:B------:R-:W-:Y:S02]  /*04c0*/  IMAD.MOV R2, RZ, RZ, -R0 ;  /* 0x000000ffff027224 */ /* 0x000fe400078e0a00 */
[----:B------:R-:W-:Y:S02]  /*04d0*/  IMAD.SHL.U32 R216, R0, 0x80, RZ ;  /* 0x0000008000d87824 */ /* 0x000fe400078e00ff */
[----:B------:R-:W-:-:S04]  /*04e0*/  IMAD R2, R11, R2, R8 ;  /* 0x000000020b027224 */ /* 0x000fc800078e0208 */
[----:B------:R-:W-:-:S04]  /*04f0*/  IMAD.IADD R2, R10, 0x1, R2 ;  /* 0x000000010a027824 */ /* 0x000fc800078e0202 */
[----:B------:R-:W-:-:S04]  /*0500*/  IMAD R217, R2, 0x200, R229 ;  /* 0x0000020002d97824 */ /* 0x000fc800078e02e5 */
[C---:B------:R-:W-:Y:S02]  /*0510*/  VIADD R220, R217.reuse, 0x80 ;  /* 0x00000080d9dc7836 */ /* 0x040fe40000000000 */
[C---:B------:R-:W-:Y:S02]  /*0520*/  VIADD R219, R217.reuse, 0x100 ;  /* 0x00000100d9db7836 */ /* 0x040fe40000000000 */
[----:B------:R-:W-:Y:S01]  /*0530*/  VIADD R218, R217, 0x180 ;  /* 0x00000180d9da7836 */ /* 0x000fe20000000000 */
[----:B------:R-:W-:Y:S06]  /*0540*/  @P0 BRA `(.L_x_0) ;  /* 0x00000018008c0947 */ /* 0x000fec0003800000 */
[----:B------:R-:W-:Y:S01]  /*0550*/  IMAD.SHL.U32 R0, R3, 0x8, RZ ;  /* 0x0000000803007824 */ /* 0x000fe200078e00ff */
[----:B------:R1:W-:Y:S01]  /*0560*/  STL [R1+0x400], RZ ;  /* 0x000400ff01007387 */ /* 0x0003e20000100800 */
[----:B------:R-:W-:Y:S02]  /*0570*/  CS2R R152, SRZ ;  /* 0x0000000000987805 */ /* 0x000fe4000001ff00 */
[----:B------:R-:W-:Y:S02]  /*0580*/  CS2R R154, SRZ ;  /* 0x00000000009a7805 */ /* 0x000fe4000001ff00 */
[----:B------:R-:W-:Y:S01]  /*0590*/  CS2R R156, SRZ ;  /* 0x00000000009c7805 */ /* 0x000fe2000001ff00 */
[----:B------:R1:W-:Y:S01]  /*05a0*/  STL [R1+0x131c], R0 ;  /* 0x00131c0001007387 */ /* 0x0003e20000100800 */
[----:B------:R-:W-:Y:S02]  /*05b0*/  CS2R R158, SRZ ;  /* 0x00000000009e7805 */ /* 0x000fe4000001ff00 */
[----:B------:R-:W-:-:S02]  /*05c0*/  CS2R R160, SRZ ;  /* 0x0000000000a07805 */ /* 0x000fc4000001ff00 */
[----:B------:R-:W-:Y:S01]  /*05d0*/  CS2R R162, SRZ ;  /* 0x0000000000a27805 */ /* 0x000fe2000001ff00 */
[----:B------:R1:W-:Y:S01]  /*05e0*/  STL [R1+0x404], RZ ;  /* 0x000404ff01007387 */ /* 0x0003e20000100800 */
[----:B------:R-:W-:Y:S02]  /*05f0*/  CS2R R164, SRZ ;  /* 0x0000000000a47805 */ /* 0x000fe4000001ff00 */
[----:B------:R-:W-:Y:S02]  /*0600*/  CS2R R166, SRZ ;  /* 0x0000000000a67805 */ /* 0x000fe4000001ff00 */
[----:B------:R-:W-:Y:S01]  /*0610*/  CS2R R168, SRZ ;  /* 0x0000000000a87805 */ /* 0x000fe2000001ff00 */
[----:B------:R1:W-:Y:S01]  /*0620*/  STL [R1+0x408], RZ ;  /* 0x000408ff01007387 */ /* 0x0003e20000100800 */
        /* <DEDUP_REMOVED lines=115> */
[----:B------:R1:W-:Y:S04]  /*0d60*/  STL [R1+0x47c], RZ ;  /* 0x00047cff01007387 */ /* 0x0003e80000100800 */
        /* <DEDUP_REMOVED lines=224> */
[----:B------:R1:W-:Y:S04]  /*1b70*/  STL [R1], RZ ;  /* 0x000000ff01007387 */ /* 0x0003e80000100800 */
        /* <DEDUP_REMOVED lines=62> */
[----:B------:R1:W-:Y:S01]  /*1f60*/  STL [R1+0xfc], RZ ;  /* 0x0000fcff01007387 */ /* 0x0003e20000100800 */
[----:B------:R-:W-:Y:S05]  /*1f70*/  BRA `(.L_x_1) ;  /* 0x0000021800507947 */ /* 0x000fea0003800000 */
.L_x_0:
[----:B------:R-:W-:Y:S01]  /*1f80*/  IABS R18, R4 ;  /* 0x0000000400127213 */ /* 0x000fe20000000000 */
[----:B------:R-:W-:Y:S01]  /*1f90*/  ULDC UR7, c[0x0][0x23c] ;  /* 0x00008f0000077ab9 */ /* 0x000fe20000000800 */
[----:B------:R-:W-:Y:S01]  /*1fa0*/  IABS R2, R5 ;  /* 0x0000000500027213 */ /* 0x000fe20000000000 */
[----:B------:R-:W-:Y:S01]  /*1fb0*/  ULDC.64 UR4, c[0x0][0x218] ;  /* 0x0000860000047ab9 */ /* 0x000fe20000000a00 */
[----:B------:R-:W0:Y:S01]  /*1fc0*/  I2F.RP R0, R18 ;  /* 0x0000001200007306 */ /* 0x000e220000209400 */
[----:B------:R-:W-:Y:S01]  /*1fd0*/  SHF.R.S32.HI R11, RZ, 0x1f, R6 ;  /* 0x0000001fff0b7819 */ /* 0x000fe20000011406 */
[----:B------:R-:W-:Y:S01]  /*1fe0*/  UIADD3 UR6, UR58, 0x8000, URZ ;  /* 0x000080003a067890 */ /* 0x000fe2000fffe03f */
[----:B------:R-:W-:Y:S01]  /*1ff0*/  SHF.R.U32.HI R12, RZ, 0x6, R3 ;  /* 0x00000006ff0c7819 */ /* 0x000fe20000011603 */
[----:B------:R-:W-:Y:S01]  /*2000*/  ULDC UR29, c[0x0][0x238] ;  /* 0x00008e00001d7ab9 */ /* 0x000fe20000000800 */
[----:B------:R-:W-:Y:S01]  /*2010*/  IABS R17, R219 ;  /* 0x000000db00117213 */ /* 0x000fe20000000000 */
[----:B------:R-:W-:Y:S01]  /*2020*/  ULDC.64 UR8, c[0x0][0x210] ;  /* 0x0000840000087ab9 */ /* 0x000fe20000000a00 */
[----:B------:R-:W-:Y:S01]  /*2030*/  IABS R19, R218 ;  /* 0x000000da00137213 */ /* 0x000fe20000000000 */
[----:B------:R-:W1:Y:S01]  /*2040*/  I2F.RP R10, R2 ;  /* 0x00000002000a7306 */ /* 0x000e620000209400 */
[----:B------:R-:W-:Y:S01]  /*2050*/  LOP3.LUT R227, RZ, R4, RZ, 0x33, !PT ;  /* 0x00000004ffe37212 */ /* 0x000fe200078e33ff */
[----:B------:R-:W-:Y:S01]  /*2060*/  USHF.R.U32.HI UR14, URZ, 0x4, UR6 ;  /* 0x000000043f0e7899 */ /* 0x000fe20008011606 */
[----:B------:R-:W-:Y:S01]  /*2070*/  LOP3.LUT R75, R3, 0x3f, RZ, 0xc0, !PT ;  /* 0x0000003f034b7812 */ /* 0x000fe200078ec0ff */
[----:B------:R-:W-:Y:S01]  /*2080*/  UIMAD UR53, UR29, 0x3f, URZ ;  /* 0x0000003f1d3578a4 */ /* 0x000fe2000f8e023f */
[----:B------:R-:W-:Y:S01]  /*2090*/  CS2R R152, SRZ ;  /* 0x0000000000987805 */ /* 0x000fe2000001ff00 */
[----:B------:R-:W-:Y:S01]  /*20a0*/  USGXT.U32 UR14, UR14, 0xe ;  /* 0x0000000e0e0e789a */ /* 0x000fe20008000000 */
[----:B------:R-:W-:Y:S01]  /*20b0*/  CS2R R154, SRZ ;  /* 0x00000000009a7805 */ /* 0x000fe2000001ff00 */
[----:B0-----:R-:W0:Y:S01]  /*20c0*/  MUFU.RCP R0, R0 ;  /* 0x0000000000007308 */ /* 0x001e220000001000 */
[----:B------:R-:W-:Y:S01]  /*20d0*/  UMOV UR10, 0xfffffffe ;  /* 0xfffffffe000a7882 */ /* 0x000fe20000000000 */
[----:B------:R-:W-:Y:S01]  /*20e0*/  UMOV UR11, 0x7fffffdf ;  /* 0x7fffffdf000b7882 */ /* 0x000fe20000000000 */
[----:B------:R-:W-:Y:S01]  /*20f0*/  UMOV UR15, URZ ;  /* 0x0000003f000f7c82 */ /* 0x000fe20008000000 */
[----:B------:R-:W-:Y:S01]  /*2100*/  UIMAD UR49, UR29, 0x3e, URZ ;  /* 0x0000003e1d3178a4 */ /* 0x000fe2000f8e023f */
[----:B------:R-:W-:Y:S01]  /*2110*/  CS2R R156, SRZ ;  /* 0x00000000009c7805 */ /* 0x000fe2000001ff00 */
[----:B------:R-:W-:Y:S01]  /*2120*/  UIADD3.64 UR10, UR14, -UR10, URZ ;  /* 0x8000000a0e0a7297 */ /* 0x000fe2000fffe03f */
[----:B------:R-:W-:Y:S01]  /*2130*/  CS2R R158, SRZ ;  /* 0x00000000009e7805 */ /* 0x000fe2000001ff00 */
[----:B-1----:R-:W1:Y:S01]  /*2140*/  MUFU.RCP R10, R10 ;  /* 0x0000000a000a7308 */ /* 0x002e620000001000 */
[----:B------:R-:W-:Y:S01]  /*2150*/  USHF.R.S32.HI UR15, URZ, 0x1f, UR53 ;  /* 0x0000001f3f0f7899 */ /* 0x000fe20008011435 */
[----:B------:R-:W-:Y:S01]  /*2160*/  CS2R R160, SRZ ;  /* 0x0000000000a07805 */ /* 0x000fe2000001ff00 */
[----:B------:R-:W-:Y:S01]  /*2170*/  UIMAD UR21, UR29, 0x3d, URZ ;  /* 0x0000003d1d1578a4 */ /* 0x000fe2000f8e023f */
[----:B------:R-:W-:Y:S01]  /*2180*/  CS2R R162, SRZ ;  /* 0x0000000000a27805 */ /* 0x000fe2000001ff00 */
[----:B------:R-:W-:Y:S01]  /*2190*/  UIMAD UR6, UR29, 0x3c, URZ ;  /* 0x0000003c1d0678a4 */ /* 0x000fe2000f8e023f */
[----:B------:R-:W-:Y:S01]  /*21a0*/  CS2R R164, SRZ ;  /* 0x0000000000a47805 */ /* 0x000fe2000001ff00 */
[----:B------:R-:W-:Y:S01]  /*21b0*/  UIMAD UR51, UR29, 0x3b, URZ ;  /* 0x0000003b1d3378a4 */ /* 0x000fe2000f8e023f */
[----:B------:R-:W-:Y:S01]  /*21c0*/  CS2R R166, SRZ ;  /* 0x0000000000a67805 */ /* 0x000fe2000001ff00 */
[----:B0-----:R-:W-:Y:S01]  /*21d0*/  VIADD R7, R0, 0xffffffe ;  /* 0x0ffffffe00077836 */ /* 0x001fe20000000000 */
[----:B------:R-:W-:Y:S01]  /*21e0*/  LEA.HI R0, R11, R6, RZ, 0x6 ;  /* 0x000000060b007211 */ /* 0x000fe200078f30ff */
[----:B------:R-:W-:Y:S01]  /*21f0*/  IMAD.MOV.U32 R6, RZ, RZ, RZ ;  /* 0x000000ffff067224 */ /* 0x000fe200078e00ff */
[----:B------:R-:W-:Y:S01]  /*2200*/  SGXT.U32 R11, R12, 0x1 ;  /* 0x000000010c0b781a */ /* 0x000fe20000000000 */
[----:B------:R-:W-:Y:S01]  /*2210*/  USHF.R.S32.HI UR59, URZ, 0x1f, UR51 ;  /* 0x0000001f3f3b7899 */ /* 0x000fe20008011433 */
[----:B------:R-:W-:Y:S01]  /*2220*/  CS2R R168, SRZ ;  /* 0x0000000000a87805 */ /* 0x000fe2000001ff00 */
[----:B------:R-:W0:Y:S01]  /*2230*/  F2I.FTZ.U32.TRUNC.NTZ R7, R7 ;  /* 0x0000000700077305 */ /* 0x000e22000021f000 */
[----:B------:R-:W-:Y:S01]  /*2240*/  UIMAD UR33, UR29, 0x3a, URZ ;  /* 0x0000003a1d2178a4 */ /* 0x000fe2000f8e023f */
[----:B-1----:R-:W-:Y:S01]  /*2250*/  VIADD R8, R10, 0xffffffe ;  /* 0x0ffffffe0a087836 */ /* 0x002fe20000000000 */
[----:B------:R-:W-:Y:S01]  /*2260*/  UIMAD UR47, UR29, 0x39, URZ ;  /* 0x000000391d2f78a4 */ /* 0x000fe2000f8e023f */
[----:B------:R-:W-:Y:S01]  /*2270*/  CS2R R170, SRZ ;  /* 0x0000000000aa7805 */ /* 0x000fe2000001ff00 */
[----:B------:R-:W-:Y:S01]  /*2280*/  UIMAD UR17, UR29, 0x38, URZ ;  /* 0x000000381d1178a4 */ /* 0x000fe2000f8e023f */
[----:B------:R-:W-:Y:S01]  /*2290*/  CS2R R172, SRZ ;  /* 0x0000000000ac7805 */ /* 0x000fe2000001ff00 */
[----:B------:R-:W-:Y:S01]  /*22a0*/  UIMAD UR34, UR29, 0x37, URZ ;  /* 0x000000371d2278a4 */ /* 0x000fe2000f8e023f */
[----:B------:R1:W2:Y:S01]  /*22b0*/  F2I.FTZ.U32.TRUNC.NTZ R9, R8 ;  /* 0x0000000800097305 */ /* 0x0002a2000021f000 */
[----:B------:R-:W-:Y:S01]  /*22c0*/  UIMAD UR41, UR29, 0x35, URZ ;  /* 0x000000351d2978a4 */ /* 0x000fe2000f8e023f */
[----:B------:R-:W-:Y:S01]  /*22d0*/  CS2R R174, SRZ ;  /* 0x0000000000ae7805 */ /* 0x000fe2000001ff00 */
[----:B------:R-:W-:Y:S01]  /*22e0*/  UIMAD UR25, UR29, 0x34, URZ ;  /* 0x000000341d1978a4 */ /* 0x000fe2000f8e023f */
[----:B------:R-:W-:Y:S01]  /*22f0*/  CS2R R176, SRZ ;  /* 0x0000000000b07805 */ /* 0x000fe2000001ff00 */
[----:B------:R-:W-:Y:S01]  /*2300*/  UIMAD UR30, UR29, 0x33, URZ ;  /* 0x000000331d1e78a4 */ /* 0x000fe2000f8e023f */
[----:B------:R-:W-:Y:S01]  /*2310*/  CS2R R178, SRZ ;  /* 0x0000000000b27805 */ /* 0x000fe2000001ff00 */
[----:B0-----:R-:W-:Y:S01]  /*2320*/  IMAD.MOV R13, RZ, RZ, -R7 ;  /* 0x000000ffff0d7224 */ /* 0x001fe200078e0a07 */
[----:B------:R-:W-:Y:S01]  /*2330*/  UIMAD UR38, UR29, 0x31, URZ ;  /* 0x000000311d2678a4 */ /* 0x000fe2000f8e023f */
[----:B-1----:R-:W-:Y:S01]  /*2340*/  IMAD.MOV.U32 R8, RZ, RZ, RZ ;  /* 0x000000ffff087224 */ /* 0x002fe200078e00ff */
[----:B------:R-:W-:Y:S01]  /*2350*/  ULDC UR55, c[0x0][0x238] ;  /* 0x00008e0000377ab9 */ /* 0x000fe20000000800 */
[----:B------:R-:W-:Y:S01]  /*2360*/  IMAD R13, R13, R18, RZ ;  /* 0x000000120d0d7224 */ /* 0x000fe200078e02ff */
[----:B------:R-:W-:Y:S01]  /*2370*/  ULDC UR37, c[0x0][0x238] ;  /* 0x00008e0000257ab9 */ /* 0x000fe20000000800 */
[----:B------:R-:W-:Y:S01]  /*2380*/  ULDC UR45, c[0x0][0x238] ;  /* 0x00008e00002d7ab9 */ /* 0x000fe20000000800 */
[----:B------:R-:W-:Y:S01]  /*2390*/  UIMAD UR37, UR37, 0x1c, URZ ;  /* 0x0000001c252578a4 */ /* 0x000fe2000f8e023f */
[----:B--2---:R-:W-:Y:S01]  /*23a0*/  IMAD.MOV R15, RZ, RZ, -R9 ;  /* 0x000000ffff0f7224 */ /* 0x004fe200078e0a09 */
[----:B------:R-:W-:Y:S01]  /*23b0*/  UIMAD UR45, UR45, 0x1b, URZ ;  /* 0x0000001b2d2d78a4 */ /* 0x000fe2000f8e023f */
[----:B------:R-:W-:Y:S01]  /*23c0*/  IMAD.HI.U32 R10, R7, R13, R6 ;  /* 0x0000000d070a7227 */ /* 0x000fe200078e0006 */
[----:B------:R-:W-:Y:S01]  /*23d0*/  LOP3.LUT R6, R216, R11, RZ, 0xfc, !PT ;  /* 0x0000000bd8067212 */ /* 0x000fe200078efcff */
[----:B------:R-:W-:Y:S01]  /*23e0*/  ULDC UR43, c[0x0][0x238] ;  /* 0x00008e00002b7ab9 */ /* 0x000fe20000000800 */
[----:B------:R-:W-:Y:S01]  /*23f0*/  IABS R13, R217 ;  /* 0x000000d9000d7213 */ /* 0x000fe20000000000 */
[----:B------:R-:W-:Y:S01]  /*2400*/  IMAD R15, R15, R2, RZ ;  /* 0x000000020f0f7224 */ /* 0x000fe200078e02ff */
[----:B------:R-:W-:Y:S01]  /*2410*/  LOP3.LUT R28, R6, 0x78, RZ, 0xfc, !PT ;  /* 0x00000078061c7812 */ /* 0x000fe200078efcff */
[----:B------:R-:W-:Y:S01]  /*2420*/  IMAD.HI.U32 R11, R10, R17, RZ ;  /* 0x000000110a0b7227 */ /* 0x000fe200078e00ff */
[C---:B------:R-:W-:Y:S01]  /*2430*/  LOP3.LUT R31, R6.reuse, 0x72, RZ, 0xfc, !PT ;  /* 0x00000072061f7812 */ /* 0x040fe200078efcff */
[----:B------:R-:W-:Y:S01]  /*2440*/  UIMAD UR43, UR43, 0x1a, URZ ;  /* 0x0000001a2b2b78a4 */ /* 0x000fe2000f8e023f */
[C---:B------:R-:W-:Y:S01]  /*2450*/  LOP3.LUT R29, R6.reuse, 0x76, RZ, 0xfc, !PT ;  /* 0x00000076061d7812 */ /* 0x040fe200078efcff */
[----:B------:R-:W-:Y:S01]  /*2460*/  IMAD.HI.U32 R7, R9, R15, R8 ;  /* 0x0000000f09077227 */ /* 0x000fe200078e0008 */
[----:B------:R-:W-:Y:S01]  /*2470*/  IABS R15, R220 ;  /* 0x000000dc000f7213 */ /* 0x000fe20000000000 */
[----:B------:R-:W-:Y:S01]  /*2480*/  ULDC UR31, c[0x0][0x238] ;  /* 0x00008e00001f7ab9 */ /* 0x000fe20000000800 */
[----:B------:R-:W-:Y:S01]  /*2490*/  LOP3.LUT R8, R6, 0x7c, RZ, 0xfc, !PT ;  /* 0x0000007c06087812 */ /* 0x000fe200078efcff */
[----:B------:R-:W-:Y:S01]  /*24a0*/  IMAD.MOV R11, RZ, RZ, -R11 ;  /* 0x000000ffff0b7224 */ /* 0x000fe200078e0a0b */
[----:B------:R-:W-:Y:S01]  /*24b0*/  IABS R20, R28 ;  /* 0x0000001c00147213 */ /* 0x000fe20000000000 */
[----:B------:R-:W-:Y:S01]  /*24c0*/  IMAD.HI.U32 R9, R10, R15, RZ ;  /* 0x0000000f0a097227 */ /* 0x000fe200078e00ff */
[----:B------:R-:W-:Y:S01]  /*24d0*/  ISETP.GE.AND P2, PT, R8, RZ, PT ;  /* 0x000000ff0800720c */ /* 0x000fe20003f46270 */
[----:B------:R-:W-:Y:S01]  /*24e0*/  UIMAD UR31, UR31, 0x19, URZ ;  /* 0x000000191f1f78a4 */ /* 0x000fe2000f8e023f */
[----:B------:R-:W-:Y:S01]  /*24f0*/  IABS R16, R8 ;  /* 0x0000000800107213 */ /* 0x000fe20000000000 */
[----:B------:R-:W-:Y:S01]  /*2500*/  IMAD.MOV R9, RZ, RZ, -R9 ;  /* 0x000000ffff097224 */ /* 0x000fe200078e0a09 */
[----:B------:R-:W-:Y:S01]  /*2510*/  IABS R26, R31 ;  /* 0x0000001f001a7213 */ /* 0x000fe20000000000 */
[----:B------:R-:W-:Y:S01]  /*2520*/  IMAD.HI.U32 R8, R10, R13, RZ ;  /* 0x0000000d0a087227 */ /* 0x000fe200078e00ff */
[----:B------:R-:W-:Y:S01]  /*2530*/  IABS R22, R29 ;  /* 0x0000001d00167213 */ /* 0x000fe20000000000 */
[----:B------:R-:W-:Y:S01]  /*2540*/  ULDC UR35, c[0x0][0x238] ;  /* 0x00008e0000237ab9 */ /* 0x000fe20000000800 */
[----:B------:R-:W-:Y:S01]  /*2550*/  LOP3.LUT R30, R6, 0x74, RZ, 0xfc, !PT ;  /* 0x00000074061e7812 */ /* 0x000fe200078efcff */
[----:B------:R-:W-:Y:S01]  /*2560*/  IMAD.HI.U32 R10, R10, R19, RZ ;  /* 0x000000130a0a7227 */ /* 0x000fe200078e00ff */
[----:B------:R-:W-:Y:S01]  /*2570*/  LOP3.LUT R33, R6, 0x50, RZ, 0xfc, !PT ;  /* 0x0000005006217812 */ /* 0x000fe200078efcff */
[----:B------:R-:W-:Y:S01]  /*2580*/  UIMAD UR35, UR35, 0x18, URZ ;  /* 0x00000018232378a4 */ /* 0x000fe2000f8e023f */
[----:B------:R-:W-:Y:S01]  /*2590*/  IABS R24, R30 ;  /* 0x0000001e00187213 */ /* 0x000fe20000000000 */
[----:B------:R-:W-:Y:S01]  /*25a0*/  IMAD R9, R18, R9, R15 ;  /* 0x0000000912097224 */ /* 0x000fe200078e020f */
[C---:B------:R-:W-:Y:S01]  /*25b0*/  LOP3.LUT R34, R6.reuse, 0x4c, RZ, 0xfc, !PT ;  /* 0x0000004c06227812 */ /* 0x040fe200078efcff */
[----:B------:R-:W-:Y:S01]  /*25c0*/  IMAD.MOV R8, RZ, RZ, -R8 ;  /* 0x000000ffff087224 */ /* 0x000fe200078e0a08 */
[----:B------:R-:W-:Y:S01]  /*25d0*/  LOP3.LUT R35, R6, 0x4a, RZ, 0xfc, !PT ;  /* 0x0000004a06237812 */ /* 0x000fe200078efcff */
[----:B------:R-:W-:Y:S01]  /*25e0*/  IMAD.MOV R14, RZ, RZ, -R10 ;  /* 0x000000ffff0e7224 */ /* 0x000fe200078e0a0a */
[C---:B------:R-:W-:Y:S01]  /*25f0*/  ISETP.GT.U32.AND P3, PT, R18.reuse, R9, PT ;  /* 0x000000091200720c */ /* 0x040fe20003f64070 */
[C---:B------:R-:W-:Y:S01]  /*2600*/  IMAD R10, R18.reuse, R11, R17 ;  /* 0x0000000b120a7224 */ /* 0x040fe200078e0211 */
[----:B------:R-:W-:Y:S01]  /*2610*/  IABS R32, R34 ;  /* 0x0000002200207213 */ /* 0x000fe20000000000 */
[----:B------:R-:W-:Y:S01]  /*2620*/  IMAD R8, R18, R8, R13 ;  /* 0x0000000812087224 */ /* 0x000fe200078e020d */
[----:B------:R-:W-:Y:S01]  /*2630*/  LOP3.LUT R37, R6, 0x48, RZ, 0xfc, !PT ;  /* 0x0000004806257812 */ /* 0x000fe200078efcff */
[C---:B------:R-:W-:Y:S01]  /*2640*/  IMAD R11, R18.reuse, R14, R19 ;  /* 0x0000000e120b7224 */ /* 0x040fe200078e0213 */
[C---:B------:R-:W-:Y:S01]  /*2650*/  ISETP.GT.U32.AND P4, PT, R18.reuse, R10, PT ;  /* 0x0000000a1200720c */ /* 0x040fe20003f84070 */
[----:B------:R-:W-:Y:S01]  /*2660*/  IMAD.HI.U32 R12, R7, R16, RZ ;  /* 0x00000010070c7227 */ /* 0x000fe200078e00ff */
[C---:B------:R-:W-:Y:S01]  /*2670*/  ISETP.GT.U32.AND P1, PT, R18.reuse, R8, PT ;  /* 0x000000081200720c */ /* 0x040fe20003f24070 */
[----:B------:R-:W-:Y:S01]  /*2680*/  ULDC UR39, c[0x0][0x238] ;  /* 0x00008e0000277ab9 */ /* 0x000fe20000000800 */
[----:B------:R-:W-:Y:S01]  /*2690*/  ISETP.GT.U32.AND P5, PT, R18, R11, PT ;  /* 0x0000000b1200720c */ /* 0x000fe20003fa4070 */
[----:B------:R-:W-:Y:S01]  /*26a0*/  IMAD.MOV R21, RZ, RZ, -R12 ;  /* 0x000000ffff157224 */ /* 0x000fe200078e0a0c */
[----:B------:R-:W-:Y:S01]  /*26b0*/  LOP3.LUT R12, R6, 0x7a, RZ, 0xfc, !PT ;  /* 0x0000007a060c7812 */ /* 0x000fe200078efcff */
[----:B------:R-:W-:Y:S01]  /*26c0*/  @!P3 IMAD.IADD R9, R9, 0x1, -R18 ;  /* 0x000000010909b824 */ /* 0x000fe200078e0a12 */
[----:B------:R-:W-:Y:S01]  /*26d0*/  ISETP.GE.AND P3, PT, R217, RZ, PT ;  /* 0x000000ffd900720c */ /* 0x000fe20003f66270 */
[----:B------:R-:W-:Y:S01]  /*26e0*/  IMAD R13, R2, R21, R16 ;  /* 0x00000015020d7224 */ /* 0x000fe200078e0210 */
[----:B------:R-:W-:Y:S01]  /*26f0*/  IABS R19, R12 ;  /* 0x0000000c00137213 */ /* 0x000fe20000000000 */
[----:B------:R-:W-:Y:S01]  /*2700*/  IMAD.HI.U32 R14, R7, R20, RZ ;  /* 0x00000014070e7227 */ /* 0x000fe200078e00ff */
[----:B------:R-:W-:Y:S01]  /*2710*/  ISETP.GE.AND P0, PT, R12, RZ, PT ;  /* 0x000000ff0c00720c */ /* 0x000fe20003f06270 */
[----:B------:R-:W-:Y:S01]  /*2720*/  UIMAD UR39, UR39, 0x17, URZ ;  /* 0x00000017272778a4 */ /* 0x000fe2000f8e023f */
[----:B------:R-:W-:Y:S01]  /*2730*/  LOP3.LUT R39, R6, 0x44, RZ, 0xfc, !PT ;  /* 0x0000004406277812 */ /* 0x000fe200078efcff */
[--C-:B------:R-:W-:Y:S01]  /*2740*/  @!P4 IMAD.IADD R10, R10, 0x1, -R18.reuse ;  /* 0x000000010a0ac824 */ /* 0x100fe200078e0a12 */
[----:B------:R-:W-:Y:S01]  /*2750*/  ISETP.GT.U32.AND P4, PT, R18, R9, PT ;  /* 0x000000091200720c */ /* 0x000fe20003f84070 */
[--C-:B------:R-:W-:Y:S01]  /*2760*/  @!P1 IMAD.IADD R8, R8, 0x1, -R18.reuse ;  /* 0x0000000108089824 */ /* 0x100fe200078e0a12 */
[----:B------:R-:W-:Y:S01]  /*2770*/  LOP3.LUT R38, R6, 0x46, RZ, 0xfc, !PT ;  /* 0x0000004606267812 */ /* 0x000fe200078efcff */
[--C-:B------:R-:W-:Y:S01]  /*2780*/  @!P5 IMAD.IADD R11, R11, 0x1, -R18.reuse ;  /* 0x000000010b0bd824 */ /* 0x100fe200078e0a12 */
[C---:B------:R-:W-:Y:S01]  /*2790*/  ISETP.GT.U32.AND P5, PT, R18.reuse, R10, PT ;  /* 0x0000000a1200720c */ /* 0x040fe20003fa4070 */
[C---:B------:R-:W-:Y:S01]  /*27a0*/  IMAD.HI.U32 R12, R7.reuse, R19, RZ ;  /* 0x00000013070c7227 */ /* 0x040fe200078e00ff */
[C---:B------:R-:W-:Y:S01]  /*27b0*/  ISETP.GT.U32.AND P1, PT, R18.reuse, R8, PT ;  /* 0x000000081200720c */ /* 0x040fe20003f24070 */
[----:B------:R-:W-:Y:S01]  /*27c0*/  ULDC UR54, c[0x0][0x238] ;  /* 0x00008e0000367ab9 */ /* 0x000fe20000000800 */
[----:B------:R-:W-:Y:S01]  /*27d0*/  ISETP.GT.U32.AND P6, PT, R18, R11, PT ;  /* 0x0000000b1200720c */ /* 0x000fe20003fc4070 */
[----:B------:R-:W-:Y:S01]  /*27e0*/  IMAD.HI.U32 R17, R7, R26, RZ ;  /* 0x0000001a07117227 */ /* 0x000fe200078e00ff */
[C---:B------:R-:W-:Y:S01]  /*27f0*/  LOP3.LUT R40, R6.reuse, 0x42, RZ, 0xfc, !PT ;  /* 0x0000004206287812 */ /* 0x040fe200078efcff */
[----:B------:R-:W-:Y:S01]  /*2800*/  UIMAD UR54, UR54, 0x15, URZ ;  /* 0x00000015363678a4 */ /* 0x000fe2000f8e023f */
[----:B------:R-:W-:Y:S01]  /*2810*/  LOP3.LUT R41, R6, 0x38, RZ, 0xfc, !PT ;  /* 0x0000003806297812 */ /* 0x000fe200078efcff */
[----:B------:R-:W-:Y:S01]  /*2820*/  @!P4 IMAD.IADD R9, R9, 0x1, -R18 ;  /* 0x000000010909c824 */ /* 0x000fe200078e0a12 */
[----:B------:R-:W-:Y:S01]  /*2830*/  ISETP.GT.U32.AND P4, PT, R2, R13, PT ;  /* 0x0000000d0200720c */ /* 0x000fe20003f84070 */
[----:B------:R-:W-:Y:S01]  /*2840*/  IMAD.HI.U32 R15, R7, R22, RZ ;  /* 0x00000016070f7227 */ /* 0x000fe200078e00ff */
[----:B------:R-:W-:Y:S01]  /*2850*/  IABS R36, R40 ;  /* 0x0000002800247213 */ /* 0x000fe20000000000 */
[----:B------:R-:W-:Y:S01]  /*2860*/  ULDC UR52, c[0x0][0x238] ;  /* 0x00008e0000347ab9 */ /* 0x000fe20000000800 */
[C---:B------:R-:W-:Y:S01]  /*2870*/  LOP3.LUT R44, R6.reuse, 0x36, RZ, 0xfc, !PT ;  /* 0x00000036062c7812 */ /* 0x040fe200078efcff */
[----:B------:R-:W-:Y:S01]  /*2880*/  IMAD.MOV R21, RZ, RZ, -R14 ;  /* 0x000000ffff157224 */ /* 0x000fe200078e0a0e */
[----:B------:R-:W-:Y:S01]  /*2890*/  LOP3.LUT R45, R6, 0x34, RZ, 0xfc, !PT ;  /* 0x00000034062d7812 */ /* 0x000fe200078efcff */
[----:B------:R-:W-:Y:S01]  /*28a0*/  @!P1 IMAD.IADD R8, R8, 0x1, -R18 ;  /* 0x0000000108089824 */ /* 0x000fe200078e0a12 */
[----:B------:R-:W-:Y:S01]  /*28b0*/  ISETP.GE.AND P1, PT, R220, RZ, PT ;  /* 0x000000ffdc00720c */ /* 0x000fe20003f26270 */
[----:B------:R-:W-:Y:S01]  /*28c0*/  IMAD.MOV R12, RZ, RZ, -R12 ;  /* 0x000000ffff0c7224 */ /* 0x000fe200078e0a0c */
[----:B------:R-:W-:Y:S01]  /*28d0*/  LOP3.LUT R46, R6, 0x32, RZ, 0xfc, !PT ;  /* 0x00000032062e7812 */ /* 0x000fe200078efcff */
[----:B------:R-:W-:Y:S01]  /*28e0*/  IMAD.MOV R27, RZ, RZ, -R17 ;  /* 0x000000ffff1b7224 */ /* 0x000fe200078e0a11 */
[----:B------:R-:W-:Y:S01]  /*28f0*/  IABS R42, R45 ;  /* 0x0000002d002a7213 */ /* 0x000fe20000000000 */
[----:B------:R-:W-:Y:S01]  /*2900*/  IMAD.MOV R23, RZ, RZ, -R15 ;  /* 0x000000ffff177224 */ /* 0x000fe200078e0a0f */
[----:B------:R-:W-:Y:S01]  /*2910*/  IABS R43, R46 ;  /* 0x0000002e002b7213 */ /* 0x000fe20000000000 */
[----:B------:R-:W-:Y:S01]  /*2920*/  IMAD R17, R2, R21, R20 ;  /* 0x0000001502117224 */ /* 0x000fe200078e0214 */
[----:B------:R-:W-:Y:S01]  /*2930*/  LOP3.LUT R20, R6, 0x6c, RZ, 0xfc, !PT ;  /* 0x0000006c06147812 */ /* 0x000fe200078efcff */
[----:B------:R-:W-:Y:S01]  /*2940*/  @!P3 IMAD.MOV R8, RZ, RZ, -R8 ;  /* 0x000000ffff08b224 */ /* 0x000fe200078e0a08 */
[----:B------:R-:W-:Y:S01]  /*2950*/  ISETP.GE.AND P3, PT, R218, RZ, PT ;  /* 0x000000ffda00720c */ /* 0x000fe20003f66270 */
[----:B------:R-:W-:Y:S01]  /*2960*/  IMAD R15, R2, R12, R19 ;  /* 0x0000000c020f7224 */ /* 0x000fe200078e0213 */
[----:B------:R-:W-:Y:S01]  /*2970*/  IABS R14, R20 ;  /* 0x00000014000e7213 */ /* 0x000fe20000000000 */
[----:B------:R-:W-:Y:S01]  /*2980*/  @!P5 IMAD.IADD R10, R10, 0x1, -R18 ;  /* 0x000000010a0ad824 */ /* 0x000fe200078e0a12 */
[----:B------:R-:W-:Y:S01]  /*2990*/  ISETP.GE.AND P5, PT, R219, RZ, PT ;  /* 0x000000ffdb00720c */ /* 0x000fe20003fa6270 */
[----:B------:R-:W-:Y:S01]  /*29a0*/  @!P4 IMAD.IADD R13, R13, 0x1, -R2 ;  /* 0x000000010d0dc824 */ /* 0x000fe200078e0a02 */
[C---:B------:R-:W-:Y:S01]  /*29b0*/  ISETP.GT.U32.AND P4, PT, R2.reuse, R17, PT ;  /* 0x000000110200720c */ /* 0x040fe20003f84070 */
[----:B------:R-:W-:Y:S01]  /*29c0*/  @!P6 IMAD.IADD R11, R11, 0x1, -R18 ;  /* 0x000000010b0be824 */ /* 0x000fe200078e0a12 */
[C---:B------:R-:W-:Y:S01]  /*29d0*/  ISETP.GT.U32.AND P6, PT, R2.reuse, R15, PT ;  /* 0x0000000f0200720c */ /* 0x040fe20003fc4070 */
[----:B------:R-:W-:Y:S01]  /*29e0*/  IMAD R19, R2, R23, R22 ;  /* 0x0000001702137224 */ /* 0x000fe200078e0216 */
[C---:B------:R-:W-:Y:S01]  /*29f0*/  LOP3.LUT R18, R6.reuse, 0x70, RZ, 0xfc, !PT ;  /* 0x0000007006127812 */ /* 0x040fe200078efcff */
[----:B------:R-:W-:Y:S01]  /*2a00*/  IMAD.HI.U32 R16, R7, R24, RZ ;  /* 0x0000001807107227 */ /* 0x000fe200078e00ff */
[----:B------:R-:W-:Y:S01]  /*2a10*/  LOP3.LUT R22, R6, 0x68, RZ, 0xfc, !PT ;  /* 0x0000006806167812 */ /* 0x000fe200078efcff */
[----:B------:R-:W-:Y:S01]  /*2a20*/  UIMAD UR52, UR52, 0x14, URZ ;  /* 0x00000014343478a4 */ /* 0x000fe2000f8e023f */
[----:B------:R-:W-:Y:S01]  /*2a30*/  IABS R23, R18 ;  /* 0x0000001200177213 */ /* 0x000fe20000000000 */
[----:B------:R-:W-:Y:S01]  /*2a40*/  IMAD R12, R2, R27, R26 ;  /* 0x0000001b020c7224 */ /* 0x000fe200078e021a */
[----:B------:R-:W-:Y:S01]  /*2a50*/  LOP3.LUT R27, R6, 0x60, RZ, 0xfc, !PT ;  /* 0x00000060061b7812 */ /* 0x000fe200078efcff */
[----:B------:R-:W-:Y:S01]  /*2a60*/  @!P3 IMAD.MOV R11, RZ, RZ, -R11 ;  /* 0x000000ffff0bb224 */ /* 0x000fe200078e0a0b */
[----:B------:R-:W-:Y:S01]  /*2a70*/  ISETP.GT.U32.AND P3, PT, R2, R19, PT ;  /* 0x000000130200720c */ /* 0x000fe20003f64070 */
[----:B------:R-:W-:Y:S01]  /*2a80*/  IMAD.MOV R25, RZ, RZ, -R16 ;  /* 0x000000ffff197224 */ /* 0x000fe200078e0a10 */
[----:B------:R-:W-:Y:S01]  /*2a90*/  LOP3.LUT R47, R6, 0x2c, RZ, 0xfc, !PT ;  /* 0x0000002c062f7812 */ /* 0x000fe200078efcff */
[----:B------:R-:W-:Y:S01]  /*2aa0*/  @!P1 IMAD.MOV R9, RZ, RZ, -R9 ;  /* 0x000000ffff099224 */ /* 0x000fe200078e0a09 */
[----:B------:R-:W-:Y:S01]  /*2ab0*/  ISETP.NE.AND P1, PT, R4, RZ, PT ;  /* 0x000000ff0400720c */ /* 0x000fe20003f25270 */
[----:B------:R-:W-:Y:S01]  /*2ac0*/  @!P5 IMAD.MOV R10, RZ, RZ, -R10 ;  /* 0x000000ffff0ad224 */ /* 0x000fe200078e0a0a */
[----:B------:R-:W-:Y:S01]  /*2ad0*/  LOP3.LUT R50, R6, 0x28, RZ, 0xfc, !PT ;  /* 0x0000002806327812 */ /* 0x000fe200078efcff */
[--C-:B------:R-:W-:Y:S01]  /*2ae0*/  @!P4 IMAD.IADD R17, R17, 0x1, -R2.reuse ;  /* 0x000000011111c824 */ /* 0x100fe200078e0a02 */
[C---:B------:R-:W-:Y:S01]  /*2af0*/  ISETP.GT.U32.AND P4, PT, R2.reuse, R12, PT ;  /* 0x0000000c0200720c */ /* 0x040fe20003f84070 */
[----:B------:R-:W-:Y:S01]  /*2b00*/  @!P6 IMAD.IADD R15, R15, 0x1, -R2 ;  /* 0x000000010f0fe824 */ /* 0x000fe200078e0a02 */
[C---:B------:R-:W-:Y:S01]  /*2b10*/  ISETP.GT.U32.AND P6, PT, R2.reuse, R13, PT ;  /* 0x0000000d0200720c */ /* 0x040fe20003fc4070 */
[C---:B------:R-:W-:Y:S01]  /*2b20*/  IMAD R21, R2.reuse, R25, R24 ;  /* 0x0000001902157224 */ /* 0x040fe200078e0218 */
[----:B------:R-:W-:Y:S01]  /*2b30*/  SEL R221, R227, R8, !P1 ;  /* 0x00000008e3dd7207 */ /* 0x000fe20004800000 */
[--C-:B------:R-:W-:Y:S01]  /*2b40*/  @!P3 IMAD.IADD R19, R19, 0x1, -R2.reuse ;  /* 0x000000011313b824 */ /* 0x100fe200078e0a02 */
[----:B------:R-:W-:Y:S01]  /*2b50*/  SEL R223, R227, R9, !P1 ;  /* 0x00000009e3df7207 */ /* 0x000fe20004800000 */
[----:B------:R-:W-:Y:S01]  /*2b60*/  IMAD.HI.U32 R8, R7, R14, RZ ;  /* 0x0000000e07087227 */ /* 0x000fe200078e00ff */
[C---:B------:R-:W-:Y:S01]  /*2b70*/  SEL R225, R227.reuse, R10, !P1 ;  /* 0x0000000ae3e17207 */ /* 0x040fe20004800000 */
[----:B------:R-:W-:Y:S01]  /*2b80*/  ULDC UR50, c[0x0][0x238] ;  /* 0x00008e0000327ab9 */ /* 0x000fe20000000800 */
[----:B------:R-:W-:Y:S01]  /*2b90*/  SEL R227, R227, R11, !P1 ;  /* 0x0000000be3e37207 */ /* 0x000fe20004800000 */
[----:B------:R-:W-:Y:S01]  /*2ba0*/  IMAD.HI.U32 R4, R7, R23, RZ ;  /* 0x0000001707047227 */ /* 0x000fe200078e00ff */
[C---:B------:R-:W-:Y:S01]  /*2bb0*/  ISETP.GT.U32.AND P1, PT, R2.reuse, R21, PT ;  /* 0x000000150200720c */ /* 0x040fe20003f24070 */
[----:B------:R-:W-:Y:S01]  /*2bc0*/  UIMAD UR50, UR50, 0x13, URZ ;  /* 0x00000013323278a4 */ /* 0x000fe2000f8e023f */
[----:B------:R-:W-:Y:S01]  /*2bd0*/  ISETP.GT.U32.AND P5, PT, R2, R15, PT ;  /* 0x0000000f0200720c */ /* 0x000fe20003fa4070 */
[--C-:B------:R-:W-:Y:S01]  /*2be0*/  @!P4 IMAD.IADD R12, R12, 0x1, -R2.reuse ;  /* 0x000000010c0cc824 */ /* 0x100fe200078e0a02 */
[C---:B------:R-:W-:Y:S01]  /*2bf0*/  ISETP.GT.U32.AND P4, PT, R2.reuse, R19, PT ;  /* 0x000000130200720c */ /* 0x040fe20003f84070 */
[----:B------:R-:W-:Y:S01]  /*2c00*/  @!P6 IMAD.IADD R13, R13, 0x1, -R2 ;  /* 0x000000010d0de824 */ /* 0x000fe200078e0a02 */
[----:B------:R-:W-:Y:S01]  /*2c10*/  ISETP.GT.U32.AND P6, PT, R2, R17, PT ;  /* 0x000000110200720c */ /* 0x000fe20003fc4070 */
[----:B------:R-:W-:Y:S01]  /*2c20*/  IMAD.MOV R9, RZ, RZ, -R8 ;  /* 0x000000ffff097224 */ /* 0x000fe200078e0a08 */
[----:B------:R-:W-:Y:S01]  /*2c30*/  ISETP.GE.AND P3, PT, R29, RZ, PT ;  /* 0x000000ff1d00720c */ /* 0x000fe20003f66270 */
[----:B------:R-:W-:Y:S01]  /*2c40*/  IMAD.MOV.U32 R10, RZ, RZ, R13 ;  /* 0x000000ffff0a7224 */ /* 0x000fe200078e000d */
[C---:B------:R-:W-:Y:S01]  /*2c50*/  LOP3.LUT R24, R6.reuse, 0x62, RZ, 0xfc, !PT ;  /* 0x0000006206187812 */ /* 0x040fe200078efcff */
[----:B------:R-:W-:Y:S01]  /*2c60*/  IMAD.MOV R4, RZ, RZ, -R4 ;  /* 0x000000ffff047224 */ /* 0x000fe200078e0a04 */
[----:B------:R-:W-:Y:S01]  /*2c70*/  LOP3.LUT R29, R6, 0x5a, RZ, 0xfc, !PT ;  /* 0x0000005a061d7812 */ /* 0x000fe200078efcff */
[--C-:B------:R-:W-:Y:S01]  /*2c80*/  @!P1 IMAD.IADD R21, R21, 0x1, -R2.reuse ;  /* 0x0000000115159824 */ /* 0x100fe200078e0a02 */
[----:B------:R-:W-:Y:S01]  /*2c90*/  ISETP.GE.AND P1, PT, R30, RZ, PT ;  /* 0x000000ff1e00720c */ /* 0x000fe20003f26270 */
[----:B------:R-:W-:Y:S01]  /*2ca0*/  @!P5 IMAD.IADD R15, R15, 0x1, -R2 ;  /* 0x000000010f0fd824 */ /* 0x000fe200078e0a02 */
[----:B------:R-:W-:Y:S01]  /*2cb0*/  ISETP.GE.AND P5, PT, R28, RZ, PT ;  /* 0x000000ff1c00720c */ /* 0x000fe20003fa6270 */
[----:B------:R-:W-:Y:S01]  /*2cc0*/  IMAD R14, R2, R9, R14 ;  /* 0x00000009020e7224 */ /* 0x000fe200078e020e */
[----:B------:R-:W-:Y:S01]  /*2cd0*/  LOP3.LUT R30, R6, 0x58, RZ, 0xfc, !PT ;  /* 0x00000058061e7812 */ /* 0x000fe200078efcff */
[----:B------:R-:W-:Y:S01]  /*2ce0*/  @!P2 IMAD.MOV R10, RZ, RZ, -R10 ;  /* 0x000000ffff0aa224 */ /* 0x000fe200078e0a0a */
[C---:B------:R-:W-:Y:S01]  /*2cf0*/  ISETP.GT.U32.AND P2, PT, R2.reuse, R21, PT ;  /* 0x000000150200720c */ /* 0x040fe20003f44070 */
[----:B------:R-:W-:Y:S01]  /*2d00*/  IMAD R23, R2, R4, R23 ;  /* 0x0000000402177224 */ /* 0x000fe200078e0217 */
[----:B------:R-:W-:Y:S01]  /*2d10*/  LOP3.LUT R4, R6, 0x6a, RZ, 0xfc, !PT ;  /* 0x0000006a06047812 */ /* 0x000fe200078efcff */
[--C-:B------:R-:W-:Y:S01]  /*2d20*/  @!P4 IMAD.IADD R19, R19, 0x1, -R2.reuse ;  /* 0x000000011313c824 */ /* 0x100fe200078e0a02 */
[C---:B------:R-:W-:Y:S01]  /*2d30*/  ISETP.GT.U32.AND P4, PT, R2.reuse, R14, PT ;  /* 0x0000000e0200720c */ /* 0x040fe20003f84070 */
[----:B------:R-:W-:Y:S01]  /*2d40*/  @!P6 IMAD.IADD R17, R17, 0x1, -R2 ;  /* 0x000000011111e824 */ /* 0x000fe200078e0a02 */
[----:B------:R-:W-:Y:S01]  /*2d50*/  IABS R16, R4 ;  /* 0x0000000400107213 */ /* 0x000fe20000000000 */
[----:B------:R-:W-:Y:S01]  /*2d60*/  IMAD.MOV.U32 R9, RZ, RZ, R15 ;  /* 0x000000ffff097224 */ /* 0x000fe200078e000f */
[C---:B------:R-:W-:Y:S01]  /*2d70*/  ISETP.GT.U32.AND P6, PT, R2.reuse, R12, PT ;  /* 0x0000000c0200720c */ /* 0x040fe20003fc4070 */
[----:B------:R-:W-:Y:S01]  /*2d80*/  IMAD.MOV.U32 R8, RZ, RZ, R17 ;  /* 0x000000ffff087224 */ /* 0x000fe200078e0011 */
[----:B------:R-:W-:Y:S01]  /*2d90*/  IABS R17, R22 ;  /* 0x0000001600117213 */ /* 0x000fe20000000000 */
[----:B------:R-:W-:Y:S01]  /*2da0*/  @!P0 IMAD.MOV R9, RZ, RZ, -R9 ;  /* 0x000000ffff098224 */ /* 0x000fe200078e0a09 */
[----:B------:R-:W-:Y:S01]  /*2db0*/  ISETP.GT.U32.AND P0, PT, R2, R23, PT ;  /* 0x000000170200720c */ /* 0x000fe20003f04070 */
[----:B------:R-:W-:Y:S01]  /*2dc0*/  @!P5 IMAD.MOV R8, RZ, RZ, -R8 ;  /* 0x000000ffff08d224 */ /* 0x000fe200078e0a08 */
[----:B------:R-:W-:Y:S01]  /*2dd0*/  ISETP.GE.AND P5, PT, R31, RZ, PT ;  /* 0x000000ff1f00720c */ /* 0x000fe20003fa6270 */
[----:B------:R-:W-:Y:S01]  /*2de0*/  IMAD.HI.U32 R11, R7, R16, RZ ;  /* 0x00000010070b7227 */ /* 0x000fe200078e00ff */
[----:B------:R-:W-:Y:S01]  /*2df0*/  IABS R25, R29 ;  /* 0x0000001d00197213 */ /* 0x000fe20000000000 */
[----:B------:R-:W-:Y:S01]  /*2e00*/  ULDC UR48, c[0x0][0x238] ;  /* 0x00008e0000307ab9 */ /* 0x000fe20000000800 */
[----:B------:R-:W-:Y:S01]  /*2e10*/  IABS R26, R30 ;  /* 0x0000001e001a7213 */ /* 0x000fe20000000000 */
[--C-:B------:R-:W-:Y:S01]  /*2e20*/  @!P2 IMAD.IADD R21, R21, 0x1, -R2.reuse ;  /* 0x000000011515a824 */ /* 0x100fe200078e0a02 */
[----:B------:R-:W-:Y:S01]  /*2e30*/  ISETP.GE.AND P2, PT, R18, RZ, PT ;  /* 0x000000ff1200720c */ /* 0x000fe20003f46270 */
[----:B------:R-:W-:Y:S01]  /*2e40*/  IMAD.MOV R15, RZ, RZ, -R11 ;  /* 0x000000ffff0f7224 */ /* 0x000fe200078e0a0b */
[----:B------:R-:W-:Y:S01]  /*2e50*/  LOP3.LUT R28, R6, 0x5c, RZ, 0xfc, !PT ;  /* 0x0000005c061c7812 */ /* 0x000fe200078efcff */
[--C-:B------:R-:W-:Y:S01]  /*2e60*/  @!P4 IMAD.IADD R14, R14, 0x1, -R2.reuse ;  /* 0x000000010e0ec824 */ /* 0x100fe200078e0a02 */
[C---:B------:R-:W-:Y:S01]  /*2e70*/  LOP3.LUT R31, R6.reuse, 0x52, RZ, 0xfc, !PT ;  /* 0x00000052061f7812 */ /* 0x040fe200078efcff */
[----:B------:R-:W-:Y:S01]  /*2e80*/  IMAD.MOV.U32 R11, RZ, RZ, R21 ;  /* 0x000000ffff0b7224 */ /* 0x000fe200078e0015 */
[----:B------:R-:W-:Y:S01]  /*2e90*/  LOP3.LUT R49, R6, 0x2a, RZ, 0xfc, !PT ;  /* 0x0000002a06317812 */ /* 0x000fe200078efcff */
[--C-:B------:R-:W-:Y:S01]  /*2ea0*/  @!P6 IMAD.IADD R12, R12, 0x1, -R2.reuse ;  /* 0x000000010c0ce824 */ /* 0x100fe200078e0a02 */
[----:B------:R-:W-:Y:S01]  /*2eb0*/  ISETP.GE.AND P6, PT, R20, RZ, PT ;  /* 0x000000ff1400720c */ /* 0x000fe20003fc6270 */
[----:B------:R-:W-:Y:S01]  /*2ec0*/  @!P1 IMAD.MOV R11, RZ, RZ, -R11 ;  /* 0x000000ffff0b9224 */ /* 0x000fe200078e0a0b */
[----:B------:R-:W-:Y:S01]  /*2ed0*/  ISETP.GT.U32.AND P1, PT, R2, R14, PT ;  /* 0x0000000e0200720c */ /* 0x000fe20003f24070 */
[----:B------:R-:W-:Y:S01]  /*2ee0*/  @!P0 IMAD.IADD R23, R23, 0x1, -R2 ;  /* 0x0000000117178824 */ /* 0x000fe200078e0a02 */
[----:B------:R-:W-:Y:S01]  /*2ef0*/  ISETP.GE.AND P0, PT, R4, RZ, PT ;  /* 0x000000ff0400720c */ /* 0x000fe20003f06270 */
[----:B------:R-:W-:Y:S01]  /*2f00*/  IMAD R16, R2, R15, R16 ;  /* 0x0000000f02107224 */ /* 0x000fe200078e0210 */
[----:B------:R-:W-:Y:S01]  /*2f10*/  LOP3.LUT R51, R6, 0x26, RZ, 0xfc, !PT ;  /* 0x0000002606337812 */ /* 0x000fe200078efcff */
[----:B------:R-:W-:Y:S01]  /*2f20*/  IMAD.HI.U32 R13, R7, R17, RZ ;  /* 0x00000011070d7227 */ /* 0x000fe200078e00ff */
[C---:B------:R-:W-:Y:S01]  /*2f30*/  ISETP.GT.U32.AND P4, PT, R2.reuse, R23, PT ;  /* 0x000000170200720c */ /* 0x040fe20003f84070 */
[----:B------:R-:W-:Y:S01]  /*2f40*/  UIMAD UR48, UR48, 0x12, URZ ;  /* 0x00000012303078a4 */ /* 0x000fe2000f8e023f */
[----:B------:R-:W-:Y:S01]  /*2f50*/  IABS R48, R51 ;  /* 0x0000003300307213 */ /* 0x000fe20000000000 */
[----:B------:R-:W-:Y:S01]  /*2f60*/  @!P5 IMAD.MOV R12, RZ, RZ, -R12 ;  /* 0x000000ffff0cd224 */ /* 0x000fe200078e0a0c */
[----:B------:R-:W-:Y:S01]  /*2f70*/  ISETP.GT.U32.AND P5, PT, R2, R16, PT ;  /* 0x000000100200720c */ /* 0x000fe20003fa4070 */
[----:B------:R-:W-:Y:S01]  /*2f80*/  IMAD.MOV R13, RZ, RZ, -R13 ;  /* 0x000000ffff0d7224 */ /* 0x000fe200078e0a0d */
[----:B------:R-:W-:Y:S01]  /*2f90*/  LOP3.LUT R54, R6, 0x22, RZ, 0xfc, !PT ;  /* 0x0000002206367812 */ /* 0x000fe200078efcff */
[--C-:B------:R-:W-:Y:S01]  /*2fa0*/  @!P1 IMAD.IADD R14, R14, 0x1, -R2.reuse ;  /* 0x000000010e0e9824 */ /* 0x100fe200078e0a02 */
[----:B------:R-:W-:Y:S01]  /*2fb0*/  LOP3.LUT R56, R6, 0x20, RZ, 0xfc, !PT ;  /* 0x0000002006387812 */ /* 0x000fe200078efcff */
[----:B------:R-:W-:Y:S01]  /*2fc0*/  IMAD R15, R2, R13, R17 ;  /* 0x0000000d020f7224 */ /* 0x000fe200078e0211 */
[C---:B------:R-:W-:Y:S01]  /*2fd0*/  LOP3.LUT R13, R6.reuse, 0x66, RZ, 0xfc, !PT ;  /* 0x00000066060d7812 */ /* 0x040fe200078efcff */
[----:B------:R-:W-:Y:S01]  /*2fe0*/  IMAD.MOV.U32 R4, RZ, RZ, R19 ;  /* 0x000000ffff047224 */ /* 0x000fe200078e0013 */
[----:B------:R-:W-:Y:S01]  /*2ff0*/  LOP3.LUT R17, R6, 0x64, RZ, 0xfc, !PT ;  /* 0x0000006406117812 */ /* 0x000fe200078efcff */
[----:B------:R-:W-:Y:S01]  /*3000*/  @!P4 IMAD.IADD R23, R23, 0x1, -R2 ;  /* 0x000000011717c824 */ /* 0x000fe200078e0a02 */
[----:B------:R-:W-:Y:S01]  /*3010*/  ISETP.GT.U32.AND P1, PT, R2, R15, PT ;  /* 0x0000000f0200720c */ /* 0x000fe20003f24070 */
[----:B------:R-:W-:Y:S01]  /*3020*/  @!P3 IMAD.MOV R4, RZ, RZ, -R4 ;  /* 0x000000ffff04b224 */ /* 0x000fe200078e0a04 */
[----:B------:R-:W-:Y:S01]  /*3030*/  ISETP.GE.AND P4, PT, R13, RZ, PT ;  /* 0x000000ff0d00720c */ /* 0x000fe20003f86270 */
[----:B------:R-:W-:Y:S01]  /*3040*/  @!P5 IMAD.IADD R16, R16, 0x1, -R2 ;  /* 0x000000011010d824 */ /* 0x000fe200078e0a02 */
[----:B------:R-:W-:Y:S01]  /*3050*/  IABS R20, R13 ;  /* 0x0000000d00147213 */ /* 0x000fe20000000000 */
[----:B------:R-:W-:Y:S01]  /*3060*/  IMAD.MOV.U32 R13, RZ, RZ, R23 ;  /* 0x000000ffff0d7224 */ /* 0x000fe200078e0017 */
[----:B------:R-:W-:Y:S01]  /*3070*/  ISETP.GE.AND P3, PT, R22, RZ, PT ;  /* 0x000000ff1600720c */ /* 0x000fe20003f66270 */
[----:B------:R-:W-:Y:S01]  /*3080*/  @!P6 IMAD.MOV R14, RZ, RZ, -R14 ;  /* 0x000000ffff0ee224 */ /* 0x000fe200078e0a0e */
[----:B------:R-:W-:Y:S01]  /*3090*/  IABS R21, R17 ;  /* 0x0000001100157213 */ /* 0x000fe20000000000 */
[----:B------:R-:W-:Y:S01]  /*30a0*/  @!P2 IMAD.MOV R13, RZ, RZ, -R13 ;  /* 0x000000ffff0da224 */ /* 0x000fe200078e0a0d */
[----:B------:R-:W-:Y:S01]  /*30b0*/  IABS R22, R24 ;  /* 0x0000001800167213 */ /* 0x000fe20000000000 */
[----:B------:R-:W-:Y:S01]  /*30c0*/  ULDC UR16, c[0x0][0x238] ;  /* 0x00008e0000107ab9 */ /* 0x000fe20000000800 */
[----:B------:R-:W-:Y:S01]  /*30d0*/  ISETP.GT.U32.AND P5, PT, R2, R16, PT ;  /* 0x000000100200720c */ /* 0x000fe20003fa4070 */
[----:B------:R-:W-:Y:S01]  /*30e0*/  IMAD.HI.U32 R18, R7, R21, RZ ;  /* 0x0000001507127227 */ /* 0x000fe200078e00ff */
[----:B------:R-:W-:Y:S01]  /*30f0*/  ISETP.GE.AND P2, PT, R17, RZ, PT ;  /* 0x000000ff1100720c */ /* 0x000fe20003f46270 */
[----:B------:R-:W-:Y:S01]  /*3100*/  UIMAD UR16, UR16, 0x11, URZ ;  /* 0x00000011101078a4 */ /* 0x000fe2000f8e023f */
[----:B------:R-:W-:Y:S01]  /*3110*/  ISETP.GE.AND P6, PT, R24, RZ, PT ;  /* 0x000000ff1800720c */ /* 0x000fe20003fc6270 */
[----:B------:R-:W-:Y:S01]  /*3120*/  @!P1 IMAD.IADD R15, R15, 0x1, -R2 ;  /* 0x000000010f0f9824 */ /* 0x000fe200078e0a02 */
[----:B------:R-:W-:Y:S01]  /*3130*/  IABS R24, R28 ;  /* 0x0000001c00187213 */ /* 0x000fe20000000000 */
[C---:B------:R-:W-:Y:S01]  /*3140*/  IMAD.HI.U32 R17, R7.reuse, R20, RZ ;  /* 0x0000001407117227 */ /* 0x040fe200078e00ff */
[----:B------:R-:W-:Y:S01]  /*3150*/  IABS R52, R56 ;  /* 0x0000003800347213 */ /* 0x000fe20000000000 */
[----:B------:R-:W-:Y:S01]  /*3160*/  ULDC UR20, c[0x0][0x238] ;  /* 0x00008e0000147ab9 */ /* 0x000fe20000000800 */
[----:B------:R-:W-:Y:S01]  /*3170*/  ISETP.GT.U32.AND P1, PT, R2, R15, PT ;  /* 0x0000000f0200720c */ /* 0x000fe20003f24070 */
[----:B------:R-:W-:Y:S01]  /*3180*/  IMAD.HI.U32 R19, R7, R22, RZ ;  /* 0x0000001607137227 */ /* 0x000fe200078e00ff */
[C---:B------:R-:W-:Y:S01]  /*3190*/  LOP3.LUT R57, R6.reuse, 0x1c, RZ, 0xfc, !PT ;  /* 0x0000001c06397812 */ /* 0x040fe200078efcff */
[----:B------:R-:W-:Y:S01]  /*31a0*/  USHF.L.U32 UR20, UR20, 0x4, URZ ;  /* 0x0000000414147899 */ /* 0x000fe2000800063f */
[C---:B------:R-:W-:Y:S01]  /*31b0*/  LOP3.LUT R58, R6.reuse, 0x1a, RZ, 0xfc, !PT ;  /* 0x0000001a063a7812 */ /* 0x040fe200078efcff */
[----:B------:R-:W-:Y:S01]  /*31c0*/  IMAD.MOV R18, RZ, RZ, -R18 ;  /* 0x000000ffff127224 */ /* 0x000fe200078e0a12 */
[----:B------:R-:W-:Y:S01]  /*31d0*/  IABS R53, R57 ;  /* 0x0000003900357213 */ /* 0x000fe20000000000 */
[----:B------:R-:W-:Y:S01]  /*31e0*/  IMAD.MOV R17, RZ, RZ, -R17 ;  /* 0x000000ffff117224 */ /* 0x000fe200078e0a11 */
[----:B------:R-:W-:Y:S01]  /*31f0*/  IABS R55, R58 ;  /* 0x0000003a00377213 */ /* 0x000fe20000000000 */
[----:B------:R-:W-:Y:S01]  /*3200*/  IMAD.MOV R23, RZ, RZ, -R19 ;  /* 0x000000ffff177224 */ /* 0x000fe200078e0a13 */
[----:B------:R-:W-:Y:S01]  /*3210*/  LOP3.LUT R72, R6, 0x4, RZ, 0xfc, !PT ;  /* 0x0000000406487812 */ /* 0x000fe200078efcff */
[C---:B------:R-:W-:Y:S01]  /*3220*/  IMAD R19, R2.reuse, R18, R21 ;  /* 0x0000001202137224 */ /* 0x040fe200078e0215 */
[----:B------:R-:W-:Y:S01]  /*3230*/  IABS R21, R27 ;  /* 0x0000001b00157213 */ /* 0x000fe20000000000 */
[----:B------:R-:W-:Y:S01]  /*3240*/  IMAD R17, R2, R17, R20 ;  /* 0x0000001102117224 */ /* 0x000fe200078e0214 */
[----:B------:R-:W-:Y:S01]  /*3250*/  IABS R69, R72 ;  /* 0x0000004800457213 */ /* 0x000fe20000000000 */
[----:B------:R-:W-:Y:S01]  /*3260*/  @!P5 IMAD.IADD R16, R16, 0x1, -R2 ;  /* 0x000000011010d824 */ /* 0x000fe200078e0a02 */
[----:B------:R-:W-:Y:S01]  /*3270*/  LOP3.LUT R74, R6, 0x2, RZ, 0xfc, !PT ;  /* 0x00000002064a7812 */ /* 0x000fe200078efcff */
[C---:B------:R-:W-:Y:S01]  /*3280*/  IMAD R18, R2.reuse, R23, R22 ;  /* 0x0000001702127224 */ /* 0x040fe200078e0216 */
[C---:B------:R-:W-:Y:S01]  /*3290*/  ISETP.GT.U32.AND P5, PT, R2.reuse, R17, PT ;  /* 0x000000110200720c */ /* 0x040fe20003fa4070 */
[----:B------:R-:W-:Y:S01]  /*32a0*/  @!P0 IMAD.MOV R16, RZ, RZ, -R16 ;  /* 0x000000ffff108224 */ /* 0x000fe200078e0a10 */
[----:B------:R-:W-:Y:S01]  /*32b0*/  IABS R71, R74 ;  /* 0x0000004a00477213 */ /* 0x000fe20000000000 */
[--C-:B------:R-:W-:Y:S01]  /*32c0*/  @!P1 IMAD.IADD R15, R15, 0x1, -R2.reuse ;  /* 0x000000010f0f9824 */ /* 0x100fe200078e0a02 */
[C---:B------:R-:W-:Y:S01]  /*32d0*/  ISETP.GT.U32.AND P0, PT, R2.reuse, R18, PT ;  /* 0x000000120200720c */ /* 0x040fe20003f04070 */
[C---:B------:R-:W-:Y:S01]  /*32e0*/  IMAD.HI.U32 R20, R7.reuse, R21, RZ ;  /* 0x0000001507147227 */ /* 0x040fe200078e00ff */
[----:B------:R-:W-:Y:S01]  /*32f0*/  ISETP.GT.U32.AND P1, PT, R2, R19, PT ;  /* 0x000000130200720c */ /* 0x000fe20003f24070 */
[----:B------:R-:W-:Y:S01]  /*3300*/  ULDC UR24, c[0x0][0x238] ;  /* 0x00008e0000187ab9 */ /* 0x000fe20000000800 */
[----:B------:R-:W-:Y:S01]  /*3310*/  ULDC UR28, c[0x0][0x238] ;  /* 0x00008e00001c7ab9 */ /* 0x000fe20000000800 */
[----:B------:R-:W-:Y:S01]  /*3320*/  IMAD.HI.U32 R22, R7, R25, RZ ;  /* 0x0000001907167227 */ /* 0x000fe200078e00ff */
[----:B------:R-:W-:Y:S01]  /*3330*/  UIMAD UR24, UR24, 0xf, URZ ;  /* 0x0000000f181878a4 */ /* 0x000fe2000f8e023f */
[----:B------:R-:W-:Y:S01]  /*3340*/  CS2R R180, SRZ ;  /* 0x0000000000b47805 */ /* 0x000fe2000001ff00 */
[----:B------:R-:W-:Y:S01]  /*3350*/  UIMAD UR28, UR28, 0xe, URZ ;  /* 0x0000000e1c1c78a4 */ /* 0x000fe2000f8e023f */
[----:B------:R-:W-:Y:S01]  /*3360*/  @!P5 IMAD.IADD R17, R17, 0x1, -R2 ;  /* 0x000000011111d824 */ /* 0x000fe200078e0a02 */
[----:B------:R-:W-:Y:S01]  /*3370*/  ULDC UR32, c[0x0][0x238] ;  /* 0x00008e0000207ab9 */ /* 0x000fe20000000800 */
[----:B------:R-:W-:Y:S01]  /*3380*/  IMAD.MOV R20, RZ, RZ, -R20 ;  /* 0x000000ffff147224 */ /* 0x000fe200078e0a14 */
[----:B------:R-:W-:Y:S01]  /*3390*/  UIMAD UR32, UR32, 0xd, URZ ;  /* 0x0000000d202078a4 */ /* 0x000fe2000f8e023f */
[--C-:B------:R-:W-:Y:S01]  /*33a0*/  @!P0 IMAD.IADD R18, R18, 0x1, -R2.reuse ;  /* 0x0000000112128824 */ /* 0x100fe200078e0a02 */
[C---:B------:R-:W-:Y:S01]  /*33b0*/  ISETP.GT.U32.AND P5, PT, R2.reuse, R17, PT ;  /* 0x000000110200720c */ /* 0x040fe20003fa4070 */
[----:B------:R-:W-:Y:S01]  /*33c0*/  @!P1 IMAD.IADD R19, R19, 0x1, -R2 ;  /* 0x0000000113139824 */ /* 0x000fe200078e0a02 */
[----:B------:R-:W-:Y:S01]  /*33d0*/  ULDC UR36, c[0x0][0x238] ;  /* 0x00008e0000247ab9 */ /* 0x000fe20000000800 */
[C---:B------:R-:W-:Y:S01]  /*33e0*/  IMAD.HI.U32 R23, R7.reuse, R26, RZ ;  /* 0x0000001a07177227 */ /* 0x040fe200078e00ff */
[C---:B------:R-:W-:Y:S01]  /*33f0*/  ISETP.GT.U32.AND P0, PT, R2.reuse, R18, PT ;  /* 0x000000120200720c */ /* 0x040fe20003f04070 */
[----:B------:R-:W-:Y:S01]  /*3400*/  UIMAD UR36, UR36, 0xc, URZ ;  /* 0x0000000c242478a4 */ /* 0x000fe2000f8e023f */
[C---:B------:R-:W-:Y:S01]  /*3410*/  ISETP.GT.U32.AND P1, PT, R2.reuse, R19, PT ;  /* 0x000000130200720c */ /* 0x040fe20003f24070 */
[----:B------:R-:W-:Y:S01]  /*3420*/  IMAD.MOV R22, RZ, RZ, -R22 ;  /* 0x000000ffff167224 */ /* 0x000fe200078e0a16 */
[----:B------:R-:W-:Y:S01]  /*3430*/  ULDC UR40, c[0x0][0x238] ;  /* 0x00008e0000287ab9 */ /* 0x000fe20000000800 */
[C---:B------:R-:W-:Y:S01]  /*3440*/  IMAD R20, R2.reuse, R20, R21 ;  /* 0x0000001402147224 */ /* 0x040fe200078e0215 */
[----:B------:R-:W-:Y:S01]  /*3450*/  UIMAD UR40, UR40, 0xb, URZ ;  /* 0x0000000b282878a4 */ /* 0x000fe2000f8e023f */
[----:B------:R-:W-:Y:S01]  /*3460*/  IMAD.MOV R23, RZ, RZ, -R23 ;  /* 0x000000ffff177224 */ /* 0x000fe200078e0a17 */
[----:B------:R-:W-:Y:S01]  /*3470*/  ULDC UR44, c[0x0][0x238] ;  /* 0x00008e00002c7ab9 */ /* 0x000fe20000000800 */
[C---:B------:R-:W-:Y:S01]  /*3480*/  IMAD R22, R2.reuse, R22, R25 ;  /* 0x0000001602167224 */ /* 0x040fe200078e0219 */
[----:B------:R-:W-:Y:S01]  /*3490*/  UIMAD UR44, UR44, 0xa, URZ ;  /* 0x0000000a2c2c78a4 */ /* 0x000fe2000f8e023f */
[----:B------:R-:W-:Y:S01]  /*34a0*/  IMAD.HI.U32 R21, R7, R24, RZ ;  /* 0x0000001807157227 */ /* 0x000fe200078e00ff */
[----:B------:R-:W-:Y:S01]  /*34b0*/  ULDC UR46, c[0x0][0x238] ;  /* 0x00008e00002e7ab9 */ /* 0x000fe20000000800 */
[----:B------:R-:W-:Y:S01]  /*34c0*/  ULDC UR42, c[0x0][0x238] ;  /* 0x00008e00002a7ab9 */ /* 0x000fe20000000800 */
[----:B------:R-:W-:Y:S01]  /*34d0*/  UIMAD UR46, UR46, 0x9, URZ ;  /* 0x000000092e2e78a4 */ /* 0x000fe2000f8e023f */
[----:B------:R-:W-:Y:S01]  /*34e0*/  @!P3 IMAD.MOV R15, RZ, RZ, -R15 ;  /* 0x000000ffff0fb224 */ /* 0x000fe200078e0a0f */
[----:B------:R-:W-:Y:S01]  /*34f0*/  ISETP.GE.AND P3, PT, R27, RZ, PT ;  /* 0x000000ff1b00720c */ /* 0x000fe20003f66270 */
[----:B------:R-:W-:Y:S01]  /*3500*/  @!P5 IMAD.IADD R17, R17, 0x1, -R2 ;  /* 0x000000011111d824 */ /* 0x000fe200078e0a02 */
[C---:B------:R-:W-:Y:S01]  /*3510*/  ISETP.GT.U32.AND P5, PT, R2.reuse, R20, PT ;  /* 0x000000140200720c */ /* 0x040fe20003fa4070 */
[----:B------:R-:W-:Y:S01]  /*3520*/  IMAD R23, R2, R23, R26 ;  /* 0x0000001702177224 */ /* 0x000fe200078e021a */
[----:B------:R-:W-:Y:S01]  /*3530*/  LOP3.LUT R27, R6, 0x56, RZ, 0xfc, !PT ;  /* 0x00000056061b7812 */ /* 0x000fe200078efcff */
[----:B------:R-:W-:Y:S01]  /*3540*/  @!P0 IMAD.IADD R18, R18, 0x1, -R2 ;  /* 0x0000000112128824 */ /* 0x000fe200078e0a02 */
[C---:B------:R-:W-:Y:S01]  /*3550*/  ISETP.GT.U32.AND P0, PT, R2.reuse, R22, PT ;  /* 0x000000160200720c */ /* 0x040fe20003f04070 */
[----:B------:R-:W-:Y:S01]  /*3560*/  IMAD.MOV R21, RZ, RZ, -R21 ;  /* 0x000000ffff157224 */ /* 0x000fe200078e0a15 */
[----:B------:R-:W-:Y:S01]  /*3570*/  IABS R25, R27 ;  /* 0x0000001b00197213 */ /* 0x000fe20000000000 */
[----:B------:R-:W-:Y:S01]  /*3580*/  @!P6 IMAD.MOV R18, RZ, RZ, -R18 ;  /* 0x000000ffff12e224 */ /* 0x000fe200078e0a12 */
[----:B------:R-:W-:Y:S01]  /*3590*/  ISETP.GT.U32.AND P6, PT, R2, R23, PT ;  /* 0x000000170200720c */ /* 0x000fe20003fc4070 */
[----:B------:R-:W-:Y:S01]  /*35a0*/  @!P1 IMAD.IADD R19, R19, 0x1, -R2 ;  /* 0x0000000113139824 */ /* 0x000fe200078e0a02 */
[----:B------:R-:W-:Y:S01]  /*35b0*/  ISETP.GE.AND P1, PT, R28, RZ, PT ;  /* 0x000000ff1c00720c */ /* 0x000fe20003f26270 */
[----:B------:R-:W-:Y:S01]  /*35c0*/  IMAD R21, R2, R21, R24 ;  /* 0x0000001502157224 */ /* 0x000fe200078e0218 */
[----:B------:R-:W-:Y:S01]  /*35d0*/  IABS R28, R31 ;  /* 0x0000001f001c7213 */ /* 0x000fe20000000000 */
[----:B------:R-:W-:Y:S01]  /*35e0*/  @!P2 IMAD.MOV R19, RZ, RZ, -R19 ;  /* 0x000000ffff13a224 */ /* 0x000fe200078e0a13 */
[----:B------:R-:W-:Y:S01]  /*35f0*/  ISETP.GE.AND P2, PT, R29, RZ, PT ;  /* 0x000000ff1d00720c */ /* 0x000fe20003f46270 */
[----:B------:R-:W-:Y:S01]  /*3600*/  @!P4 IMAD.MOV R17, RZ, RZ, -R17 ;  /* 0x000000ffff11c224 */ /* 0x000fe200078e0a11 */
[----:B------:R-:W-:Y:S01]  /*3610*/  LOP3.LUT R29, R6, 0x54, RZ, 0xfc, !PT ;  /* 0x00000054061d7812 */ /* 0x000fe200078efcff */
[----:B------:R-:W-:Y:S01]  /*3620*/  IMAD.HI.U32 R24, R7, R25, RZ ;  /* 0x0000001907187227 */ /* 0x000fe200078e00ff */
[----:B------:R-:W-:Y:S01]  /*3630*/  ISETP.GT.U32.AND P4, PT, R2, R21, PT ;  /* 0x000000150200720c */ /* 0x000fe20003f84070 */
[----:B------:R-:W-:Y:S01]  /*3640*/  USHF.L.U32 UR42, UR42, 0x3, URZ ;  /* 0x000000032a2a7899 */ /* 0x000fe2000800063f */
[----:B------:R-:W-:Y:S01]  /*3650*/  IABS R26, R29 ;  /* 0x0000001d001a7213 */ /* 0x000fe20000000000 */
[--C-:B------:R-:W-:Y:S01]  /*3660*/  @!P5 IMAD.IADD R20, R20, 0x1, -R2.reuse ;  /* 0x000000011414d824 */ /* 0x100fe200078e0a02 */
[----:B------:R-:W-:Y:S01]  /*3670*/  ULDC UR13, c[0x0][0x238] ;  /* 0x00008e00000d7ab9 */ /* 0x000fe20000000800 */
[----:B------:R-:W-:Y:S01]  /*3680*/  @!P0 IMAD.IADD R22, R22, 0x1, -R2 ;  /* 0x0000000116168824 */ /* 0x000fe200078e0a02 */
[----:B------:R-:W-:Y:S01]  /*3690*/  UIMAD UR13, UR13, 0x7, URZ ;  /* 0x000000070d0d78a4 */ /* 0x000fe2000f8e023f */
[----:B------:R-:W-:Y:S01]  /*36a0*/  IMAD.MOV R24, RZ, RZ, -R24 ;  /* 0x000000ffff187224 */ /* 0x000fe200078e0a18 */
[C---:B------:R-:W-:Y:S01]  /*36b0*/  ISETP.GT.U32.AND P5, PT, R2.reuse, R20, PT ;  /* 0x000000140200720c */ /* 0x040fe20003fa4070 */
[--C-:B------:R-:W-:Y:S01]  /*36c0*/  @!P6 IMAD.IADD R23, R23, 0x1, -R2.reuse ;  /* 0x000000011717e824 */ /* 0x100fe200078e0a02 */
[C---:B------:R-:W-:Y:S01]  /*36d0*/  ISETP.GT.U32.AND P6, PT, R2.reuse, R22, PT ;  /* 0x000000160200720c */ /* 0x040fe20003fc4070 */
[C---:B------:R-:W-:Y:S01]  /*36e0*/  IMAD R24, R2.reuse, R24, R25 ;  /* 0x0000001802187224 */ /* 0x040fe200078e0219 */
[----:B------:R-:W-:Y:S01]  /*36f0*/  ULDC UR27, c[0x0][0x238] ;  /* 0x00008e00001b7ab9 */ /* 0x000fe20000000800 */
[----:B------:R-:W-:Y:S01]  /*3700*/  IMAD.HI.U32 R25, R7, R26, RZ ;  /* 0x0000001a07197227 */ /* 0x000fe200078e00ff */
[----:B------:R-:W-:Y:S01]  /*3710*/  UIMAD UR27, UR27, 0x6, URZ ;  /* 0x000000061b1b78a4 */ /* 0x000fe2000f8e023f */
[----:B------:R-:W-:Y:S01]  /*3720*/  CS2R R182, SRZ ;  /* 0x0000000000b67805 */ /* 0x000fe2000001ff00 */
[----:B------:R-:W-:Y:S01]  /*3730*/  ULDC UR26, c[0x0][0x238] ;  /* 0x00008e00001a7ab9 */ /* 0x000fe20000000800 */
[----:B------:R-:W-:Y:S01]  /*3740*/  IMAD.MOV R25, RZ, RZ, -R25 ;  /* 0x000000ffff197224 */ /* 0x000fe200078e0a19 */
[----:B------:R-:W-:Y:S01]  /*3750*/  UIMAD UR26, UR26, 0x5, URZ ;  /* 0x000000051a1a78a4 */ /* 0x000fe2000f8e023f */
[----:B------:R-:W-:Y:S01]  /*3760*/  @!P4 IMAD.IADD R21, R21, 0x1, -R2 ;  /* 0x000000011515c824 */ /* 0x000fe200078e0a02 */
[----:B------:R-:W-:Y:S01]  /*3770*/  ISETP.GE.AND P4, PT, R27, RZ, PT ;  /* 0x000000ff1b00720c */ /* 0x000fe20003f86270 */
[----:B------:R-:W-:Y:S01]  /*3780*/  IMAD R25, R2, R25, R26 ;  /* 0x0000001902197224 */ /* 0x000fe200078e021a */
[----:B------:R-:W-:Y:S01]  /*3790*/  ULDC UR23, c[0x0][0x238] ;  /* 0x00008e0000177ab9 */ /* 0x000fe20000000800 */
[--C-:B------:R-:W-:Y:S01]  /*37a0*/  @!P5 IMAD.IADD R20, R20, 0x1, -R2.reuse ;  /* 0x000000011414d824 */ /* 0x100fe200078e0a02 */
[----:B------:R-:W-:Y:S01]  /*37b0*/  ISETP.GT.U32.AND P0, PT, R2, R21, PT ;  /* 0x000000150200720c */ /* 0x000fe20003f04070 */
[----:B------:R-:W-:Y:S01]  /*37c0*/  @!P6 IMAD.IADD R22, R22, 0x1, -R2 ;  /* 0x000000011616e824 */ /* 0x000fe200078e0a02 */
[C---:B------:R-:W-:Y:S01]  /*37d0*/  ISETP.GT.U32.AND P6, PT, R2.reuse, R25, PT ;  /* 0x000000190200720c */ /* 0x040fe20003fc4070 */
[----:B------:R-:W-:Y:S01]  /*37e0*/  @!P3 IMAD.MOV R20, RZ, RZ, -R20 ;  /* 0x000000ffff14b224 */ /* 0x000fe200078e0a14 */
[----:B------:R-:W-:Y:S01]  /*37f0*/  ISETP.GT.U32.AND P3, PT, R2, R23, PT ;  /* 0x000000170200720c */ /* 0x000fe20003f64070 */
[----:B------:R-:W-:Y:S01]  /*3800*/  IMAD.HI.U32 R26, R7, R28, RZ ;  /* 0x0000001c071a7227 */ /* 0x000fe200078e00ff */
[----:B------:R-:W-:Y:S01]  /*3810*/  ISETP.GE.AND P5, PT, R30, RZ, PT ;  /* 0x000000ff1e00720c */ /* 0x000fe20003fa6270 */
[----:B------:R-:W-:Y:S01]  /*3820*/  USHF.L.U32 UR23, UR23, 0x2, URZ ;  /* 0x0000000217177899 */ /* 0x000fe2000800063f */
[----:B------:R-:W-:Y:S01]  /*3830*/  IABS R30, R33 ;  /* 0x00000021001e7213 */ /* 0x000fe20000000000 */
[----:B------:R-:W-:Y:S01]  /*3840*/  @!P2 IMAD.MOV R22, RZ, RZ, -R22 ;  /* 0x000000ffff16a224 */ /* 0x000fe200078e0a16 */
[----:B------:R-:W-:Y:S01]  /*3850*/  ULDC UR22, c[0x0][0x238] ;  /* 0x00008e0000167ab9 */ /* 0x000fe20000000800 */
[----:B------:R-:W-:Y:S01]  /*3860*/  ULDC UR19, c[0x0][0x238] ;  /* 0x00008e0000137ab9 */ /* 0x000fe20000000800 */
[----:B------:R-:W-:Y:S01]  /*3870*/  UIMAD UR22, UR22, 0x3, URZ ;  /* 0x00000003161678a4 */ /* 0x000fe2000f8e023f */
[--C-:B------:R-:W-:Y:S01]  /*3880*/  @!P0 IMAD.IADD R21, R21, 0x1, -R2.reuse ;  /* 0x0000000115158824 */ /* 0x100fe200078e0a02 */
[----:B------:R-:W-:Y:S01]  /*3890*/  ISETP.GT.U32.AND P0, PT, R2, R24, PT ;  /* 0x000000180200720c */ /* 0x000fe20003f04070 */
[----:B------:R-:W-:Y:S01]  /*38a0*/  @!P6 IMAD.IADD R25, R25, 0x1, -R2 ;  /* 0x000000011919e824 */ /* 0x000fe200078e0a02 */
[----:B------:R-:W-:Y:S01]  /*38b0*/  USHF.L.U32 UR19, UR19, 0x1, URZ ;  /* 0x0000000113137899 */ /* 0x000fe2000800063f */
[----:B------:R-:W-:Y:S01]  /*38c0*/  IMAD.HI.U32 R27, R7, R30, RZ ;  /* 0x0000001e071b7227 */ /* 0x000fe200078e00ff */
[----:B------:R-:W-:Y:S01]  /*38d0*/  USHF.R.U32.HI UR12, URZ, 0x4, UR58 ;  /* 0x000000043f0c7899 */ /* 0x000fe2000801163a */
[----:B------:R-:W-:-:S02]  /*38e0*/  CS2R R184, SRZ ;  /* 0x0000000000b87805 */ /* 0x000fc4000001ff00 */
[C---:B------:R-:W-:Y:S01]  /*38f0*/  ISETP.GT.U32.AND P6, PT, R2.reuse, R25, PT ;  /* 0x000000190200720c */ /* 0x040fe20003fc4070 */
[----:B------:R-:W-:Y:S01]  /*3900*/  @!P3 IMAD.IADD R23, R23, 0x1, -R2 ;  /* 0x000000011717b824 */ /* 0x000fe200078e0a02 */
[----:B------:R-:W-:Y:S01]  /*3910*/  ISETP.GE.AND P3, PT, R29, RZ, PT ;  /* 0x000000ff1d00720c */ /* 0x000fe20003f66270 */
[----:B------:R-:W-:Y:S01]  /*3920*/  IMAD.HI.U32 R29, R7, R32, RZ ;  /* 0x00000020071d7227 */ /* 0x000fe200078e00ff */
[----:B------:R-:W-:Y:S01]  /*3930*/  USGXT.U32 UR12, UR12, 0xe ;  /* 0x0000000e0c0c789a */ /* 0x000fe20008000000 */
[----:B------:R-:W-:Y:S01]  /*3940*/  CS2R R186, SRZ ;  /* 0x0000000000ba7805 */ /* 0x000fe2000001ff00 */
[----:B------:R-:W-:Y:S01]  /*3950*/  ULDC UR61, c[0x0][0x238] ;  /* 0x00008e00003d7ab9 */ /* 0x000fe20000000800 */
[----:B------:R-:W-:Y:S01]  /*3960*/  IMAD.MOV R27, RZ, RZ, -R27 ;  /* 0x000000ffff1b7224 */ /* 0x000fe200078e0a1b */
[----:B------:R-:W-:Y:S01]  /*3970*/  ULDC UR60, c[0x0][0x238] ;  /* 0x00008e00003c7ab9 */ /* 0x000fe20000000800 */
[----:B------:R-:W-:Y:S01]  /*3980*/  IMAD.MOV R29, RZ, RZ, -R29 ;  /* 0x000000ffff1d7224 */ /* 0x000fe200078e0a1d */
[----:B------:R-:W-:Y:S01]  /*3990*/  ULDC UR18, c[0x0][0x238] ;  /* 0x00008e0000127ab9 */ /* 0x000fe20000000800 */
[----:B------:R-:W-:Y:S01]  /*39a0*/  IMAD R27, R2, R27, R30 ;  /* 0x0000001b021b7224 */ /* 0x000fe200078e021e */
[----:B------:R-:W-:Y:S01]  /*39b0*/  IABS R30, R35 ;  /* 0x00000023001e7213 */ /* 0x000fe20000000000 */
[----:B------:R-:W-:Y:S01]  /*39c0*/  @!P0 IMAD.IADD R24, R24, 0x1, -R2 ;  /* 0x0000000118188824 */ /* 0x000fe200078e0a02 */
[----:B------:R-:W-:Y:S01]  /*39d0*/  ISETP.GE.AND P0, PT, R31, RZ, PT ;  /* 0x000000ff1f00720c */ /* 0x000fe20003f06270 */
[----:B------:R-:W-:Y:S01]  /*39e0*/  IMAD.MOV R31, RZ, RZ, -R26 ;  /* 0x000000ffff1f7224 */ /* 0x000fe200078e0a1a */
[----:B------:R-:W-:Y:S01]  /*39f0*/  CS2R R188, SRZ ;  /* 0x0000000000bc7805 */ /* 0x000fe2000001ff00 */
[C---:B------:R-:W-:Y:S01]  /*3a00*/  IMAD R26, R2.reuse, R29, R32 ;  /* 0x0000001d021a7224 */ /* 0x040fe200078e0220 */
[----:B------:R-:W-:Y:S01]  /*3a10*/  IABS R32, R37 ;  /* 0x0000002500207213 */ /* 0x000fe20000000000 */
[----:B------:R-:W-:Y:S01]  /*3a20*/  @!P5 IMAD.MOV R23, RZ, RZ, -R23 ;  /* 0x000000ffff17d224 */ /* 0x000fe200078e0a17 */
[C---:B------:R-:W-:Y:S01]  /*3a30*/  ISETP.GT.U32.AND P5, PT, R2.reuse, R27, PT ;  /* 0x0000001b0200720c */ /* 0x040fe20003fa4070 */
[----:B------:R-:W-:Y:S01]  /*3a40*/  @!P6 IMAD.IADD R25, R25, 0x1, -R2 ;  /* 0x000000011919e824 */ /* 0x000fe200078e0a02 */
[C---:B------:R-:W-:Y:S01]  /*3a50*/  ISETP.GT.U32.AND P6, PT, R2.reuse, R26, PT ;  /* 0x0000001a0200720c */ /* 0x040fe20003fc4070 */
[----:B------:R-:W-:Y:S01]  /*3a60*/  IMAD R28, R2, R31, R28 ;  /* 0x0000001f021c7224 */ /* 0x000fe200078e021c */
[----:B------:R-:W-:Y:S01]  /*3a70*/  CS2R R190, SRZ ;  /* 0x0000000000be7805 */ /* 0x000fe2000001ff00 */
[----:B------:R-:W-:Y:S01]  /*3a80*/  IMAD.HI.U32 R29, R7, R30, RZ ;  /* 0x0000001e071d7227 */ /* 0x000fe200078e00ff */
[----:B------:R-:W-:-:S02]  /*3a90*/  CS2R R192, SRZ ;  /* 0x0000000000c07805 */ /* 0x000fc4000001ff00 */
[----:B------:R-:W-:Y:S02]  /*3aa0*/  CS2R R194, SRZ ;  /* 0x0000000000c27805 */ /* 0x000fe4000001ff00 */
[----:B------:R-:W-:Y:S01]  /*3ab0*/  ISETP.GT.U32.AND P2, PT, R2, R28, PT ;  /* 0x0000001c0200720c */ /* 0x000fe20003f44070 */
[----:B------:R-:W-:Y:S01]  /*3ac0*/  IMAD.MOV R31, RZ, RZ, -R29 ;  /* 0x000000ffff1f7224 */ /* 0x000fe200078e0a1d */
[----:B------:R-:W-:Y:S01]  /*3ad0*/  CS2R R196, SRZ ;  /* 0x0000000000c47805 */ /* 0x000fe2000001ff00 */
[----:B------:R-:W-:Y:S01]  /*3ae0*/  IMAD.HI.U32 R29, R7, R32, RZ ;  /* 0x00000020071d7227 */ /* 0x000fe200078e00ff */
[----:B------:R-:W-:Y:S02]  /*3af0*/  CS2R R198, SRZ ;  /* 0x0000000000c67805 */ /* 0x000fe4000001ff00 */
[----:B------:R-:W-:Y:S02]  /*3b00*/  CS2R R200, SRZ ;  /* 0x0000000000c87805 */ /* 0x000fe4000001ff00 */
[----:B------:R-:W-:Y:S01]  /*3b10*/  CS2R R202, SRZ ;  /* 0x0000000000ca7805 */ /* 0x000fe2000001ff00 */
[--C-:B------:R-:W-:Y:S01]  /*3b20*/  @!P5 IMAD.IADD R27, R27, 0x1, -R2.reuse ;  /* 0x000000011b1bd824 */ /* 0x100fe200078e0a02 */
[----:B------:R-:W-:Y:S01]  /*3b30*/  CS2R R204, SRZ ;  /* 0x0000000000cc7805 */ /* 0x000fe2000001ff00 */
[--C-:B------:R-:W-:Y:S01]  /*3b40*/  @!P6 IMAD.IADD R26, R26, 0x1, -R2.reuse ;  /* 0x000000011a1ae824 */ /* 0x100fe200078e0a02 */
[----:B------:R-:W-:Y:S01]  /*3b50*/  CS2R R206, SRZ ;  /* 0x0000000000ce7805 */ /* 0x000fe2000001ff00 */
[----:B------:R-:W-:Y:S01]  /*3b60*/  @!P1 IMAD.MOV R21, RZ, RZ, -R21 ;  /* 0x000000ffff159224 */ /* 0x000fe200078e0a15 */
[C---:B------:R-:W-:Y:S01]  /*3b70*/  ISETP.GT.U32.AND P6, PT, R2.reuse, R27, PT ;  /* 0x0000001b0200720c */ /* 0x040fe20003fc4070 */
[----:B------:R-:W-:Y:S01]  /*3b80*/  IMAD.MOV R29, RZ, RZ, -R29 ;  /* 0x000000ffff1d7224 */ /* 0x000fe200078e0a1d */
[----:B------:R-:W-:Y:S01]  /*3b90*/  ISETP.GT.U32.AND P1, PT, R2, R24, PT ;  /* 0x000000180200720c */ /* 0x000fe20003f24070 */
[----:B------:R-:W-:Y:S01]  /*3ba0*/  @!P2 IMAD.IADD R28, R28, 0x1, -R2 ;  /* 0x000000011c1ca824 */ /* 0x000fe200078e0a02 */
[----:B------:R-:W-:Y:S01]  /*3bb0*/  ISETP.GE.AND P2, PT, R34, RZ, PT ;  /* 0x000000ff2200720c */ /* 0x000fe20003f46270 */
[C---:B------:R-:W-:Y:S01]  /*3bc0*/  IMAD R29, R2.reuse, R29, R32 ;  /* 0x0000001d021d7224 */ /* 0x040fe200078e0220 */
[----:B------:R-:W-:Y:S01]  /*3bd0*/  IABS R34, R39 ;  /* 0x0000002700227213 */ /* 0x000fe20000000000 */
[C---:B------:R-:W-:Y:S01]  /*3be0*/  IMAD R30, R2.reuse, R31, R30 ;  /* 0x0000001f021e7224 */ /* 0x040fe200078e021e */
[----:B------:R-:W-:Y:S01]  /*3bf0*/  ISETP.GT.U32.AND P5, PT, R2, R28, PT ;  /* 0x0000001c0200720c */ /* 0x000fe20003fa4070 */
[----:B------:R-:W-:Y:S01]  /*3c00*/  @!P3 IMAD.MOV R25, RZ, RZ, -R25 ;  /* 0x000000ffff19b224 */ /* 0x000fe200078e0a19 */
[----:B------:R-:W-:Y:S01]  /*3c10*/  CS2R R208, SRZ ;  /* 0x0000000000d07805 */ /* 0x000fe2000001ff00 */
[----:B------:R-:W-:Y:S01]  /*3c20*/  IMAD.HI.U32 R32, R7, R34, RZ ;  /* 0x0000002207207227 */ /* 0x000fe200078e00ff */
[----:B------:R-:W-:-:S02]  /*3c30*/  CS2R R210, SRZ ;  /* 0x0000000000d27805 */ /* 0x000fc4000001ff00 */
[----:B------:R-:W-:Y:S02]  /*3c40*/  CS2R R212, SRZ ;  /* 0x0000000000d47805 */ /* 0x000fe4000001ff00 */
[----:B------:R-:W-:Y:S01]  /*3c50*/  CS2R R214, SRZ ;  /* 0x0000000000d67805 */ /* 0x000fe2000001ff00 */
[--C-:B------:R-:W-:Y:S01]  /*3c60*/  @!P6 IMAD.IADD R27, R27, 0x1, -R2.reuse ;  /* 0x000000011b1be824 */ /* 0x100fe200078e0a02 */
[----:B------:R-:W-:Y:S01]  /*3c70*/  ISETP.GT.U32.AND P6, PT, R2, R29, PT ;  /* 0x0000001d0200720c */ /* 0x000fe20003fc4070 */
[----:B------:R-:W-:Y:S01]  /*3c80*/  @!P1 IMAD.IADD R24, R24, 0x1, -R2 ;  /* 0x0000000118189824 */ /* 0x000fe200078e0a02 */
[----:B------:R-:W-:Y:S02]  /*3c90*/  ISETP.GE.AND P1, PT, R33, RZ, PT ;  /* 0x000000ff2100720c */ /* 0x000fe40003f26270 */
[----:B------:R-:W-:Y:S02]  /*3ca0*/  CS2R R132, SRZ ;  /* 0x0000000000847805 */ /* 0x000fe4000001ff00 */
[----:B------:R-:W-:Y:S01]  /*3cb0*/  IABS R33, R38 ;  /* 0x0000002600217213 */ /* 0x000fe20000000000 */
[----:B------:R-:W-:Y:S01]  /*3cc0*/  @!P4 IMAD.MOV R24, RZ, RZ, -R24 ;  /* 0x000000ffff18c224 */ /* 0x000fe200078e0a18 */
[----:B------:R-:W-:Y:S01]  /*3cd0*/  ISETP.GT.U32.AND P4, PT, R2, R26, PT ;  /* 0x0000001a0200720c */ /* 0x000fe20003f84070 */
[----:B------:R-:W-:Y:S01]  /*3ce0*/  @!P5 IMAD.IADD R28, R28, 0x1, -R2 ;  /* 0x000000011c1cd824 */ /* 0x000fe200078e0a02 */
[----:B------:R-:W-:Y:S01]  /*3cf0*/  ISETP.GT.U32.AND P5, PT, R2, R30, PT ;  /* 0x0000001e0200720c */ /* 0x000fe20003fa4070 */
[----:B------:R-:W-:Y:S01]  /*3d00*/  IMAD.HI.U32 R31, R7, R33, RZ ;  /* 0x00000021071f7227 */ /* 0x000fe200078e00ff */
[----:B------:R-:W-:-:S02]  /*3d10*/  CS2R R134, SRZ ;  /* 0x0000000000867805 */ /* 0x000fc4000001ff00 */
[----:B------:R-:W-:Y:S02]  /*3d20*/  CS2R R136, SRZ ;  /* 0x0000000000887805 */ /* 0x000fe4000001ff00 */
[----:B------:R-:W-:Y:S01]  /*3d30*/  CS2R R138, SRZ ;  /* 0x00000000008a7805 */ /* 0x000fe2000001ff00 */
[----:B------:R-:W-:Y:S01]  /*3d40*/  @!P6 IMAD.IADD R29, R29, 0x1, -R2 ;  /* 0x000000011d1de824 */ /* 0x000fe200078e0a02 */
[----:B------:R-:W-:Y:S01]  /*3d50*/  CS2R R140, SRZ ;  /* 0x00000000008c7805 */ /* 0x000fe2000001ff00 */
[----:B------:R-:W-:Y:S01]  /*3d60*/  IMAD.MOV R31, RZ, RZ, -R31 ;  /* 0x000000ffff1f7224 */ /* 0x000fe200078e0a1f */
[----:B------:R-:W-:Y:S01]  /*3d70*/  CS2R R142, SRZ ;  /* 0x00000000008e7805 */ /* 0x000fe2000001ff00 */
[----:B------:R-:W-:Y:S01]  /*3d80*/  @!P0 IMAD.MOV R28, RZ, RZ, -R28 ;  /* 0x000000ffff1c8224 */ /* 0x000fe200078e0a1c */
[----:B------:R-:W-:Y:S01]  /*3d90*/  ISETP.GT.U32.AND P6, PT, R2, R29, PT ;  /* 0x0000001d0200720c */ /* 0x000fe20003fc4070 */
[----:B------:R-:W-:Y:S01]  /*3da0*/  @!P4 IMAD.IADD R26, R26, 0x1, -R2 ;  /* 0x000000011a1ac824 */ /* 0x000fe200078e0a02 */
[----:B------:R-:W-:Y:S01]  /*3db0*/  ISETP.GE.AND P4, PT, R35, RZ, PT ;  /* 0x000000ff2300720c */ /* 0x000fe20003f86270 */
[----:B------:R-:W-:Y:S01]  /*3dc0*/  IMAD.MOV R35, RZ, RZ, -R32 ;  /* 0x000000ffff237224 */ /* 0x000fe200078e0a20 */
[----:B------:R-:W-:Y:S01]  /*3dd0*/  CS2R R144, SRZ ;  /* 0x0000000000907805 */ /* 0x000fe2000001ff00 */
[----:B------:R-:W-:Y:S01]  /*3de0*/  @!P5 IMAD.IADD R30, R30, 0x1, -R2 ;  /* 0x000000011e1ed824 */ /* 0x000fe200078e0a02 */
[----:B------:R-:W-:Y:S01]  /*3df0*/  ISETP.GE.AND P5, PT, R37, RZ, PT ;  /* 0x000000ff2500720c */ /* 0x000fe20003fa6270 */
[----:B------:R-:W-:Y:S01]  /*3e00*/  IMAD R32, R2, R35, R34 ;  /* 0x0000002302207224 */ /* 0x000fe200078e0222 */
[----:B------:R-:W-:Y:S01]  /*3e10*/  LOP3.LUT R34, R6, 0x40, RZ, 0xfc, !PT ;  /* 0x0000004006227812 */ /* 0x000fe200078efcff */
[C---:B------:R-:W-:Y:S01]  /*3e20*/  IMAD R31, R2.reuse, R31, R33 ;  /* 0x0000001f021f7224 */ /* 0x040fe200078e0221 */
[----:B------:R-:W-:Y:S01]  /*3e30*/  ISETP.GT.U32.AND P3, PT, R2, R30, PT ;  /* 0x0000001e0200720c */ /* 0x000fe20003f64070 */
[----:B------:R-:W-:Y:S01]  /*3e40*/  IMAD.HI.U32 R33, R7, R36, RZ ;  /* 0x0000002407217227 */ /* 0x000fe200078e00ff */
[----:B------:R-:W-:-:S02]  /*3e50*/  IABS R35, R34 ;  /* 0x0000002200237213 */ /* 0x000fc40000000000 */
[----:B------:R-:W-:Y:S02]  /*3e60*/  CS2R R146, SRZ ;  /* 0x0000000000927805 */ /* 0x000fe4000001ff00 */
[C---:B------:R-:W-:Y:S01]  /*3e70*/  ISETP.GT.U32.AND P0, PT, R2.reuse, R31, PT ;  /* 0x0000001f0200720c */ /* 0x040fe20003f04070 */
[----:B------:R-:W-:Y:S01]  /*3e80*/  @!P6 IMAD.IADD R29, R29, 0x1, -R2 ;  /* 0x000000011d1de824 */ /* 0x000fe200078e0a02 */
[C---:B------:R-:W-:Y:S01]  /*3e90*/  ISETP.GT.U32.AND P6, PT, R2.reuse, R32, PT ;  /* 0x000000200200720c */ /* 0x040fe20003fc4070 */
[----:B------:R-:W-:Y:S01]  /*3ea0*/  IMAD.MOV R33, RZ, RZ, -R33 ;  /* 0x000000ffff217224 */ /* 0x000fe200078e0a21 */
[----:B------:R-:W-:Y:S01]  /*3eb0*/  CS2R R148, SRZ ;  /* 0x0000000000947805 */ /* 0x000fe2000001ff00 */
[----:B------:R-:W-:Y:S01]  /*3ec0*/  @!P5 IMAD.MOV R29, RZ, RZ, -R29 ;  /* 0x000000ffff1dd224 */ /* 0x000fe200078e0a1d */
[----:B------:R-:W-:Y:S01]  /*3ed0*/  CS2R R150, SRZ ;  /* 0x0000000000967805 */ /* 0x000fe2000001ff00 */
[----:B------:R-:W-:Y:S01]  /*3ee0*/  IMAD R33, R2, R33, R36 ;  /* 0x0000002102217224 */ /* 0x000fe200078e0224 */
[----:B------:R-:W-:Y:S01]  /*3ef0*/  LOP3.LUT R36, R6, 0x3c, RZ, 0xfc, !PT ;  /* 0x0000003c06247812 */ /* 0x000fe200078efcff */
[----:B------:R-:W-:Y:S01]  /*3f00*/  @!P3 IMAD.IADD R30, R30, 0x1, -R2 ;  /* 0x000000011e1eb824 */ /* 0x000fe200078e0a02 */
[----:B------:R-:W-:Y:S01]  /*3f10*/  ISETP.GE.AND P3, PT, R40, RZ, PT ;  /* 0x000000ff2800720c */ /* 0x000fe20003f66270 */
[----:B------:R-:W-:Y:S01]  /*3f20*/  @!P1 IMAD.MOV R27, RZ, RZ, -R27 ;  /* 0x000000ffff1b9224 */ /* 0x000fe200078e0a1b */
[----:B------:R-:W-:Y:S01]  /*3f30*/  ISETP.GT.U32.AND P5, PT, R2, R33, PT ;  /* 0x000000210200720c */ /* 0x000fe20003fa4070 */
[----:B------:R-:W-:Y:S01]  /*3f40*/  @!P4 IMAD.MOV R30, RZ, RZ, -R30 ;  /* 0x000000ffff1ec224 */ /* 0x000fe200078e0a1e */
[----:B------:R-:W-:Y:S01]  /*3f50*/  ISETP.GE.AND P4, PT, R34, RZ, PT ;  /* 0x000000ff2200720c */ /* 0x000fe20003f86270 */
[----:B------:R-:W-:Y:S01]  /*3f60*/  @!P6 IMAD.IADD R32, R32, 0x1, -R2 ;  /* 0x000000012020e824 */ /* 0x000fe200078e0a02 */
[----:B------:R-:W-:Y:S01]  /*3f70*/  ISETP.GE.AND P1, PT, R38, RZ, PT ;  /* 0x000000ff2600720c */ /* 0x000fe20003f26270 */
[----:B------:R-:W-:Y:S01]  /*3f80*/  IMAD.HI.U32 R34, R7, R35, RZ ;  /* 0x0000002307227227 */ /* 0x000fe200078e00ff */
[----:B------:R-:W-:-:S02]  /*3f90*/  IABS R37, R36 ;  /* 0x0000002400257213 */ /* 0x000fc40000000000 */
[C---:B------:R-:W-:Y:S01]  /*3fa0*/  ISETP.GT.U32.AND P6, PT, R2.reuse, R32, PT ;  /* 0x000000200200720c */ /* 0x040fe20003fc4070 */
[----:B------:R-:W-:Y:S01]  /*3fb0*/  IMAD.MOV R34, RZ, RZ, -R34 ;  /* 0x000000ffff227224 */ /* 0x000fe200078e0a22 */
[----:B------:R-:W-:Y:S01]  /*3fc0*/  IABS R40, R41 ;  /* 0x0000002900287213 */ /* 0x000fe20000000000 */
[----:B------:R-:W-:Y:S02]  /*3fd0*/  @!P0 IMAD.IADD R31, R31, 0x1, -R2 ;  /* 0x000000011f1f8824 */ /* 0x000fe400078e0a02 */
[C---:B------:R-:W-:Y:S02]  /*3fe0*/  IMAD R34, R2.reuse, R34, R35 ;  /* 0x0000002202227224 */ /* 0x040fe400078e0223 */
[----:B------:R-:W-:Y:S01]  /*3ff0*/  @!P2 IMAD.MOV R26, RZ, RZ, -R26 ;  /* 0x000000ffff1aa224 */ /* 0x000fe200078e0a1a */
[----:B------:R-:W-:Y:S01]  /*4000*/  ISETP.GT.U32.AND P0, PT, R2, R31, PT ;  /* 0x0000001f0200720c */ /* 0x000fe20003f04070 */
[----:B------:R-:W-:Y:S01]  /*4010*/  @!P5 IMAD.IADD R33, R33, 0x1, -R2 ;  /* 0x000000012121d824 */ /* 0x000fe200078e0a02 */
[----:B------:R-:W-:Y:S01]  /*4020*/  ISETP.GE.AND P2, PT, R39, RZ, PT ;  /* 0x000000ff2700720c */ /* 0x000fe20003f46270 */
[----:B------:R-:W-:Y:S01]  /*4030*/  IMAD.HI.U32 R35, R7, R37, RZ ;  /* 0x0000002507237227 */ /* 0x000fe200078e00ff */
[----:B------:R-:W-:-:S02]  /*4040*/  LOP3.LUT R39, R6, 0x3a, RZ, 0xfc, !PT ;  /* 0x0000003a06277812 */ /* 0x000fc400078efcff */
[----:B------:R-:W-:Y:S01]  /*4050*/  ISETP.GT.U32.AND P5, PT, R2, R33, PT ;  /* 0x000000210200720c */ /* 0x000fe20003fa4070 */
[----:B------:R-:W-:Y:S01]  /*4060*/  @!P6 IMAD.IADD R32, R32, 0x1, -R2 ;  /* 0x000000012020e824 */ /* 0x000fe200078e0a02 */
[----:B------:R-:W-:Y:S01]  /*4070*/  ISETP.GT.U32.AND P6, PT, R2, R34, PT ;  /* 0x000000220200720c */ /* 0x000fe20003fc4070 */
[----:B------:R-:W-:Y:S01]  /*4080*/  IMAD.MOV R35, RZ, RZ, -R35 ;  /* 0x000000ffff237224 */ /* 0x000fe200078e0a23 */
[----:B------:R-:W-:-:S03]  /*4090*/  IABS R38, R39 ;  /* 0x0000002700267213 */ /* 0x000fc60000000000 */
[----:B------:R-:W-:Y:S01]  /*40a0*/  @!P0 IMAD.IADD R31, R31, 0x1, -R2 ;  /* 0x000000011f1f8824 */ /* 0x000fe200078e0a02 */
[----:B------:R-:W-:Y:S01]  /*40b0*/  ISETP.GE.AND P0, PT, R36, RZ, PT ;  /* 0x000000ff2400720c */ /* 0x000fe20003f06270 */
[----:B------:R-:W-:-:S04]  /*40c0*/  IMAD.HI.U32 R36, R7, R38, RZ ;  /* 0x0000002607247227 */ /* 0x000fc800078e00ff */
[----:B------:R-:W-:Y:S01]  /*40d0*/  @!P1 IMAD.MOV R31, RZ, RZ, -R31 ;  /* 0x000000ffff1f9224 */ /* 0x000fe200078e0a1f */
[----:B------:R-:W-:Y:S01]  /*40e0*/  ISETP.GE.AND P1, PT, R39, RZ, PT ;  /* 0x000000ff2700720c */ /* 0x000fe20003f26270 */
[----:B------:R-:W-:Y:S02]  /*40f0*/  @!P6 IMAD.IADD R34, R34, 0x1, -R2 ;  /* 0x000000012222e824 */ /* 0x000fe400078e0a02 */
[----:B------:R-:W-:Y:S02]  /*4100*/  IMAD.MOV R39, RZ, RZ, -R36 ;  /* 0x000000ffff277224 */ /* 0x000fe400078e0a24 */
[C---:B------:R-:W-:Y:S01]  /*4110*/  IMAD R36, R2.reuse, R35, R37 ;  /* 0x0000002302247224 */ /* 0x040fe200078e0225 */
[----:B------:R-:W-:Y:S01]  /*4120*/  ISETP.GT.U32.AND P6, PT, R2, R34, PT ;  /* 0x000000220200720c */ /* 0x000fe20003fc4070 */
[----:B------:R-:W-:-:S04]  /*4130*/  IMAD.HI.U32 R37, R7, R40, RZ ;  /* 0x0000002807257227 */ /* 0x000fc800078e00ff */
[C---:B------:R-:W-:Y:S02]  /*4140*/  IMAD R35, R2.reuse, R39, R38 ;  /* 0x0000002702237224 */ /* 0x040fe400078e0226 */
[----:B------:R-:W-:Y:S01]  /*4150*/  @!P5 IMAD.IADD R33, R33, 0x1, -R2 ;  /* 0x000000012121d824 */ /* 0x000fe200078e0a02 */
[C---:B------:R-:W-:Y:S01]  /*4160*/  ISETP.GT.U32.AND P5, PT, R2.reuse, R36, PT ;  /* 0x000000240200720c */ /* 0x040fe20003fa4070 */
[----:B------:R-:W-:Y:S02]  /*4170*/  IMAD.MOV R37, RZ, RZ, -R37 ;  /* 0x000000ffff257224 */ /* 0x000fe400078e0a25 */
[----:B------:R-:W-:Y:S01]  /*4180*/  @!P3 IMAD.MOV R33, RZ, RZ, -R33 ;  /* 0x000000ffff21b224 */ /* 0x000fe200078e0a21 */
[C---:B------:R-:W-:Y:S01]  /*4190*/  ISETP.GT.U32.AND P3, PT, R2.reuse, R35, PT ;  /* 0x000000230200720c */ /* 0x040fe20003f64070 */
[----:B------:R-:W-:Y:S02]  /*41a0*/  IMAD R37, R2, R37, R40 ;  /* 0x0000002502257224 */ /* 0x000fe400078e0228 */
[----:B------:R-:W-:-:S02]  /*41b0*/  @!P6 IMAD.IADD R34, R34, 0x1, -R2 ;  /* 0x000000012222e824 */ /* 0x000fc400078e0a02 */
[----:B------:R-:W-:Y:S01]  /*41c0*/  @!P2 IMAD.MOV R32, RZ, RZ, -R32 ;  /* 0x000000ffff20a224 */ /* 0x000fe200078e0a20 */
[----:B------:R-:W-:Y:S01]  /*41d0*/  ISETP.GT.U32.AND P6, PT, R2, R37, PT ;  /* 0x000000250200720c */ /* 0x000fe20003fc4070 */
[----:B------:R-:W-:Y:S01]  /*41e0*/  IMAD.HI.U32 R39, R7, R42, RZ ;  /* 0x0000002a07277227 */ /* 0x000fe200078e00ff */
[----:B------:R-:W-:Y:S02]  /*41f0*/  ISETP.GE.AND P2, PT, R41, RZ, PT ;  /* 0x000000ff2900720c */ /* 0x000fe40003f46270 */
[----:B------:R-:W-:Y:S01]  /*4200*/  IABS R41, R44 ;  /* 0x0000002c00297213 */ /* 0x000fe20000000000 */
[--C-:B------:R-:W-:Y:S02]  /*4210*/  @!P5 IMAD.IADD R36, R36, 0x1, -R2.reuse ;  /* 0x000000012424d824 */ /* 0x100fe400078e0a02 */
[----:B------:R-:W-:Y:S02]  /*4220*/  @!P3 IMAD.IADD R35, R35, 0x1, -R2 ;  /* 0x000000012323b824 */ /* 0x000fe400078e0a02 */
[----:B------:R-:W-:Y:S01]  /*4230*/  IMAD.HI.U32 R38, R7, R41, RZ ;  /* 0x0000002907267227 */ /* 0x000fe200078e00ff */
[----:B------:R-:W-:-:S02]  /*4240*/  ISETP.GT.U32.AND P5, PT, R2, R36, PT ;  /* 0x000000240200720c */ /* 0x000fc40003fa4070 */
[C---:B------:R-:W-:Y:S01]  /*4250*/  ISETP.GT.U32.AND P3, PT, R2.reuse, R35, PT ;  /* 0x000000230200720c */ /* 0x040fe20003f64070 */
[----:B------:R-:W-:Y:S02]  /*4260*/  @!P6 IMAD.IADD R37, R37, 0x1, -R2 ;  /* 0x000000012525e824 */ /* 0x000fe400078e0a02 */
[----:B------:R-:W-:Y:S02]  /*4270*/  IMAD.MOV R38, RZ, RZ, -R38 ;  /* 0x000000ffff267224 */ /* 0x000fe400078e0a26 */
[----:B------:R-:W-:Y:S01]  /*4280*/  IMAD.HI.U32 R40, R7, R43, RZ ;  /* 0x0000002b07287227 */ /* 0x000fe200078e00ff */
[----:B------:R-:W-:-:S03]  /*4290*/  ISETP.GT.U32.AND P6, PT, R2, R37, PT ;  /* 0x000000250200720c */ /* 0x000fc60003fc4070 */
[----:B------:R-:W-:Y:S02]  /*42a0*/  IMAD.MOV R39, RZ, RZ, -R39 ;  /* 0x000000ffff277224 */ /* 0x000fe400078e0a27 */
[----:B------:R-:W-:Y:S01]  /*42b0*/  IMAD R38, R2, R38, R41 ;  /* 0x0000002602267224 */ /* 0x000fe200078e0229 */
[----:B------:R-:W-:Y:S01]  /*42c0*/  LOP3.LUT R41, R6, 0x30, RZ, 0xfc, !PT ;  /* 0x0000003006297812 */ /* 0x000fe200078efcff */
[----:B------:R-:W-:Y:S01]  /*42d0*/  @!P5 IMAD.IADD R36, R36, 0x1, -R2 ;  /* 0x000000012424d824 */ /* 0x000fe200078e0a02 */
[----:B------:R-:W-:Y:S01]  /*42e0*/  ISETP.GE.AND P5, PT, R45, RZ, PT ;  /* 0x000000ff2d00720c */ /* 0x000fe20003fa6270 */
[----:B------:R-:W-:Y:S01]  /*42f0*/  IMAD.MOV R40, RZ, RZ, -R40 ;  /* 0x000000ffff287224 */ /* 0x000fe200078e0a28 */
[----:B------:R-:W-:Y:S01]  /*4300*/  IABS R45, R49 ;  /* 0x00000031002d7213 */ /* 0x000fe20000000000 */
[C---:B------:R-:W-:Y:S02]  /*4310*/  IMAD R39, R2.reuse, R39, R42 ;  /* 0x0000002702277224 */ /* 0x040fe400078e022a */
[----:B------:R-:W-:Y:S01]  /*4320*/  @!P3 IMAD.IADD R35, R35, 0x1, -R2 ;  /* 0x000000012323b824 */ /* 0x000fe200078e0a02 */
[C---:B------:R-:W-:Y:S01]  /*4330*/  ISETP.GT.U32.AND P3, PT, R2.reuse, R38, PT ;  /* 0x000000260200720c */ /* 0x040fe20003f64070 */
[C---:B------:R-:W-:Y:S01]  /*4340*/  IMAD R40, R2.reuse, R40, R43 ;  /* 0x0000002802287224 */ /* 0x040fe200078e022b */
[----:B------:R-:W-:Y:S01]  /*4350*/  IABS R43, R41 ;  /* 0x00000029002b7213 */ /* 0x000fe20000000000 */
[----:B------:R-:W-:Y:S01]  /*4360*/  @!P0 IMAD.MOV R36, RZ, RZ, -R36 ;  /* 0x000000ffff248224 */ /* 0x000fe200078e0a24 */
[C---:B------:R-:W-:Y:S01]  /*4370*/  ISETP.GT.U32.AND P0, PT, R2.reuse, R39, PT ;  /* 0x000000270200720c */ /* 0x040fe20003f04070 */
[----:B------:R-:W-:Y:S01]  /*4380*/  @!P6 IMAD.IADD R37, R37, 0x1, -R2 ;  /* 0x000000012525e824 */ /* 0x000fe200078e0a02 */
[----:B------:R-:W-:Y:S01]  /*4390*/  ISETP.GT.U32.AND P6, PT, R2, R40, PT ;  /* 0x000000280200720c */ /* 0x000fe20003fc4070 */
[----:B------:R-:W-:Y:S01]  /*43a0*/  @!P4 IMAD.MOV R34, RZ, RZ, -R34 ;  /* 0x000000ffff22c224 */ /* 0x000fe200078e0a22 */
[----:B------:R-:W-:Y:S01]  /*43b0*/  ISETP.GE.AND P4, PT, R44, RZ, PT ;  /* 0x000000ff2c00720c */ /* 0x000fe20003f86270 */
[----:B------:R-:W-:Y:S01]  /*43c0*/  @!P2 IMAD.MOV R37, RZ, RZ, -R37 ;  /* 0x000000ffff25a224 */ /* 0x000fe200078e0a25 */
[----:B------:R-:W-:Y:S01]  /*43d0*/  IABS R44, R47 ;  /* 0x0000002f002c7213 */ /* 0x000fe20000000000 */
[----:B------:R-:W-:Y:S01]  /*43e0*/  @!P1 IMAD.MOV R35, RZ, RZ, -R35 ;  /* 0x000000ffff239224 */ /* 0x000fe200078e0a23 */
[----:B------:R-:W-:Y:S01]  /*43f0*/  ISETP.GE.AND P1, PT, R46, RZ, PT ;  /* 0x000000ff2e00720c */ /* 0x000fe20003f26270 */
[----:B------:R-:W-:Y:S01]  /*4400*/  @!P3 IMAD.IADD R38, R38, 0x1, -R2 ;  /* 0x000000012626b824 */ /* 0x000fe200078e0a02 */
[----:B------:R-:W-:Y:S01]  /*4410*/  ISETP.GE.AND P3, PT, R41, RZ, PT ;  /* 0x000000ff2900720c */ /* 0x000fe20003f66270 */
[----:B------:R-:W-:Y:S01]  /*4420*/  IMAD.HI.U32 R41, R7, R43, RZ ;  /* 0x0000002b07297227 */ /* 0x000fe200078e00ff */
[----:B------:R-:W-:-:S03]  /*4430*/  IABS R46, R50 ;  /* 0x00000032002e7213 */ /* 0x000fc60000000000 */
[--C-:B------:R-:W-:Y:S01]  /*4440*/  @!P0 IMAD.IADD R39, R39, 0x1, -R2.reuse ;  /* 0x0000000127278824 */ /* 0x100fe200078e0a02 */
[----:B------:R-:W-:Y:S01]  /*4450*/  ISETP.GT.U32.AND P0, PT, R2, R38, PT ;  /* 0x000000260200720c */ /* 0x000fe20003f04070 */
[----:B------:R-:W-:Y:S02]  /*4460*/  @!P6 IMAD.IADD R40, R40, 0x1, -R2 ;  /* 0x000000012828e824 */ /* 0x000fe400078e0a02 */
[----:B------:R-:W-:Y:S01]  /*4470*/  IMAD.MOV R41, RZ, RZ, -R41 ;  /* 0x000000ffff297224 */ /* 0x000fe200078e0a29 */
[C---:B------:R-:W-:Y:S01]  /*4480*/  ISETP.GT.U32.AND P6, PT, R2.reuse, R39, PT ;  /* 0x000000270200720c */ /* 0x040fe20003fc4070 */
[----:B------:R-:W-:Y:S01]  /*4490*/  IMAD.HI.U32 R42, R7, R44, RZ ;  /* 0x0000002c072a7227 */ /* 0x000fe200078e00ff */
[----:B------:R-:W-:-:S03]  /*44a0*/  ISETP.GT.U32.AND P2, PT, R2, R40, PT ;  /* 0x000000280200720c */ /* 0x000fc60003f44070 */
[----:B------:R-:W-:Y:S02]  /*44b0*/  IMAD R41, R2, R41, R43 ;  /* 0x0000002902297224 */ /* 0x000fe400078e022b */
[----:B------:R-:W-:Y:S02]  /*44c0*/  IMAD.MOV R43, RZ, RZ, -R42 ;  /* 0x000000ffff2b7224 */ /* 0x000fe400078e0a2a */
[----:B------:R-:W-:Y:S01]  /*44d0*/  @!P0 IMAD.IADD R38, R38, 0x1, -R2 ;  /* 0x0000000126268824 */ /* 0x000fe200078e0a02 */
[C---:B------:R-:W-:Y:S01]  /*44e0*/  ISETP.GT.U32.AND P0, PT, R2.reuse, R41, PT ;  /* 0x000000290200720c */ /* 0x040fe20003f04070 */
[C---:B------:R-:W-:Y:S02]  /*44f0*/  IMAD R42, R2.reuse, R43, R44 ;  /* 0x0000002b022a7224 */ /* 0x040fe400078e022c */
[----:B------:R-:W-:Y:S02]  /*4500*/  @!P6 IMAD.IADD R39, R39, 0x1, -R2 ;  /* 0x000000012727e824 */ /* 0x000fe400078e0a02 */
[----:B------:R-:W-:Y:S01]  /*4510*/  IMAD.HI.U32 R44, R7, R46, RZ ;  /* 0x0000002e072c7227 */ /* 0x000fe200078e00ff */
[----:B------:R-:W-:-:S03]  /*4520*/  ISETP.GT.U32.AND P6, PT, R2, R42, PT ;  /* 0x0000002a0200720c */ /* 0x000fc60003fc4070 */
[----:B------:R-:W-:Y:S01]  /*4530*/  @!P2 IMAD.IADD R40, R40, 0x1, -R2 ;  /* 0x000000012828a824 */ /* 0x000fe200078e0a02 */
[----:B------:R-:W-:Y:S01]  /*4540*/  ISETP.GE.AND P2, PT, R47, RZ, PT ;  /* 0x000000ff2f00720c */ /* 0x000fe20003f46270 */
[----:B------:R-:W-:-:S04]  /*4550*/  IMAD.HI.U32 R43, R7, R45, RZ ;  /* 0x0000002d072b7227 */ /* 0x000fc800078e00ff */
[----:B------:R-:W-:Y:S02]  /*4560*/  IMAD.MOV R47, RZ, RZ, -R44 ;  /* 0x000000ffff2f7224 */ /* 0x000fe400078e0a2c */
[----:B------:R-:W-:Y:S02]  /*4570*/  IMAD.MOV R43, RZ, RZ, -R43 ;  /* 0x000000ffff2b7224 */ /* 0x000fe400078e0a2b */
[--C-:B------:R-:W-:Y:S02]  /*4580*/  @!P6 IMAD.IADD R42, R42, 0x1, -R2.reuse ;  /* 0x000000012a2ae824 */ /* 0x100fe400078e0a02 */
[----:B------:R-:W-:Y:S02]  /*4590*/  @!P0 IMAD.IADD R41, R41, 0x1, -R2 ;  /* 0x0000000129298824 */ /* 0x000fe400078e0a02 */
[C---:B------:R-:W-:Y:S01]  /*45a0*/  IMAD R44, R2.reuse, R47, R46 ;  /* 0x0000002f022c7224 */ /* 0x040fe200078e022e */
[C---:B------:R-:W-:Y:S01]  /*45b0*/  ISETP.GT.U32.AND P6, PT, R2.reuse, R42, PT ;  /* 0x0000002a0200720c */ /* 0x040fe20003fc4070 */
[C---:B------:R-:W-:Y:S01]  /*45c0*/  IMAD R43, R2.reuse, R43, R45 ;  /* 0x0000002b022b7224 */ /* 0x040fe200078e022d */
[----:B------:R-:W-:Y:S01]  /*45d0*/  ISETP.GT.U32.AND P0, PT, R2, R41, PT ;  /* 0x000000290200720c */ /* 0x000fe20003f04070 */
[----:B------:R-:W-:Y:S01]  /*45e0*/  @!P5 IMAD.MOV R39, RZ, RZ, -R39 ;  /* 0x000000ffff27d224 */ /* 0x000fe200078e0a27 */
[----:B------:R-:W-:Y:S01]  /*45f0*/  LOP3.LUT R46, R6, 0x24, RZ, 0xfc, !PT ;  /* 0x00000024062e7812 */ /* 0x000fe200078efcff */
[----:B------:R-:W-:Y:S01]  /*4600*/  IMAD.HI.U32 R45, R7, R48, RZ ;  /* 0x00000030072d7227 */ /* 0x000fe200078e00ff */
[----:B------:R-:W-:-:S03]  /*4610*/  ISETP.GT.U32.AND P5, PT, R2, R43, PT ;  /* 0x0000002b0200720c */ /* 0x000fc60003fa4070 */
[----:B------:R-:W-:Y:S02]  /*4620*/  IMAD.MOV R45, RZ, RZ, -R45 ;  /* 0x000000ffff2d7224 */ /* 0x000fe400078e0a2d */
[----:B------:R-:W-:Y:S01]  /*4630*/  @!P1 IMAD.MOV R40, RZ, RZ, -R40 ;  /* 0x000000ffff289224 */ /* 0x000fe200078e0a28 */
[----:B------:R-:W-:Y:S01]  /*4640*/  ISETP.GE.AND P1, PT, R50, RZ, PT ;  /* 0x000000ff3200720c */ /* 0x000fe20003f26270 */
[----:B------:R-:W-:Y:S01]  /*4650*/  @!P6 IMAD.IADD R42, R42, 0x1, -R2 ;  /* 0x000000012a2ae824 */ /* 0x000fe200078e0a02 */
[C---:B------:R-:W-:Y:S01]  /*4660*/  ISETP.GT.U32.AND P6, PT, R2.reuse, R44, PT ;  /* 0x0000002c0200720c */ /* 0x040fe20003fc4070 */
[----:B------:R-:W-:Y:S01]  /*4670*/  IMAD R45, R2, R45, R48 ;  /* 0x0000002d022d7224 */ /* 0x000fe200078e0230 */
[----:B------:R-:W-:Y:S01]  /*4680*/  IABS R48, R46 ;  /* 0x0000002e00307213 */ /* 0x000fe20000000000 */
[--C-:B------:R-:W-:Y:S01]  /*4690*/  @!P0 IMAD.IADD R41, R41, 0x1, -R2.reuse ;  /* 0x0000000129298824 */ /* 0x100fe200078e0a02 */
[----:B------:R-:W-:Y:S01]  /*46a0*/  IABS R50, R54 ;  /* 0x0000003600327213 */ /* 0x000fe20000000000 */
[----:B------:R-:W-:Y:S01]  /*46b0*/  @!P5 IMAD.IADD R43, R43, 0x1, -R2 ;  /* 0x000000012b2bd824 */ /* 0x000fe200078e0a02 */
[----:B------:R-:W-:Y:S01]  /*46c0*/  ISETP.GE.AND P5, PT, R46, RZ, PT ;  /* 0x000000ff2e00720c */ /* 0x000fe20003fa6270 */
[----:B------:R-:W-:Y:S01]  /*46d0*/  @!P3 IMAD.MOV R41, RZ, RZ, -R41 ;  /* 0x000000ffff29b224 */ /* 0x000fe200078e0a29 */
[----:B------:R-:W-:Y:S01]  /*46e0*/  ISETP.GE.AND P0, PT, R51, RZ, PT ;  /* 0x000000ff3300720c */ /* 0x000fe20003f06270 */
[----:B------:R-:W-:-:S04]  /*46f0*/  IMAD.HI.U32 R46, R7, R48, RZ ;  /* 0x00000030072e7227 */ /* 0x000fc800078e00ff */
[----:B------:R-:W-:Y:S01]  /*4700*/  @!P6 IMAD.IADD R44, R44, 0x1, -R2 ;  /* 0x000000012c2ce824 */ /* 0x000fe200078e0a02 */
[----:B------:R-:W-:Y:S01]  /*4710*/  ISETP.GT.U32.AND P6, PT, R2, R43, PT ;  /* 0x0000002b0200720c */ /* 0x000fe20003fc4070 */
[----:B------:R-:W-:-:S03]  /*4720*/  IMAD.HI.U32 R47, R7, R50, RZ ;  /* 0x00000032072f7227 */ /* 0x000fc600078e00ff */
[C---:B------:R-:W-:Y:S01]  /*4730*/  ISETP.GT.U32.AND P3, PT, R2.reuse, R44, PT ;  /* 0x0000002c0200720c */ /* 0x040fe20003f64070 */
[----:B------:R-:W-:Y:S01]  /*4740*/  @!P4 IMAD.MOV R38, RZ, RZ, -R38 ;  /* 0x000000ffff26c224 */ /* 0x000fe200078e0a26 */
[----:B------:R-:W-:Y:S01]  /*4750*/  ISETP.GE.AND P4, PT, R49, RZ, PT ;  /* 0x000000ff3100720c */ /* 0x000fe20003f86270 */
[----:B------:R-:W-:Y:S02]  /*4760*/  IMAD.MOV R49, RZ, RZ, -R46 ;  /* 0x000000ffff317224 */ /* 0x000fe400078e0a2e */
[----:B------:R-:W-:Y:S02]  /*4770*/  IMAD.MOV R51, RZ, RZ, -R47 ;  /* 0x000000ffff337224 */ /* 0x000fe400078e0a2f */
[C---:B------:R-:W-:Y:S02]  /*4780*/  IMAD R47, R2.reuse, R49, R48 ;  /* 0x00000031022f7224 */ /* 0x040fe400078e0230 */
[C---:B------:R-:W-:Y:S02]  /*4790*/  IMAD R49, R2.reuse, R51, R50 ;  /* 0x0000003302317224 */ /* 0x040fe400078e0232 */
[----:B------:R-:W-:Y:S01]  /*47a0*/  @!P2 IMAD.MOV R42, RZ, RZ, -R42 ;  /* 0x000000ffff2aa224 */ /* 0x000fe200078e0a2a */
[----:B------:R-:W-:Y:S01]  /*47b0*/  ISETP.GT.U32.AND P2, PT, R2, R45, PT ;  /* 0x0000002d0200720c */ /* 0x000fe20003f44070 */
[--C-:B------:R-:W-:Y:S01]  /*47c0*/  @!P3 IMAD.IADD R44, R44, 0x1, -R2.reuse ;  /* 0x000000012c2cb824 */ /* 0x100fe200078e0a02 */
[C---:B------:R-:W-:Y:S01]  /*47d0*/  ISETP.GT.U32.AND P3, PT, R2.reuse, R49, PT ;  /* 0x000000310200720c */ /* 0x040fe20003f64070 */
[----:B------:R-:W-:Y:S01]  /*47e0*/  @!P6 IMAD.IADD R43, R43, 0x1, -R2 ;  /* 0x000000012b2be824 */ /* 0x000fe200078e0a02 */
[----:B------:R-:W-:Y:S01]  /*47f0*/  ISETP.GT.U32.AND P6, PT, R2, R47, PT ;  /* 0x0000002f0200720c */ /* 0x000fe20003fc4070 */
[----:B------:R-:W-:-:S04]  /*4800*/  IMAD.HI.U32 R46, R7, R52, RZ ;  /* 0x00000034072e7227 */ /* 0x000fc800078e00ff */
[----:B------:R-:W-:Y:S02]  /*4810*/  IMAD.MOV R51, RZ, RZ, -R46 ;  /* 0x000000ffff337224 */ /* 0x000fe400078e0a2e */
[----:B------:R-:W-:-:S04]  /*4820*/  IMAD.HI.U32 R48, R7, R53, RZ ;  /* 0x0000003507307227 */ /* 0x000fc800078e00ff */
[--C-:B------:R-:W-:Y:S01]  /*4830*/  @!P2 IMAD.IADD R45, R45, 0x1, -R2.reuse ;  /* 0x000000012d2da824 */ /* 0x100fe200078e0a02 */
[----:B------:R-:W-:Y:S01]  /*4840*/  ISETP.GE.AND P2, PT, R54, RZ, PT ;  /* 0x000000ff3600720c */ /* 0x000fe20003f46270 */
[--C-:B------:R-:W-:Y:S01]  /*4850*/  @!P3 IMAD.IADD R49, R49, 0x1, -R2.reuse ;  /* 0x000000013131b824 */ /* 0x100fe200078e0a02 */
[----:B------:R-:W-:Y:S01]  /*4860*/  LOP3.LUT R54, R6, 0x16, RZ, 0xfc, !PT ;  /* 0x0000001606367812 */ /* 0x000fe200078efcff */
[----:B------:R-:W-:Y:S01]  /*4870*/  @!P6 IMAD.IADD R47, R47, 0x1, -R2 ;  /* 0x000000012f2fe824 */ /* 0x000fe200078e0a02 */
[C---:B------:R-:W-:Y:S01]  /*4880*/  ISETP.GT.U32.AND P6, PT, R2.reuse, R45, PT ;  /* 0x0000002d0200720c */ /* 0x040fe20003fc4070 */
[C---:B------:R-:W-:Y:S01]  /*4890*/  IMAD R51, R2.reuse, R51, R52 ;  /* 0x0000003302337224 */ /* 0x040fe200078e0234 */
[----:B------:R-:W-:Y:S01]  /*48a0*/  ISETP.GT.U32.AND P3, PT, R2, R49, PT ;  /* 0x000000310200720c */ /* 0x000fe20003f64070 */
[----:B------:R-:W-:Y:S01]  /*48b0*/  IMAD.HI.U32 R46, R7, R55, RZ ;  /* 0x00000037072e7227 */ /* 0x000fe200078e00ff */
[----:B------:R-:W-:Y:S02]  /*48c0*/  LOP3.LUT R52, R6, 0x18, RZ, 0xfc, !PT ;  /* 0x0000001806347812 */ /* 0x000fe400078efcff */
[----:B------:R-:W-:Y:S01]  /*48d0*/  IABS R50, R54 ;  /* 0x0000003600327213 */ /* 0x000fe20000000000 */
[----:B------:R-:W-:-:S02]  /*48e0*/  IMAD.MOV R48, RZ, RZ, -R48 ;  /* 0x000000ffff307224 */ /* 0x000fc400078e0a30 */
[----:B------:R-:W-:Y:S01]  /*48f0*/  @!P1 IMAD.MOV R44, RZ, RZ, -R44 ;  /* 0x000000ffff2c9224 */ /* 0x000fe200078e0a2c */
[C---:B------:R-:W-:Y:S01]  /*4900*/  ISETP.GT.U32.AND P1, PT, R2.reuse, R51, PT ;  /* 0x000000330200720c */ /* 0x040fe20003f24070 */
[----:B------:R-:W-:Y:S02]  /*4910*/  IMAD.MOV R46, RZ, RZ, -R46 ;  /* 0x000000ffff2e7224 */ /* 0x000fe400078e0a2e */
[C---:B------:R-:W-:Y:S01]  /*4920*/  IMAD R53, R2.reuse, R48, R53 ;  /* 0x0000003002357224 */ /* 0x040fe200078e0235 */
[----:B------:R-:W-:Y:S01]  /*4930*/  IABS R48, R52 ;  /* 0x0000003400307213 */ /* 0x000fe20000000000 */
[----:B------:R-:W-:Y:S01]  /*4940*/  @!P4 IMAD.MOV R43, RZ, RZ, -R43 ;  /* 0x000000ffff2bc224 */ /* 0x000fe200078e0a2b */
[C---:B------:R-:W-:Y:S01]  /*4950*/  ISETP.GT.U32.AND P4, PT, R2.reuse, R47, PT ;  /* 0x0000002f0200720c */ /* 0x040fe20003f84070 */
[C---:B------:R-:W-:Y:S02]  /*4960*/  IMAD R55, R2.reuse, R46, R55 ;  /* 0x0000002e02377224 */ /* 0x040fe400078e0237 */
[----:B------:R-:W-:Y:S01]  /*4970*/  @!P6 IMAD.IADD R45, R45, 0x1, -R2 ;  /* 0x000000012d2de824 */ /* 0x000fe200078e0a02 */
[----:B------:R-:W-:Y:S01]  /*4980*/  ISETP.GT.U32.AND P6, PT, R2, R53, PT ;  /* 0x000000350200720c */ /* 0x000fe20003fc4070 */
[----:B------:R-:W-:-:S04]  /*4990*/  IMAD.HI.U32 R46, R7, R48, RZ ;  /* 0x00000030072e7227 */ /* 0x000fc800078e00ff */
[--C-:B------:R-:W-:Y:S01]  /*49a0*/  @!P3 IMAD.IADD R49, R49, 0x1, -R2.reuse ;  /* 0x000000013131b824 */ /* 0x100fe200078e0a02 */
[C---:B------:R-:W-:Y:S01]  /*49b0*/  ISETP.GT.U32.AND P3, PT, R2.reuse, R55, PT ;  /* 0x000000370200720c */ /* 0x040fe20003f64070 */
[----:B------:R-:W-:Y:S02]  /*49c0*/  IMAD.MOV.U32 R78, RZ, RZ, R45 ;  /* 0x000000ffff4e7224 */ /* 0x000fe400078e002d */
[----:B------:R-:W-:Y:S01]  /*49d0*/  @!P1 IMAD.IADD R51, R51, 0x1, -R2 ;  /* 0x0000000133339824 */ /* 0x000fe200078e0a02 */
[----:B------:R-:W-:Y:S01]  /*49e0*/  ISETP.GE.AND P1, PT, R57, RZ, PT ;  /* 0x000000ff3900720c */ /* 0x000fe20003f26270 */
[----:B------:R-:W-:Y:S02]  /*49f0*/  IMAD.MOV R45, RZ, RZ, -R46 ;  /* 0x000000ffff2d7224 */ /* 0x000fe400078e0a2e */
[----:B------:R-:W-:Y:S01]  /*4a00*/  @!P0 IMAD.MOV R78, RZ, RZ, -R78 ;  /* 0x000000ffff4e8224 */ /* 0x000fe200078e0a4e */
[C---:B------:R-:W-:Y:S01]  /*4a10*/  ISETP.GT.U32.AND P0, PT, R2.reuse, R51, PT ;  /* 0x000000330200720c */ /* 0x040fe20003f04070 */
[----:B------:R-:W-:Y:S01]  /*4a20*/  IMAD R45, R2, R45, R48 ;  /* 0x0000002d022d7224 */ /* 0x000fe200078e0230 */
[C---:B------:R-:W-:Y:S01]  /*4a30*/  LOP3.LUT R48, R6.reuse, 0x12, RZ, 0xfc, !PT ;  /* 0x0000001206307812 */ /* 0x040fe200078efcff */
[----:B------:R-:W-:Y:S01]  /*4a40*/  IMAD.MOV.U32 R82, RZ, RZ, R49 ;  /* 0x000000ffff527224 */ /* 0x000fe200078e0031 */
[----:B------:R-:W-:Y:S01]  /*4a50*/  LOP3.LUT R49, R6, 0x10, RZ, 0xfc, !PT ;  /* 0x0000001006317812 */ /* 0x000fe200078efcff */
[----:B------:R-:W-:Y:S01]  /*4a60*/  @!P4 IMAD.IADD R47, R47, 0x1, -R2 ;  /* 0x000000012f2fc824 */ /* 0x000fe200078e0a02 */
[----:B------:R-:W-:Y:S01]  /*4a70*/  ISETP.GE.AND P4, PT, R56, RZ, PT ;  /* 0x000000ff3800720c */ /* 0x000fe20003f86270 */
[----:B------:R-:W-:Y:S01]  /*4a80*/  @!P2 IMAD.MOV R82, RZ, RZ, -R82 ;  /* 0x000000ffff52a224 */ /* 0x000fe200078e0a52 */
[----:B------:R-:W-:Y:S01]  /*4a90*/  ISETP.GT.U32.AND P2, PT, R2, R45, PT ;  /* 0x0000002d0200720c */ /* 0x000fe20003f44070 */
[----:B------:R-:W-:Y:S01]  /*4aa0*/  IMAD.MOV.U32 R80, RZ, RZ, R47 ;  /* 0x000000ffff507224 */ /* 0x000fe200078e002f */
[----:B------:R-:W-:Y:S01]  /*4ab0*/  IABS R59, R49 ;  /* 0x00000031003b7213 */ /* 0x000fe20000000000 */
[--C-:B------:R-:W-:Y:S01]  /*4ac0*/  @!P3 IMAD.IADD R55, R55, 0x1, -R2.reuse ;  /* 0x000000013737b824 */ /* 0x100fe200078e0a02 */
[----:B------:R-:W-:Y:S01]  /*4ad0*/  ISETP.GE.AND P3, PT, R58, RZ, PT ;  /* 0x000000ff3a00720c */ /* 0x000fe20003f66270 */
[----:B------:R-:W-:-:S02]  /*4ae0*/  @!P6 IMAD.IADD R53, R53, 0x1, -R2 ;  /* 0x000000013535e824 */ /* 0x000fc400078e0a02 */
[----:B------:R-:W-:Y:S01]  /*4af0*/  @!P5 IMAD.MOV R80, RZ, RZ, -R80 ;  /* 0x000000ffff50d224 */ /* 0x000fe200078e0a50 */
[C---:B------:R-:W-:Y:S01]  /*4b00*/  ISETP.GT.U32.AND P5, PT, R2.reuse, R55, PT ;  /* 0x000000370200720c */ /* 0x040fe20003fa4070 */
[--C-:B------:R-:W-:Y:S01]  /*4b10*/  @!P0 IMAD.IADD R51, R51, 0x1, -R2.reuse ;  /* 0x0000000133338824 */ /* 0x100fe200078e0a02 */
[----:B------:R-:W-:Y:S01]  /*4b20*/  ISETP.GT.U32.AND P6, PT, R2, R53, PT ;  /* 0x000000350200720c */ /* 0x000fe20003fc4070 */
[----:B------:R-:W-:Y:S01]  /*4b30*/  IMAD.HI.U32 R46, R7, R50, RZ ;  /* 0x00000032072e7227 */ /* 0x000fe200078e00ff */
[----:B------:R-:W-:Y:S02]  /*4b40*/  ISETP.GE.AND P0, PT, R52, RZ, PT ;  /* 0x000000ff3400720c */ /* 0x000fe40003f06270 */
[----:B------:R-:W-:Y:S01]  /*4b50*/  IABS R52, R48 ;  /* 0x0000003000347213 */ /* 0x000fe20000000000 */
[----:B------:R-:W-:Y:S02]  /*4b60*/  IMAD.MOV.U32 R84, RZ, RZ, R51 ;  /* 0x000000ffff547224 */ /* 0x000fe400078e0033 */
[----:B------:R-:W-:Y:S01]  /*4b70*/  @!P2 IMAD.IADD R45, R45, 0x1, -R2 ;  /* 0x000000012d2da824 */ /* 0x000fe200078e0a02 */
[----:B------:R-:W-:Y:S01]  /*4b80*/  ISETP.GE.AND P2, PT, R48, RZ, PT ;  /* 0x000000ff3000720c */ /* 0x000fe20003f46270 */
[----:B------:R-:W-:Y:S01]  /*4b90*/  IMAD.MOV R47, RZ, RZ, -R46 ;  /* 0x000000ffff2f7224 */ /* 0x000fe200078e0a2e */
[----:B------:R-:W-:Y:S01]  /*4ba0*/  LOP3.LUT R46, R6, 0x14, RZ, 0xfc, !PT ;  /* 0x00000014062e7812 */ /* 0x000fe200078efcff */
[----:B------:R-:W-:Y:S01]  /*4bb0*/  @!P4 IMAD.MOV R84, RZ, RZ, -R84 ;  /* 0x000000ffff54c224 */ /* 0x000fe200078e0a54 */
[----:B------:R-:W-:Y:S01]  /*4bc0*/  ISETP.GT.U32.AND P4, PT, R2, R45, PT ;  /* 0x0000002d0200720c */ /* 0x000fe20003f84070 */
[--C-:B------:R-:W-:Y:S01]  /*4bd0*/  @!P5 IMAD.IADD R55, R55, 0x1, -R2.reuse ;  /* 0x000000013737d824 */ /* 0x100fe200078e0a02 */
[----:B------:R-:W-:Y:S01]  /*4be0*/  IABS R51, R46 ;  /* 0x0000002e00337213 */ /* 0x000fe20000000000 */
[----:B------:R-:W-:Y:S01]  /*4bf0*/  @!P6 IMAD.IADD R53, R53, 0x1, -R2 ;  /* 0x000000013535e824 */ /* 0x000fe200078e0a02 */
[----:B------:R-:W-:Y:S01]  /*4c00*/  ISETP.GE.AND P5, PT, R46, RZ, PT ;  /* 0x000000ff2e00720c */ /* 0x000fe20003fa6270 */
[----:B------:R-:W-:Y:S01]  /*4c10*/  IMAD R47, R2, R47, R50 ;  /* 0x0000002f022f7224 */ /* 0x000fe200078e0232 */
[----:B------:R-:W-:Y:S01]  /*4c20*/  ISETP.GE.AND P6, PT, R54, RZ, PT ;  /* 0x000000ff3600720c */ /* 0x000fe20003fc6270 */
[----:B------:R-:W-:Y:S01]  /*4c30*/  IMAD.MOV.U32 R90, RZ, RZ, R55 ;  /* 0x000000ffff5a7224 */ /* 0x000fe200078e0037 */
[C---:B------:R-:W-:Y:S01]  /*4c40*/  LOP3.LUT R50, R6.reuse, 0xc, RZ, 0xfc, !PT ;  /* 0x0000000c06327812 */ /* 0x040fe200078efcff */
[----:B------:R-:W-:Y:S01]  /*4c50*/  IMAD.MOV.U32 R88, RZ, RZ, R53 ;  /* 0x000000ffff587224 */ /* 0x000fe200078e0035 */
[----:B------:R-:W-:Y:S01]  /*4c60*/  LOP3.LUT R54, R6, 0x8, RZ, 0xfc, !PT ;  /* 0x0000000806367812 */ /* 0x000fe200078efcff */
[----:B------:R-:W-:Y:S01]  /*4c70*/  @!P3 IMAD.MOV R90, RZ, RZ, -R90 ;  /* 0x000000ffff5ab224 */ /* 0x000fe200078e0a5a */
[----:B------:R-:W-:Y:S01]  /*4c80*/  ISETP.GT.U32.AND P3, PT, R2, R47, PT ;  /* 0x0000002f0200720c */ /* 0x000fe20003f64070 */
[----:B------:R-:W-:Y:S01]  /*4c90*/  IMAD.HI.U32 R46, R7, R51, RZ ;  /* 0x00000033072e7227 */ /* 0x000fe200078e00ff */
[----:B------:R-:W-:-:S02]  /*4ca0*/  IABS R61, R50 ;  /* 0x00000032003d7213 */ /* 0x000fc40000000000 */
[----:B------:R-:W-:Y:S01]  /*4cb0*/  IABS R65, R54 ;  /* 0x0000003600417213 */ /* 0x000fe20000000000 */
[----:B------:R-:W-:Y:S01]  /*4cc0*/  @!P1 IMAD.MOV R88, RZ, RZ, -R88 ;  /* 0x000000ffff589224 */ /* 0x000fe200078e0a58 */
[----:B------:R-:W-:Y:S01]  /*4cd0*/  ISETP.GE.AND P1, PT, R49, RZ, PT ;  /* 0x000000ff3100720c */ /* 0x000fe20003f26270 */
[----:B------:R-:W-:Y:S01]  /*4ce0*/  IMAD.HI.U32 R48, R7, R52, RZ ;  /* 0x0000003407307227 */ /* 0x000fe200078e00ff */
[----:B------:R-:W-:-:S03]  /*4cf0*/  LOP3.LUT R55, R6, 0x6, RZ, 0xfc, !PT ;  /* 0x0000000606377812 */ /* 0x000fc600078efcff */
[----:B------:R-:W-:Y:S01]  /*4d00*/  IMAD.HI.U32 R49, R7, R59, RZ ;  /* 0x0000003b07317227 */ /* 0x000fe200078e00ff */
[----:B------:R-:W-:-:S03]  /*4d10*/  IABS R67, R55 ;  /* 0x0000003700437213 */ /* 0x000fc60000000000 */
[----:B------:R-:W-:Y:S01]  /*4d20*/  @!P4 IMAD.IADD R45, R45, 0x1, -R2 ;  /* 0x000000012d2dc824 */ /* 0x000fe200078e0a02 */
[----:B------:R-:W-:Y:S01]  /*4d30*/  ISETP.GE.AND P4, PT, R50, RZ, PT ;  /* 0x000000ff3200720c */ /* 0x000fe20003f86270 */
[----:B------:R-:W-:Y:S02]  /*4d40*/  IMAD.MOV R46, RZ, RZ, -R46 ;  /* 0x000000ffff2e7224 */ /* 0x000fe400078e0a2e */
[----:B------:R-:W-:Y:S02]  /*4d50*/  IMAD.MOV R53, RZ, RZ, -R48 ;  /* 0x000000ffff357224 */ /* 0x000fe400078e0a30 */
[----:B------:R-:W-:Y:S02]  /*4d60*/  IMAD.MOV R48, RZ, RZ, -R49 ;  /* 0x000000ffff307224 */ /* 0x000fe400078e0a31 */
[----:B------:R-:W-:Y:S02]  /*4d70*/  IMAD R49, R2, R46, R51 ;  /* 0x0000002e02317224 */ /* 0x000fe400078e0233 */
[----:B------:R-:W-:-:S02]  /*4d80*/  IMAD.MOV.U32 R92, RZ, RZ, R45 ;  /* 0x000000ffff5c7224 */ /* 0x000fc400078e002d */
[----:B------:R-:W-:Y:S02]  /*4d90*/  @!P3 IMAD.IADD R47, R47, 0x1, -R2 ;  /* 0x000000012f2fb824 */ /* 0x000fe400078e0a02 */
[----:B------:R-:W-:Y:S01]  /*4da0*/  @!P0 IMAD.MOV R92, RZ, RZ, -R92 ;  /* 0x000000ffff5c8224 */ /* 0x000fe200078e0a5c */
[C---:B------:R-:W-:Y:S01]  /*4db0*/  ISETP.GT.U32.AND P0, PT, R2.reuse, R49, PT ;  /* 0x000000310200720c */ /* 0x040fe20003f04070 */
[C---:B------:R-:W-:Y:S01]  /*4dc0*/  IMAD R59, R2.reuse, R48, R59 ;  /* 0x00000030023b7224 */ /* 0x040fe200078e023b */
[----:B------:R-:W-:Y:S01]  /*4dd0*/  ISETP.GT.U32.AND P3, PT, R2, R47, PT ;  /* 0x0000002f0200720c */ /* 0x000fe20003f64070 */
[----:B------:R-:W-:-:S04]  /*4de0*/  IMAD.HI.U32 R50, R7, R61, RZ ;  /* 0x0000003d07327227 */ /* 0x000fc800078e00ff */
[----:B------:R-:W-:Y:S02]  /*4df0*/  IMAD.MOV R50, RZ, RZ, -R50 ;  /* 0x000000ffff327224 */ /* 0x000fe400078e0a32 */
[----:B------:R-:W-:-:S04]  /*4e00*/  IMAD.HI.U32 R46, R7, R65, RZ ;  /* 0x00000041072e7227 */ /* 0x000fc800078e00ff */
[--C-:B------:R-:W-:Y:S01]  /*4e10*/  @!P0 IMAD.IADD R49, R49, 0x1, -R2.reuse ;  /* 0x0000000131318824 */ /* 0x100fe200078e0a02 */
[C---:B------:R-:W-:Y:S01]  /*4e20*/  ISETP.GT.U32.AND P0, PT, R2.reuse, R59, PT ;  /* 0x0000003b0200720c */ /* 0x040fe20003f04070 */
[----:B------:R-:W-:Y:S02]  /*4e30*/  @!P3 IMAD.IADD R47, R47, 0x1, -R2 ;  /* 0x000000012f2fb824 */ /* 0x000fe400078e0a02 */
[----:B------:R-:W-:Y:S01]  /*4e40*/  IMAD R51, R2, R53, R52 ;  /* 0x0000003502337224 */ /* 0x000fe200078e0234 */
[----:B------:R-:W-:Y:S01]  /*4e50*/  LOP3.LUT R53, R6, 0xa, RZ, 0xfc, !PT ;  /* 0x0000000a06357812 */ /* 0x000fe200078efcff */
[----:B------:R-:W-:Y:S01]  /*4e60*/  IMAD.MOV.U32 R94, RZ, RZ, R47 ;  /* 0x000000ffff5e7224 */ /* 0x000fe200078e002f */
[----:B------:R-:W-:Y:S01]  /*4e70*/  LEA.HI R52, R3, R216, RZ, 0x1a ;  /* 0x000000d803347211 */ /* 0x000fe200078fd0ff */
[C---:B------:R-:W-:Y:S01]  /*4e80*/  IMAD R61, R2.reuse, R50, R61 ;  /* 0x00000032023d7224 */ /* 0x040fe200078e023d */
[----:B------:R-:W-:Y:S01]  /*4e90*/  IABS R63, R53 ;  /* 0x00000035003f7213 */ /* 0x000fe20000000000 */
[----:B------:R-:W-:Y:S01]  /*4ea0*/  @!P6 IMAD.MOV R94, RZ, RZ, -R94 ;  /* 0x000000ffff5ee224 */ /* 0x000fe200078e0a5e */
[C---:B------:R-:W-:Y:S01]  /*4eb0*/  ISETP.GT.U32.AND P6, PT, R2.reuse, R49, PT ;  /* 0x000000310200720c */ /* 0x040fe20003fc4070 */
[----:B------:R-:W-:Y:S01]  /*4ec0*/  IMAD.MOV R46, RZ, RZ, -R46 ;  /* 0x000000ffff2e7224 */ /* 0x000fe200078e0a2e */
[----:B------:R-:W-:Y:S01]  /*4ed0*/  ISETP.GT.U32.AND P3, PT, R2, R51, PT ;  /* 0x000000330200720c */ /* 0x000fe20003f64070 */
[----:B------:R-:W-:-:S02]  /*4ee0*/  @!P0 IMAD.IADD R59, R59, 0x1, -R2 ;  /* 0x000000013b3b8824 */ /* 0x000fc400078e0a02 */
[C---:B------:R-:W-:Y:S02]  /*4ef0*/  IMAD R65, R2.reuse, R46, R65 ;  /* 0x0000002e02417224 */ /* 0x040fe400078e0241 */
[----:B------:R-:W-:Y:S01]  /*4f00*/  IMAD.HI.U32 R45, R7, R63, RZ ;  /* 0x0000003f072d7227 */ /* 0x000fe200078e00ff */
[----:B------:R-:W-:-:S03]  /*4f10*/  ISETP.GT.U32.AND P0, PT, R2, R59, PT ;  /* 0x0000003b0200720c */ /* 0x000fc60003f04070 */
[----:B------:R-:W-:Y:S02]  /*4f20*/  IMAD.MOV R48, RZ, RZ, -R45 ;  /* 0x000000ffff307224 */ /* 0x000fe400078e0a2d */
[----:B------:R-:W-:Y:S01]  /*4f30*/  @!P6 IMAD.IADD R49, R49, 0x1, -R2 ;  /* 0x000000013131e824 */ /* 0x000fe200078e0a02 */
[----:B------:R-:W-:Y:S01]  /*4f40*/  ISETP.GT.U32.AND P6, PT, R2, R61, PT ;  /* 0x0000003d0200720c */ /* 0x000fe20003fc4070 */
[----:B------:R-:W-:-:S04]  /*4f50*/  IMAD.HI.U32 R45, R7, R69, RZ ;  /* 0x00000045072d7227 */ /* 0x000fc800078e00ff */
[----:B------:R-:W-:Y:S02]  /*4f60*/  IMAD.MOV R45, RZ, RZ, -R45 ;  /* 0x000000ffff2d7224 */ /* 0x000fe400078e0a2d */
[--C-:B------:R-:W-:Y:S01]  /*4f70*/  @!P0 IMAD.IADD R59, R59, 0x1, -R2.reuse ;  /* 0x000000013b3b8824 */ /* 0x100fe200078e0a02 */
[C---:B------:R-:W-:Y:S01]  /*4f80*/  ISETP.GT.U32.AND P0, PT, R2.reuse, R65, PT ;  /* 0x000000410200720c */ /* 0x040fe20003f04070 */
[----:B------:R-:W-:Y:S02]  /*4f90*/  IMAD R69, R2, R45, R69 ;  /* 0x0000002d02457224 */ /* 0x000fe400078e0245 */
[--C-:B------:R-:W-:Y:S02]  /*4fa0*/  @!P3 IMAD.IADD R51, R51, 0x1, -R2.reuse ;  /* 0x000000013333b824 */ /* 0x100fe400078e0a02 */
[----:B------:R-:W-:Y:S02]  /*4fb0*/  @!P6 IMAD.IADD R61, R61, 0x1, -R2 ;  /* 0x000000013d3de824 */ /* 0x000fe400078e0a02 */
[----:B------:R-:W-:Y:S01]  /*4fc0*/  VIADD R45, R52, 0x7e ;  /* 0x0000007e342d7836 */ /* 0x000fe20000000000 */
[C---:B------:R-:W-:Y:S01]  /*4fd0*/  ISETP.GT.U32.AND P3, PT, R2.reuse, R51, PT ;  /* 0x000000330200720c */ /* 0x040fe20003f64070 */
[----:B------:R-:W-:-:S02]  /*4fe0*/  IMAD R63, R2, R48, R63 ;  /* 0x00000030023f7224 */ /* 0x000fc400078e023f */
[----:B------:R-:W-:Y:S01]  /*4ff0*/  VIADD R60, R52, 0x6e ;  /* 0x0000006e343c7836 */ /* 0x000fe20000000000 */
[----:B------:R-:W-:Y:S01]  /*5000*/  ISETP.GE.AND P6, PT, R45, RZ, PT ;  /* 0x000000ff2d00720c */ /* 0x000fe20003fc6270 */
[----:B------:R-:W-:Y:S01]  /*5010*/  @!P0 IMAD.IADD R65, R65, 0x1, -R2 ;  /* 0x0000000141418824 */ /* 0x000fe200078e0a02 */
[----:B------:R-:W-:Y:S01]  /*5020*/  ISETP.GT.U32.AND P0, PT, R2, R61, PT ;  /* 0x0000003d0200720c */ /* 0x000fe20003f04070 */
[C---:B------:R-:W-:Y:S01]  /*5030*/  IMAD.HI.U32 R47, R7.reuse, R67, RZ ;  /* 0x00000043072f7227 */ /* 0x040fe200078e00ff */
[----:B------:R-:W-:Y:S02]  /*5040*/  IABS R48, R45 ;  /* 0x0000002d00307213 */ /* 0x000fe40000000000 */
[----:B------:R-:W-:Y:S01]  /*5050*/  IABS R46, R60 ;  /* 0x0000003c002e7213 */ /* 0x000fe20000000000 */
[----:B------:R-:W-:-:S04]  /*5060*/  IMAD.HI.U32 R45, R7, R71, RZ ;  /* 0x00000047072d7227 */ /* 0x000fc800078e00ff */
[----:B------:R-:W-:Y:S02]  /*5070*/  IMAD.MOV R45, RZ, RZ, -R45 ;  /* 0x000000ffff2d7224 */ /* 0x000fe400078e0a2d */
[--C-:B------:R-:W-:Y:S01]  /*5080*/  @!P3 IMAD.IADD R51, R51, 0x1, -R2.reuse ;  /* 0x000000013333b824 */ /* 0x100fe200078e0a02 */
[C---:B------:R-:W-:Y:S01]  /*5090*/  ISETP.GT.U32.AND P3, PT, R2.reuse, R63, PT ;  /* 0x0000003f0200720c */ /* 0x040fe20003f64070 */
[----:B------:R-:W-:Y:S01]  /*50a0*/  @!P0 IMAD.IADD R61, R61, 0x1, -R2 ;  /* 0x000000013d3d8824 */ /* 0x000fe200078e0a02 */
[C---:B------:R-:W-:Y:S01]  /*50b0*/  ISETP.GT.U32.AND P0, PT, R2.reuse, R69, PT ;  /* 0x000000450200720c */ /* 0x040fe20003f04070 */
[----:B------:R-:W-:Y:S02]  /*50c0*/  IMAD R71, R2, R45, R71 ;  /* 0x0000002d02477224 */ /* 0x000fe400078e0247 */
[----:B------:R-:W-:-:S04]  /*50d0*/  IMAD.HI.U32 R45, R7, R48, RZ ;  /* 0x00000030072d7227 */ /* 0x000fc800078e00ff */
[----:B------:R-:W-:Y:S02]  /*50e0*/  IMAD.MOV R45, RZ, RZ, -R45 ;  /* 0x000000ffff2d7224 */ /* 0x000fe400078e0a2d */
[----:B------:R-:W-:Y:S02]  /*50f0*/  VIADD R62, R52, 0x5e ;  /* 0x0000005e343e7836 */ /* 0x000fe40000000000 */
[----:B------:R-:W-:Y:S02]  /*5100*/  IMAD R45, R2, R45, R48 ;  /* 0x0000002d022d7224 */ /* 0x000fe400078e0230 */
[----:B------:R-:W-:Y:S01]  /*5110*/  IMAD.MOV R47, RZ, RZ, -R47 ;  /* 0x000000ffff2f7224 */ /* 0x000fe200078e0a2f */
[----:B------:R-:W-:Y:S01]  /*5120*/  IABS R50, R62 ;  /* 0x0000003e00327213 */ /* 0x000fe20000000000 */
[----:B------:R-:W-:Y:S02]  /*5130*/  IMAD.MOV.U32 R96, RZ, RZ, R49 ;  /* 0x000000ffff607224 */ /* 0x000fe400078e0031 */
[----:B------:R-:W-:-:S02]  /*5140*/  IMAD.MOV.U32 R49, RZ, RZ, R46 ;  /* 0x000000ffff317224 */ /* 0x000fc400078e002e */
[----:B------:R-:W-:Y:S01]  /*5150*/  @!P0 IMAD.IADD R69, R69, 0x1, -R2 ;  /* 0x0000000145458824 */ /* 0x000fe200078e0a02 */
[C---:B------:R-:W-:Y:S01]  /*5160*/  ISETP.GT.U32.AND P0, PT, R2.reuse, R45, PT ;  /* 0x0000002d0200720c */ /* 0x040fe20003f04070 */
[----:B------:R-:W-:Y:S02]  /*5170*/  IMAD R67, R2, R47, R67 ;  /* 0x0000002f02437224 */ /* 0x000fe400078e0243 */
[----:B------:R-:W-:-:S04]  /*5180*/  IMAD.HI.U32 R46, R7, R49, RZ ;  /* 0x00000031072e7227 */ /* 0x000fc800078e00ff */
[----:B------:R-:W-:Y:S01]  /*5190*/  @!P3 IMAD.IADD R63, R63, 0x1, -R2 ;  /* 0x000000013f3fb824 */ /* 0x000fe200078e0a02 */
[----:B------:R-:W-:Y:S01]  /*51a0*/  ISETP.GT.U32.AND P3, PT, R2, R67, PT ;  /* 0x000000430200720c */ /* 0x000fe20003f64070 */
[----:B------:R-:W-:-:S04]  /*51b0*/  IMAD.HI.U32 R47, R7, R50, RZ ;  /* 0x00000032072f7227 */ /* 0x000fc800078e00ff */
[----:B------:R-:W-:Y:S02]  /*51c0*/  IMAD.MOV R46, RZ, RZ, -R46 ;  /* 0x000000ffff2e7224 */ /* 0x000fe400078e0a2e */
[----:B------:R-:W-:Y:S02]  /*51d0*/  IMAD.MOV.U32 R98, RZ, RZ, R51 ;  /* 0x000000ffff627224 */ /* 0x000fe400078e0033 */
[----:B------:R-:W-:Y:S02]  /*51e0*/  IMAD.MOV R51, RZ, RZ, -R47 ;  /* 0x000000ffff337224 */ /* 0x000fe400078e0a2f */
[C---:B------:R-:W-:Y:S02]  /*51f0*/  IMAD R47, R2.reuse, R46, R49 ;  /* 0x0000002e022f7224 */ /* 0x040fe400078e0231 */
[----:B------:R-:W-:Y:S01]  /*5200*/  @!P2 IMAD.MOV R98, RZ, RZ, -R98 ;  /* 0x000000ffff62a224 */ /* 0x000fe200078e0a62 */
[C---:B------:R-:W-:Y:S01]  /*5210*/  ISETP.GT.U32.AND P2, PT, R2.reuse, R63, PT ;  /* 0x0000003f0200720c */ /* 0x040fe20003f44070 */
[--C-:B------:R-:W-:Y:S01]  /*5220*/  @!P0 IMAD.IADD R45, R45, 0x1, -R2.reuse ;  /* 0x000000012d2d8824 */ /* 0x100fe200078e0a02 */
[----:B------:R-:W-:Y:S01]  /*5230*/  ISETP.GT.U32.AND P0, PT, R2, R47, PT ;  /* 0x0000002f0200720c */ /* 0x000fe20003f04070 */
[----:B------:R-:W-:-:S02]  /*5240*/  @!P3 IMAD.IADD R67, R67, 0x1, -R2 ;  /* 0x000000014343b824 */ /* 0x000fc400078e0a02 */
[C---:B------:R-:W-:Y:S02]  /*5250*/  IMAD R49, R2.reuse, R51, R50 ;  /* 0x0000003302317224 */ /* 0x040fe400078e0232 */
[----:B------:R-:W-:Y:S01]  /*5260*/  @!P5 IMAD.MOV R96, RZ, RZ, -R96 ;  /* 0x000000ffff60d224 */ /* 0x000fe200078e0a60 */
[----:B------:R-:W-:Y:S01]  /*5270*/  ISETP.GT.U32.AND P3, PT, R2, R67, PT ;  /* 0x000000430200720c */ /* 0x000fe20003f64070 */
[----:B------:R-:W-:Y:S01]  /*5280*/  VIADD R64, R52, 0x4e ;  /* 0x0000004e34407836 */ /* 0x000fe20000000000 */
[----:B------:R-:W-:Y:S01]  /*5290*/  ISETP.GT.U32.AND P5, PT, R2, R65, PT ;  /* 0x000000410200720c */ /* 0x000fe20003fa4070 */
[----:B------:R-:W-:Y:S02]  /*52a0*/  VIADD R66, R52, 0x3e ;  /* 0x0000003e34427836 */ /* 0x000fe40000000000 */
[--C-:B------:R-:W-:Y:S01]  /*52b0*/  @!P2 IMAD.IADD R63, R63, 0x1, -R2.reuse ;  /* 0x000000013f3fa824 */ /* 0x100fe200078e0a02 */
[C---:B------:R-:W-:Y:S01]  /*52c0*/  ISETP.GT.U32.AND P2, PT, R2.reuse, R71, PT ;  /* 0x000000470200720c */ /* 0x040fe20003f44070 */
[----:B------:R-:W-:Y:S01]  /*52d0*/  @!P0 IMAD.IADD R47, R47, 0x1, -R2 ;  /* 0x000000012f2f8824 */ /* 0x000fe200078e0a02 */
[----:B------:R-:W-:Y:S01]  /*52e0*/  ISETP.GT.U32.AND P0, PT, R2, R49, PT ;  /* 0x000000310200720c */ /* 0x000fe20003f04070 */
[C---:B------:R-:W-:Y:S01]  /*52f0*/  VIADD R68, R52.reuse, 0x2e ;  /* 0x0000002e34447836 */ /* 0x040fe20000000000 */
[----:B------:R-:W-:Y:S01]  /*5300*/  IABS R51, R64 ;  /* 0x0000004000337213 */ /* 0x000fe20000000000 */
[----:B------:R-:W-:-:S02]  /*5310*/  VIADD R70, R52, 0x1e ;  /* 0x0000001e34467836 */ /* 0x000fc40000000000 */
[--C-:B------:R-:W-:Y:S01]  /*5320*/  @!P3 IMAD.IADD R67, R67, 0x1, -R2.reuse ;  /* 0x000000014343b824 */ /* 0x100fe200078e0a02 */
[----:B------:R-:W-:Y:S01]  /*5330*/  ISETP.GE.AND P3, PT, R54, RZ, PT ;  /* 0x000000ff3600720c */ /* 0x000fe20003f66270 */
[----:B------:R-:W-:Y:S01]  /*5340*/  VIADD R52, R52, 0xe ;  /* 0x0000000e34347836 */ /* 0x000fe20000000000 */
[----:B------:R-:W-:Y:S01]  /*5350*/  IABS R54, R66 ;  /* 0x0000004200367213 */ /* 0x000fe20000000000 */
[--C-:B------:R-:W-:Y:S01]  /*5360*/  @!P5 IMAD.IADD R65, R65, 0x1, -R2.reuse ;  /* 0x000000014141d824 */ /* 0x100fe200078e0a02 */
[----:B------:R-:W-:Y:S01]  /*5370*/  IABS R56, R68 ;  /* 0x0000004400387213 */ /* 0x000fe20000000000 */
[--C-:B------:R-:W-:Y:S01]  /*5380*/  @!P2 IMAD.IADD R71, R71, 0x1, -R2.reuse ;  /* 0x000000014747a824 */ /* 0x100fe200078e0a02 */
[----:B------:R-:W-:Y:S01]  /*5390*/  ISETP.GE.AND P5, PT, R53, RZ, PT ;  /* 0x000000ff3500720c */ /* 0x000fe20003fa6270 */
[----:B------:R-:W-:Y:S01]  /*53a0*/  @!P0 IMAD.IADD R49, R49, 0x1, -R2 ;  /* 0x0000000131318824 */ /* 0x000fe200078e0a02 */
[----:B------:R-:W-:Y:S01]  /*53b0*/  ISETP.GE.AND P2, PT, R55, RZ, PT ;  /* 0x000000ff3700720c */ /* 0x000fe20003f46270 */
[----:B------:R-:W-:Y:S01]  /*53c0*/  IMAD.HI.U32 R46, R7, R51, RZ ;  /* 0x00000033072e7227 */ /* 0x000fe200078e00ff */
[----:B------:R-:W-:-:S02]  /*53d0*/  IABS R58, R70 ;  /* 0x00000046003a7213 */ /* 0x000fc40000000000 */
[----:B------:R-:W-:Y:S01]  /*53e0*/  ISETP.GT.U32.AND P0, PT, R2, R69, PT ;  /* 0x000000450200720c */ /* 0x000fe20003f04070 */
[----:B------:R-:W-:Y:S01]  /*53f0*/  IMAD.HI.U32 R48, R7, R54, RZ ;  /* 0x0000003607307227 */ /* 0x000fe200078e00ff */
[----:B------:R-:W-:-:S03]  /*5400*/  IABS R57, R52 ;  /* 0x0000003400397213 */ /* 0x000fc60000000000 */
[----:B------:R-:W-:Y:S02]  /*5410*/  IMAD.MOV.U32 R100, RZ, RZ, R59 ;  /* 0x000000ffff647224 */ /* 0x000fe400078e003b */
[----:B------:R-:W-:Y:S01]  /*5420*/  @!P4 IMAD.MOV R61, RZ, RZ, -R61 ;  /* 0x000000ffff3dc224 */ /* 0x000fe200078e0a3d */
[----:B------:R-:W-:Y:S01]  /*5430*/  ISETP.GT.U32.AND P4, PT, R2, R45, PT ;  /* 0x0000002d0200720c */ /* 0x000fe20003f84070 */
[----:B------:R-:W-:-:S04]  /*5440*/  IMAD.HI.U32 R50, R7, R56, RZ ;  /* 0x0000003807327227 */ /* 0x000fc800078e00ff */
[----:B------:R-:W-:Y:S02]  /*5450*/  IMAD.MOV R53, RZ, RZ, -R46 ;  /* 0x000000ffff357224 */ /* 0x000fe400078e0a2e */
[----:B------:R-:W-:-:S04]  /*5460*/  IMAD.HI.U32 R46, R7, R58, RZ ;  /* 0x0000003a072e7227 */ /* 0x000fc800078e00ff */
[----:B------:R-:W-:Y:S02]  /*5470*/  IMAD.MOV R55, RZ, RZ, -R48 ;  /* 0x000000ffff377224 */ /* 0x000fe400078e0a30 */
[----:B------:R-:W-:Y:S02]  /*5480*/  IMAD.MOV.U32 R48, RZ, RZ, R57 ;  /* 0x000000ffff307224 */ /* 0x000fe400078e0039 */
[----:B------:R-:W-:Y:S01]  /*5490*/  @!P1 IMAD.MOV R100, RZ, RZ, -R100 ;  /* 0x000000ffff649224 */ /* 0x000fe200078e0a64 */
[C---:B------:R-:W-:Y:S01]  /*54a0*/  ISETP.GT.U32.AND P1, PT, R2.reuse, R71, PT ;  /* 0x000000470200720c */ /* 0x040fe20003f24070 */
[----:B------:R-:W-:Y:S02]  /*54b0*/  IMAD R51, R2, R53, R51 ;  /* 0x0000003502337224 */ /* 0x000fe400078e0233 */
[----:B------:R-:W-:Y:S01]  /*54c0*/  IMAD.MOV R57, RZ, RZ, -R50 ;  /* 0x000000ffff397224 */ /* 0x000fe200078e0a32 */
[----:B------:R-:W-:Y:S01]  /*54d0*/  IABS R50, R6 ;  /* 0x0000000600327213 */ /* 0x000fe20000000000 */
[----:B------:R-:W-:-:S02]  /*54e0*/  IMAD.MOV R73, RZ, RZ, -R46 ;  /* 0x000000ffff497224 */ /* 0x000fc400078e0a2e */
[C---:B------:R-:W-:Y:S02]  /*54f0*/  IMAD R53, R2.reuse, R55, R54 ;  /* 0x0000003702357224 */ /* 0x040fe400078e0236 */
[----:B------:R-:W-:Y:S01]  /*5500*/  @!P3 IMAD.MOV R65, RZ, RZ, -R65 ;  /* 0x000000ffff41b224 */ /* 0x000fe200078e0a41 */
[----:B------:R-:W-:Y:S01]  /*5510*/  ISETP.GT.U32.AND P3, PT, R2, R47, PT ;  /* 0x0000002f0200720c */ /* 0x000fe20003f64070 */
[----:B------:R-:W-:-:S04]  /*5520*/  IMAD.HI.U32 R46, R7, R48, RZ ;  /* 0x00000030072e7227 */ /* 0x000fc800078e00ff */
[C---:B------:R-:W-:Y:S02]  /*5530*/  IMAD R55, R2.reuse, R57, R56 ;  /* 0x0000003902377224 */ /* 0x040fe400078e0238 */
[C---:B------:R-:W-:Y:S02]  /*5540*/  IMAD R57, R2.reuse, R73, R58 ;  /* 0x0000004902397224 */ /* 0x040fe400078e023a */
[----:B------:R-:W-:Y:S01]  /*5550*/  @!P5 IMAD.MOV R63, RZ, RZ, -R63 ;  /* 0x000000ffff3fd224 */ /* 0x000fe200078e0a3f */
[C---:B------:R-:W-:Y:S01]  /*5560*/  ISETP.GT.U32.AND P5, PT, R2.reuse, R49, PT ;  /* 0x000000310200720c */ /* 0x040fe20003fa4070 */
[----:B------:R-:W-:Y:S01]  /*5570*/  @!P2 IMAD.MOV R67, RZ, RZ, -R67 ;  /* 0x000000ffff43a224 */ /* 0x000fe200078e0a43 */
[C---:B------:R-:W-:Y:S01]  /*5580*/  ISETP.GT.U32.AND P2, PT, R2.reuse, R51, PT ;  /* 0x000000330200720c */ /* 0x040fe20003f44070 */
[----:B------:R-:W-:Y:S01]  /*5590*/  @!P0 IMAD.IADD R69, R69, 0x1, -R2 ;  /* 0x0000000145458824 */ /* 0x000fe200078e0a02 */
[----:B------:R-:W-:Y:S01]  /*55a0*/  ISETP.GT.U32.AND P0, PT, R2, R53, PT ;  /* 0x000000350200720c */ /* 0x000fe20003f04070 */
[----:B------:R-:W-:-:S02]  /*55b0*/  IMAD.MOV R59, RZ, RZ, -R46 ;  /* 0x000000ffff3b7224 */ /* 0x000fc400078e0a2e */
[----:B------:R-:W-:Y:S01]  /*55c0*/  @!P4 IMAD.IADD R45, R45, 0x1, -R2 ;  /* 0x000000012d2dc824 */ /* 0x000fe200078e0a02 */
[C---:B------:R-:W-:Y:S01]  /*55d0*/  ISETP.GT.U32.AND P4, PT, R2.reuse, R57, PT ;  /* 0x000000390200720c */ /* 0x040fe20003f84070 */
[----:B------:R-:W-:Y:S02]  /*55e0*/  IMAD R59, R2, R59, R48 ;  /* 0x0000003b023b7224 */ /* 0x000fe400078e0230 */
[----:B------:R-:W-:-:S04]  /*55f0*/  IMAD.HI.U32 R7, R7, R50, RZ ;  /* 0x0000003207077227 */ /* 0x000fc800078e00ff */
[--C-:B------:R-:W-:Y:S01]  /*5600*/  @!P1 IMAD.IADD R71, R71, 0x1, -R2.reuse ;  /* 0x0000000147479824 */ /* 0x100fe200078e0a02 */
[C---:B------:R-:W-:Y:S01]  /*5610*/  ISETP.GT.U32.AND P1, PT, R2.reuse, R55, PT ;  /* 0x000000370200720c */ /* 0x040fe20003f24070 */
[----:B------:R-:W-:Y:S02]  /*5620*/  IMAD.MOV R7, RZ, RZ, -R7 ;  /* 0x000000ffff077224 */ /* 0x000fe400078e0a07 */
[--C-:B------:R-:W-:Y:S01]  /*5630*/  @!P3 IMAD.IADD R47, R47, 0x1, -R2.reuse ;  /* 0x000000012f2fb824 */ /* 0x100fe200078e0a02 */
[----:B------:R-:W-:Y:S01]  /*5640*/  ISETP.GT.U32.AND P3, PT, R2, R59, PT ;  /* 0x0000003b0200720c */ /* 0x000fe20003f64070 */
[--C-:B------:R-:W-:Y:S01]  /*5650*/  @!P5 IMAD.IADD R49, R49, 0x1, -R2.reuse ;  /* 0x000000013131d824 */ /* 0x100fe200078e0a02 */
[----:B------:R-:W-:Y:S01]  /*5660*/  ISETP.GE.AND P5, PT, R72, RZ, PT ;  /* 0x000000ff4800720c */ /* 0x000fe20003fa6270 */
[----:B------:R-:W-:Y:S01]  /*5670*/  @!P2 IMAD.IADD R51, R51, 0x1, -R2 ;  /* 0x000000013333a824 */ /* 0x000fe200078e0a02 */
[----:B------:R-:W-:Y:S01]  /*5680*/  ISETP.GE.AND P2, PT, R74, RZ, PT ;  /* 0x000000ff4a00720c */ /* 0x000fe20003f46270 */
[----:B------:R-:W-:-:S02]  /*5690*/  IMAD R7, R2, R7, R50 ;  /* 0x0000000702077224 */ /* 0x000fc400078e0232 */
[--C-:B------:R-:W-:Y:S01]  /*56a0*/  @!P0 IMAD.IADD R53, R53, 0x1, -R2.reuse ;  /* 0x0000000135358824 */ /* 0x100fe200078e0a02 */
[----:B------:R-:W-:Y:S01]  /*56b0*/  ISETP.GE.AND P0, PT, R60, RZ, PT ;  /* 0x000000ff3c00720c */ /* 0x000fe20003f06270 */
[--C-:B------:R-:W-:Y:S01]  /*56c0*/  @!P4 IMAD.IADD R57, R57, 0x1, -R2.reuse ;  /* 0x000000013939c824 */ /* 0x100fe200078e0a02 */
[----:B------:R-:W-:Y:S01]  /*56d0*/  ISETP.GT.U32.AND P4, PT, R2, R7, PT ;  /* 0x000000070200720c */ /* 0x000fe20003f84070 */
[--C-:B------:R-:W-:Y:S01]  /*56e0*/  @!P1 IMAD.IADD R55, R55, 0x1, -R2.reuse ;  /* 0x0000000137379824 */ /* 0x100fe200078e0a02 */
[----:B------:R-:W-:Y:S01]  /*56f0*/  ISETP.GE.AND P1, PT, R62, RZ, PT ;  /* 0x000000ff3e00720c */ /* 0x000fe20003f26270 */
[----:B------:R-:W-:Y:S01]  /*5700*/  @!P3 IMAD.IADD R59, R59, 0x1, -R2 ;  /* 0x000000013b3bb824 */ /* 0x000fe200078e0a02 */
[C---:B------:R-:W-:Y:S01]  /*5710*/  ISETP.GT.U32.AND P3, PT, R2.reuse, R51, PT ;  /* 0x000000330200720c */ /* 0x040fe20003f64070 */
[----:B------:R-:W-:Y:S02]  /*5720*/  IMAD.MOV.U32 R50, RZ, RZ, R47 ;  /* 0x000000ffff327224 */ /* 0x000fe400078e002f */
[----:B------:R-:W-:Y:S01]  /*5730*/  @!P5 IMAD.MOV R69, RZ, RZ, -R69 ;  /* 0x000000ffff45d224 */ /* 0x000fe200078e0a45 */
[C---:B------:R-:W-:Y:S01]  /*5740*/  ISETP.GT.U32.AND P5, PT, R2.reuse, R55, PT ;  /* 0x000000370200720c */ /* 0x040fe20003fa4070 */
[----:B------:R-:W-:Y:S01]  /*5750*/  @!P2 IMAD.MOV R71, RZ, RZ, -R71 ;  /* 0x000000ffff47a224 */ /* 0x000fe200078e0a47 */
[C---:B------:R-:W-:Y:S01]  /*5760*/  ISETP.GT.U32.AND P2, PT, R2.reuse, R53, PT ;  /* 0x000000350200720c */ /* 0x040fe20003f44070 */
[----:B------:R-:W-:Y:S01]  /*5770*/  @!P6 IMAD.MOV R45, RZ, RZ, -R45 ;  /* 0x000000ffff2de224 */ /* 0x000fe200078e0a2d */
[C---:B------:R-:W-:Y:S01]  /*5780*/  ISETP.GT.U32.AND P6, PT, R2.reuse, R57, PT ;  /* 0x000000390200720c */ /* 0x040fe20003fc4070 */
[----:B------:R-:W-:Y:S01]  /*5790*/  @!P0 IMAD.MOV R50, RZ, RZ, -R50 ;  /* 0x000000ffff328224 */ /* 0x000fe200078e0a32 */
[----:B------:R-:W-:Y:S01]  /*57a0*/  ISETP.GT.U32.AND P0, PT, R2, R59, PT ;  /* 0x0000003b0200720c */ /* 0x000fe20003f04070 */
[----:B------:R-:W-:-:S02]  /*57b0*/  IMAD.MOV.U32 R54, RZ, RZ, R49 ;  /* 0x000000ffff367224 */ /* 0x000fc400078e0031 */
[----:B------:R-:W-:Y:S01]  /*57c0*/  @!P4 IMAD.IADD R7, R7, 0x1, -R2 ;  /* 0x000000010707c824 */ /* 0x000fe200078e0a02 */
[----:B------:R-:W-:Y:S01]  /*57d0*/  ISETP.GE.AND P4, PT, R64, RZ, PT ;  /* 0x000000ff4000720c */ /* 0x000fe20003f86270 */
[----:B------:R-:W-:Y:S02]  /*57e0*/  @!P1 IMAD.MOV R54, RZ, RZ, -R54 ;  /* 0x000000ffff369224 */ /* 0x000fe400078e0a36 */
[--C-:B------:R-:W-:Y:S01]  /*57f0*/  @!P3 IMAD.IADD R51, R51, 0x1, -R2.reuse ;  /* 0x000000013333b824 */ /* 0x100fe200078e0a02 */
[----:B------:R-:W-:Y:S01]  /*5800*/  ISETP.GT.U32.AND P1, PT, R2, R7, PT ;  /* 0x000000070200720c */ /* 0x000fe20003f24070 */
[--C-:B------:R-:W-:Y:S01]  /*5810*/  @!P2 IMAD.IADD R53, R53, 0x1, -R2.reuse ;  /* 0x000000013535a824 */ /* 0x100fe200078e0a02 */
[----:B------:R-:W-:Y:S01]  /*5820*/  ISETP.GE.AND P3, PT, R66, RZ, PT ;  /* 0x000000ff4200720c */ /* 0x000fe20003f66270 */
[--C-:B------:R-:W-:Y:S01]  /*5830*/  @!P5 IMAD.IADD R55, R55, 0x1, -R2.reuse ;  /* 0x000000013737d824 */ /* 0x100fe200078e0a02 */
[----:B------:R-:W-:Y:S01]  /*5840*/  ISETP.GE.AND P2, PT, R68, RZ, PT ;  /* 0x000000ff4400720c */ /* 0x000fe20003f46270 */
[--C-:B------:R-:W-:Y:S01]  /*5850*/  @!P6 IMAD.IADD R57, R57, 0x1, -R2.reuse ;  /* 0x000000013939e824 */ /* 0x100fe200078e0a02 */
[----:B------:R-:W-:Y:S01]  /*5860*/  ISETP.GE.AND P5, PT, R70, RZ, PT ;  /* 0x000000ff4600720c */ /* 0x000fe20003fa6270 */
[--C-:B------:R-:W-:Y:S01]  /*5870*/  @!P0 IMAD.IADD R59, R59, 0x1, -R2.reuse ;  /* 0x000000013b3b8824 */ /* 0x100fe200078e0a02 */
[----:B------:R-:W-:Y:S01]  /*5880*/  ISETP.GE.AND P6, PT, R52, RZ, PT ;  /* 0x000000ff3400720c */ /* 0x000fe20003fc6270 */
[----:B------:R-:W-:Y:S01]  /*5890*/  IMAD.MOV.U32 R58, RZ, RZ, R51 ;  /* 0x000000ffff3a7224 */ /* 0x000fe200078e0033 */
[----:B------:R-:W-:Y:S01]  /*58a0*/  ISETP.GE.AND P0, PT, R6, RZ, PT ;  /* 0x000000ff0600720c */ /* 0x000fe20003f06270 */
[----:B------:R-:W-:Y:S01]  /*58b0*/  IMAD R6, R75, UR7, RZ ;  /* 0x000000074b067c24 */ /* 0x000fe2000f8e02ff */
[----:B------:R-:W-:Y:S01]  /*58c0*/  USHF.L.U32 UR7, UR7, 0x6, URZ ;  /* 0x0000000607077899 */ /* 0x000fe2000800063f */
[----:B------:R-:W-:Y:S01]  /*58d0*/  @!P1 IMAD.IADD R7, R7, 0x1, -R2 ;  /* 0x0000000107079824 */ /* 0x000fe200078e0a02 */
[----:B------:R-:W-:Y:S01]  /*58e0*/  ISETP.NE.AND P1, PT, R5, RZ, PT ;  /* 0x000000ff0500720c */ /* 0x000fe20003f25270 */
[----:B------:R-:W-:Y:S01]  /*58f0*/  IMAD.MOV.U32 R64, RZ, RZ, R53 ;  /* 0x000000ffff407224 */ /* 0x000fe200078e0035 */
[----:B------:R-:W-:Y:S01]  /*5900*/  LOP3.LUT R5, RZ, R5, RZ, 0x33, !PT ;  /* 0x00000005ff057212 */ /* 0x000fe200078e33ff */
[----:B------:R-:W-:-:S02]  /*5910*/  IMAD.MOV.U32 R74, RZ, RZ, R55 ;  /* 0x000000ffff4a7224 */ /* 0x000fc400078e0037 */
[----:B------:R-:W-:Y:S01]  /*5920*/  IMAD.MOV.U32 R86, RZ, RZ, R57 ;  /* 0x000000ffff567224 */ /* 0x000fe200078e0039 */
[C---:B------:R-:W-:Y:S01]  /*5930*/  SEL R45, R5.reuse, R45, !P1 ;  /* 0x0000002d052d7207 */ /* 0x040fe20004800000 */
[----:B------:R-:W-:Y:S01]  /*5940*/  IMAD.MOV.U32 R102, RZ, RZ, R59 ;  /* 0x000000ffff667224 */ /* 0x000fe200078e003b */
[C---:B------:R-:W-:Y:S01]  /*5950*/  SEL R10, R5.reuse, R10, !P1 ;  /* 0x0000000a050a7207 */ /* 0x040fe20004800000 */
[----:B------:R-:W-:Y:S01]  /*5960*/  @!P4 IMAD.MOV R58, RZ, RZ, -R58 ;  /* 0x000000ffff3ac224 */ /* 0x000fe200078e0a3a */
[C---:B------:R-:W-:Y:S01]  /*5970*/  IADD3 R2, P4, R6.reuse, UR4, RZ ;  /* 0x0000000406027c10 */ /* 0x040fe2000ff9e0ff */
[----:B------:R-:W-:Y:S01]  /*5980*/  @!P3 IMAD.MOV R64, RZ, RZ, -R64 ;  /* 0x000000ffff40b224 */ /* 0x000fe200078e0a40 */
[C---:B------:R-:W-:Y:S01]  /*5990*/  SEL R46, R5.reuse, R4, !P1 ;  /* 0x00000004052e7207 */ /* 0x040fe20004800000 */
[----:B------:R-:W-:Y:S01]  /*59a0*/  @!P2 IMAD.MOV R74, RZ, RZ, -R74 ;  /* 0x000000ffff4aa224 */ /* 0x000fe200078e0a4a */
[C---:B------:R-:W-:Y:S01]  /*59b0*/  SEL R9, R5.reuse, R9, !P1 ;  /* 0x0000000905097207 */ /* 0x040fe20004800000 */
[----:B------:R-:W-:Y:S01]  /*59c0*/  @!P5 IMAD.MOV R86, RZ, RZ, -R86 ;  /* 0x000000ffff56d224 */ /* 0x000fe200078e0a56 */
[----:B------:R-:W-:Y:S01]  /*59d0*/  LEA.HI.X.SX32 R4, R6, UR5, 0x1, P4 ;  /* 0x0000000506047c11 */ /* 0x000fe2000a0f0eff */
[----:B------:R-:W-:Y:S01]  /*59e0*/  @!P6 IMAD.MOV R102, RZ, RZ, -R102 ;  /* 0x000000ffff66e224 */ /* 0x000fe200078e0a66 */
[----:B------:R-:W-:Y:S01]  /*59f0*/  ULDC UR5, c[0x0][0x240] ;  /* 0x0000900000057ab9 */ /* 0x000fe20000000800 */
[----:B------:R-:W-:Y:S01]  /*5a00*/  @!P0 IMAD.MOV R7, RZ, RZ, -R7 ;  /* 0x000000ffff078224 */ /* 0x000fe200078e0a07 */
[----:B------:R-:W-:Y:S01]  /*5a10*/  SEL R8, R5, R8, !P1 ;  /* 0x0000000805087207 */ /* 0x000fe20004800000 */
[----:B------:R-:W-:Y:S01]  /*5a20*/  IMAD R45, R45, UR5, RZ ;  /* 0x000000052d2d7c24 */ /* 0x000fe2000f8e02ff */
[----:B------:R-:W-:Y:S01]  /*5a30*/  SEL R47, R5, R11, !P1 ;  /* 0x0000000b052f7207 */ /* 0x000fe20004800000 */
[----:B------:R-:W-:Y:S01]  /*5a40*/  IMAD R9, R9, UR5, RZ ;  /* 0x0000000509097c24 */ /* 0x000fe2000f8e02ff */
[C---:B------:R-:W-:Y:S01]  /*5a50*/  SEL R12, R5.reuse, R12, !P1 ;  /* 0x0000000c050c7207 */ /* 0x040fe20004800000 */
[----:B------:R-:W-:Y:S01]  /*5a60*/  IMAD R11, R46, UR5, RZ ;  /* 0x000000052e0b7c24 */ /* 0x000fe2000f8e02ff */
[----:B------:R-:W-:Y:S01]  /*5a70*/  SEL R48, R5, R13, !P1 ;  /* 0x0000000d05307207 */ /* 0x000fe20004800000 */
[----:B------:R-:W-:Y:S01]  /*5a80*/  IMAD R47, R47, UR5, RZ ;  /* 0x000000052f2f7c24 */ /* 0x000fe2000f8e02ff */
[C---:B------:R-:W-:Y:S01]  /*5a90*/  SEL R14, R5.reuse, R14, !P1 ;  /* 0x0000000e050e7207 */ /* 0x040fe20004800000 */
[----:B------:R-:W-:Y:S01]  /*5aa0*/  IMAD R13, R12, UR5, RZ ;  /* 0x000000050c0d7c24 */ /* 0x000fe2000f8e02ff */
[C---:B------:R-:W-:Y:S01]  /*5ab0*/  SEL R16, R5.reuse, R16, !P1 ;  /* 0x0000001005107207 */ /* 0x040fe20004800000 */
[----:B------:R-:W-:Y:S01]  /*5ac0*/  ULDC UR4, c[0x0][0x234] ;  /* 0x00008d0000047ab9 */ /* 0x000fe20000000800 */
[C---:B------:R-:W-:Y:S01]  /*5ad0*/  SEL R49, R5.reuse, R15, !P1 ;  /* 0x0000000f05317207 */ /* 0x040fe20004800000 */
[----:B------:R-:W-:Y:S01]  /*5ae0*/  IMAD R15, R48, UR5, RZ ;  /* 0x00000005300f7c24 */ /* 0x000fe2000f8e02ff */
[----:B------:R-:W-:Y:S01]  /*5af0*/  SEL R51, R5, R17, !P1 ;  /* 0x0000001105337207 */ /* 0x000fe20004800000 */
[----:B------:R-:W-:Y:S01]  /*5b00*/  IMAD R221, R221, UR4, RZ ;  /* 0x00000004dddd7c24 */ /* 0x000fe2000f8e02ff */
[C---:B------:R-:W-:Y:S01]  /*5b10*/  SEL R52, R5.reuse, R19, !P1 ;  /* 0x0000001305347207 */ /* 0x040fe20004800000 */
[----:B------:R-:W-:Y:S01]  /*5b20*/  IMAD R19, R14, UR5, RZ ;  /* 0x000000050e137c24 */ /* 0x000fe2000f8e02ff */
        /* <DEDUP_REMOVED lines=31> */
[----:B------:R-:W-:Y:S01]  /*5d20*/  UMOV UR4, URZ ;  /* 0x0000003f00047c82 */ /* 0x000fe20008000000 */
[----:B------:R-:W-:-:S02]  /*5d30*/  SEL R36, R5, R36, !P1 ;  /* 0x0000002405247207 */ /* 0x000fc40004800000 */
[C---:B------:R-:W-:Y:S01]  /*5d40*/  SEL R66, R5.reuse, R35, !P1 ;  /* 0x0000002305427207 */ /* 0x040fe20004800000 */
[----:B------:R-:W-:Y:S01]  /*5d50*/  IMAD R35, R56, UR5, RZ ;  /* 0x0000000538237c24 */ /* 0x000fe2000f8e02ff */
        /* <DEDUP_REMOVED lines=64> */
[----:B------:R-:W-:Y:S01]  /*6160*/  SEL R116, R5, R7, !P1 ;  /* 0x0000000705747207 */ /* 0x000fe20004800000 */
[----:B------:R-:W-:Y:S01]  /*6170*/  IMAD R5, R10, UR5, RZ ;  /* 0x000000050a057c24 */ /* 0x000fe2000f8e02ff */
[-C--:B------:R-:W-:Y:S01]  /*6180*/  IADD3 R10, P6, R45, R2.reuse, RZ ;  /* 0x000000022d0a7210 */ /* 0x080fe20007fde0ff */
[----:B------:R-:W-:Y:S01]  /*6190*/  IMAD R7, R8, UR5, RZ ;  /* 0x0000000508077c24 */ /* 0x000fe2000f8e02ff */
[-C--:B------:R-:W-:Y:S01]  /*61a0*/  IADD3 R6, P3, R9, R2.reuse, RZ ;  /* 0x0000000209067210 */ /* 0x080fe20007f7e0ff */
[----:B------:R-:W-:Y:S01]  /*61b0*/  IMAD R101, R86, UR5, RZ ;  /* 0x0000000556657c24 */ /* 0x000fe2000f8e02ff */
[----:B------:R-:W-:Y:S01]  /*61c0*/  IADD3 R8, P5, R5, R2, RZ ;  /* 0x0000000205087210 */ /* 0x000fe20007fbe0ff */
[----:B------:R0:W-:Y:S01]  /*61d0*/  STL [R1+0x894], R10 ;  /* 0x0008940a01007387 */ /* 0x0001e20000100800 */
[----:B------:R-:W-:-:S02]  /*61e0*/  IMAD R115, R100, UR5, RZ ;  /* 0x0000000564737c24 */ /* 0x000fc4000f8e02ff */
[----:B------:R-:W-:Y:S01]  /*61f0*/  LEA.HI.X.SX32 R5, R5, R4, 0x1, P5 ;  /* 0x0000000405057211 */ /* 0x000fe200028f0eff */
[----:B------:R1:W-:Y:S01]  /*6200*/  STL [R1+0x89c], R8 ;  /* 0x00089c0801007387 */ /* 0x0003e20000100800 */
[----:B------:R-:W-:Y:S02]  /*6210*/  IMAD R117, R102, UR5, RZ ;  /* 0x0000000566757c24 */ /* 0x000fe4000f8e02ff */
[----:B------:R-:W-:Y:S01]  /*6220*/  IMAD R119, R104, UR5, RZ ;  /* 0x0000000568777c24 */ /* 0x000fe2000f8e02ff */
[----:B------:R2:W-:Y:S01]  /*6230*/  STL [R1+0x8a4], R6 ;  /* 0x0008a40601007387 */ /* 0x0005e20000100800 */
[----:B------:R-:W-:Y:S01]  /*6240*/  IMAD R121, R106, UR5, RZ ;  /* 0x000000056a797c24 */ /* 0x000fe2000f8e02ff */
[-C--:B0-----:R-:W-:Y:S01]  /*6250*/  IADD3 R10, P2, R7, R2.reuse, RZ ;  /* 0x00000002070a7210 */ /* 0x081fe20007f5e0ff */
[----:B------:R-:W-:Y:S02]  /*6260*/  IMAD R123, R108, UR5, RZ ;  /* 0x000000056c7b7c24 */ /* 0x000fe4000f8e02ff */
[----:B------:R-:W-:Y:S01]  /*6270*/  IMAD R125, R110, UR5, RZ ;  /* 0x000000056e7d7c24 */ /* 0x000fe2000f8e02ff */
[----:B-1----:R-:W-:Y:S01]  /*6280*/  IADD3 R8, P1, R11, R2, RZ ;  /* 0x000000020b087210 */ /* 0x002fe20007f3e0ff */
[----:B------:R0:W-:Y:S01]  /*6290*/  STL [R1+0x8ac], R10 ;  /* 0x0008ac0a01007387 */ /* 0x0001e20000100800 */
[----:B------:R-:W-:Y:S01]  /*62a0*/  LEA.HI.X.SX32 R7, R7, R4, 0x1, P2 ;  /* 0x0000000407077211 */ /* 0x000fe200010f0eff */
[----:B------:R-:W-:Y:S01]  /*62b0*/  IMAD R127, R112, UR5, RZ ;  /* 0x00000005707f7c24 */ /* 0x000fe2000f8e02ff */
[----:B--2---:R-:W-:Y:S01]  /*62c0*/  IADD3 R6, P0, R47, R2, RZ ;  /* 0x000000022f067210 */ /* 0x004fe20007f1e0ff */
[----:B------:R1:W-:Y:S01]  /*62d0*/  STL [R1+0x8b4], R8 ;  /* 0x0008b40801007387 */ /* 0x0003e20000100800 */
[----:B------:R-:W-:-:S02]  /*62e0*/  IMAD R129, R114, UR5, RZ ;  /* 0x0000000572817c24 */ /* 0x000fc4000f8e02ff */
[----:B------:R-:W-:Y:S01]  /*62f0*/  IMAD R131, R116, UR5, RZ ;  /* 0x0000000574837c24 */ /* 0x000fe2000f8e02ff */
[----:B------:R2:W-:Y:S01]  /*6300*/  STL [R1+0x8bc], R6 ;  /* 0x0008bc0601007387 */ /* 0x0005e20000100800 */
[----:B------:R-:W-:Y:S01]  /*6310*/  ULDC UR5, c[0x0][0x238] ;  /* 0x00008e0000057ab9 */ /* 0x000fe20000000800 */
[----:B0-----:R-:W-:Y:S01]  /*6320*/  IADD3 R10, P4, R13, R2, RZ ;  /* 0x000000020d0a7210 */ /* 0x001fe20007f9e0ff */
[----:B------:R-:W-:Y:S01]  /*6330*/  UIMAD UR5, UR5, 0x16, URZ ;  /* 0x00000016050578a4 */ /* 0x000fe2000f8e023f */
[----:B-1----:R-:W-:-:S03]  /*6340*/  LEA.HI.X.SX32 R8, R45, R4, 0x1, P6 ;  /* 0x000000042d087211 */ /* 0x002fc600030f0eff */
[----:B------:R-:W-:Y:S01]  /*6350*/  STL [R1+0x8c4], R10 ;  /* 0x0008c40a01007387 */ /* 0x000fe20000100800 */
[----:B------:R-:W-:Y:S02]  /*6360*/  CS2R R44, SRZ ;  /* 0x00000000002c7805 */ /* 0x000fe4000001ff00 */
[-C--:B--2---:R-:W-:Y:S01]  /*6370*/  IADD3 R6, P6, R15, R2.reuse, RZ ;  /* 0x000000020f067210 */ /* 0x084fe20007fde0ff */
[----:B------:R0:W-:Y:S04]  /*6380*/  STL [R1+0x890], R8 ;  /* 0x0008900801007387 */ /* 0x0001e80000100800 */
[----:B------:R1:W-:Y:S04]  /*6390*/  STL [R1+0x8cc], R6 ;  /* 0x0008cc0601007387 */ /* 0x0003e80000100800 */
[----:B------:R2:W-:Y:S01]  /*63a0*/  STL [R1+0x898], R5 ;  /* 0x0008980501007387 */ /* 0x0005e20000100800 */
[----:B0-----:R-:W-:-:S02]  /*63b0*/  IADD3 R8, P5, R17, R2, RZ ;  /* 0x0000000211087210 */ /* 0x001fc40007fbe0ff */
[----:B-1----:R-:W-:-:S03]  /*63c0*/  LEA.HI.X.SX32 R6, R9, R4, 0x1, P3 ;  /* 0x0000000409067211 */ /* 0x002fc600018f0eff */
[----:B------:R-:W-:Y:S01]  /*63d0*/  STL [R1+0x8d4], R8 ;  /* 0x0008d40801007387 */ /* 0x000fe20000100800 */
[----:B--2---:R-:W-:-:S03]  /*63e0*/  IADD3 R5, P3, R19, R2, RZ ;  /* 0x0000000213057210 */ /* 0x004fc60007f7e0ff */
[----:B------:R0:W-:Y:S04]  /*63f0*/  STL [R1+0x8a0], R6 ;  /* 0x0008a00601007387 */ /* 0x0001e80000100800 */
[----:B------:R1:W-:Y:S04]  /*6400*/  STL [R1+0x8dc], R5 ;  /* 0x0008dc0501007387 */ /* 0x0003e80000100800 */
[----:B------:R2:W-:Y:S01]  /*6410*/  STL [R1+0x8a8], R7 ;  /* 0x0008a80701007387 */ /* 0x0005e20000100800 */
[----:B0-----:R-:W-:Y:S02]  /*6420*/  IADD3 R6, P2, R21, R2, RZ ;  /* 0x0000000215067210 */ /* 0x001fe40007f5e0ff */
[----:B-1----:R-:W-:-:S03]  /*6430*/  LEA.HI.X.SX32 R5, R11, R4, 0x1, P1 ;  /* 0x000000040b057211 */ /* 0x002fc600008f0eff */
[----:B------:R0:W-:Y:S01]  /*6440*/  STL [R1+0x8e4], R6 ;  /* 0x0008e40601007387 */ /* 0x0001e20000100800 */
[----:B--2---:R-:W-:-:S03]  /*6450*/  IADD3 R7, P1, R49, R2, RZ ;  /* 0x0000000231077210 */ /* 0x004fc60007f3e0ff */
[----:B------:R1:W-:Y:S04]  /*6460*/  STL [R1+0x8b0], R5 ;  /* 0x0008b00501007387 */ /* 0x0003e80000100800 */
[----:B------:R2:W-:Y:S01]  /*6470*/  STL [R1+0x8ec], R7 ;  /* 0x0008ec0701007387 */ /* 0x0005e20000100800 */
[----:B0-----:R-:W-:Y:S02]  /*6480*/  LEA.HI.X.SX32 R6, R47, R4, 0x1, P0 ;  /* 0x000000042f067211 */ /* 0x001fe400000f0eff */
[----:B------:R-:W-:Y:S02]  /*6490*/  CS2R R46, SRZ ;  /* 0x00000000002e7805 */ /* 0x000fe4000001ff00 */
[----:B-1----:R-:W-:Y:S01]  /*64a0*/  IADD3 R5, P0, R51, R2, RZ ;  /* 0x0000000233057210 */ /* 0x002fe20007f1e0ff */
[----:B------:R0:W-:Y:S01]  /*64b0*/  STL [R1+0x8b8], R6 ;  /* 0x0008b80601007387 */ /* 0x0001e20000100800 */
[----:B--2---:R-:W-:-:S03]  /*64c0*/  LEA.HI.X.SX32 R7, R13, R4, 0x1, P4 ;  /* 0x000000040d077211 */ /* 0x004fc600020f0eff */
        /* <DEDUP_REMOVED lines=9> */
[----:B-1----:R-:W-:-:S03]  /*6560*/  IADD3 R5, P5, R27, R2, RZ ;  /* 0x000000021b057210 */ /* 0x002fc60007fbe0ff */
        /* <DEDUP_REMOVED lines=15> */
[----:B------:R1:W-:Y:S01]  /*6660*/  STL [R1+0x924], R5 ;  /* 0x0009240501007387 */ /* 0x0003e20000100800 */
[----:B------:R-:W-:-:S03]  /*6670*/  CS2R R50, SRZ ;  /* 0x0000000000327805 */ /* 0x000fc6000001ff00 */
        /* <DEDUP_REMOVED lines=18> */
[----:B------:R-:W-:Y:S02]  /*67a0*/  CS2R R28, SRZ ;  /* 0x00000000001c7805 */ /* 0x000fe4000001ff00 */
[----:B--2---:R-:W-:Y:S01]  /*67b0*/  IADD3 R7, P3, R57, R2, RZ ;  /* 0x0000000239077210 */ /* 0x004fe20007f7e0ff */
[----:B------:R1:W-:Y:S04]  /*67c0*/  STL [R1+0x910], R5 ;  /* 0x0009100501007387 */ /* 0x0003e80000100800 */
[----:B------:R2:W-:Y:S01]  /*67d0*/  STL [R1+0x94c], R7 ;  /* 0x00094c0701007387 */ /* 0x0005e20000100800 */
[----:B0-----:R-:W-:Y:S02]  /*67e0*/  LEA.HI.X.SX32 R6, R53, R4, 0x1, P2 ;  /* 0x0000000435067211 */ /* 0x001fe400010f0eff */
[----:B------:R-:W-:-:S02]  /*67f0*/  CS2R R52, SRZ ;  /* 0x0000000000347805 */ /* 0x000fc4000001ff00 */
        /* <DEDUP_REMOVED lines=192> */
[----:B------:R-:W-:Y:S01]  /*7400*/  STL [R1+0xa84], R7 ;  /* 0x000a840701007387 */ /* 0x000fe20000100800 */
[----:B0-----:R-:W-:Y:S02]  /*7410*/  LEA.HI.X.SX32 R6, R117, R4, 0x1, P6 ;  /* 0x0000000475067211 */ /* 0x001fe400030f0eff */
[----:B------:R-:W-:-:S02]  /*7420*/  CS2R R116, SRZ ;  /* 0x0000000000747805 */ /* 0x000fc4000001ff00 */
[----:B-1----:R-:W-:Y:S01]  /*7430*/  IADD3 R5, P6, R131, R2, RZ ;  /* 0x0000000283057210 */ /* 0x002fe20007fde0ff */
[----:B------:R0:W-:Y:S01]  /*7440*/  STL [R1+0xa50], R6 ;  /* 0x000a500601007387 */ /* 0x0001e20000100800 */
[-C--:B------:R-:W-:Y:S02]  /*7450*/  LEA.HI.X.SX32 R2, R119, R4.reuse, 0x1, P5 ;  /* 0x0000000477027211 */ /* 0x080fe400028f0eff */
[----:B------:R-:W-:Y:S01]  /*7460*/  CS2R R118, SRZ ;  /* 0x0000000000767805 */ /* 0x000fe2000001ff00 */
[----:B------:R1:W-:Y:S04]  /*7470*/  STL [R1+0xa8c], R5 ;  /* 0x000a8c0501007387 */ /* 0x0003e80000100800 */
[----:B------:R2:W-:Y:S01]  /*7480*/  STL [R1+0xa58], R2 ;  /* 0x000a580201007387 */ /* 0x0005e20000100800 */
[----:B0-----:R-:W-:-:S02]  /*7490*/  LEA.HI.X.SX32 R6, R121, R4, 0x1, P3 ;  /* 0x0000000479067211 */ /* 0x001fc400018f0eff */
[----:B------:R-:W-:Y:S02]  /*74a0*/  CS2R R120, SRZ ;  /* 0x0000000000787805 */ /* 0x000fe4000001ff00 */
[----:B------:R-:W-:Y:S02]  /*74b0*/  IADD3 R228, P3, R227, UR8, RZ ;  /* 0x00000008e3e47c10 */ /* 0x000fe4000ff7e0ff */
[-C--:B-1----:R-:W-:Y:S01]  /*74c0*/  LEA.HI.X.SX32 R5, R123, R4.reuse, 0x1, P2 ;  /* 0x000000047b057211 */ /* 0x082fe200010f0eff */
[----:B------:R0:W-:Y:S01]  /*74d0*/  STL [R1+0xa60], R6 ;  /* 0x000a600601007387 */ /* 0x0001e20000100800 */
[----:B------:R-:W-:Y:S02]  /*74e0*/  IADD3 R226, P2, R225, UR8, RZ ;  /* 0x00000008e1e27c10 */ /* 0x000fe4000ff5e0ff */
[----:B------:R-:W-:Y:S02]  /*74f0*/  CS2R R122, SRZ ;  /* 0x00000000007a7805 */ /* 0x000fe4000001ff00 */
[----:B--2---:R-:W-:Y:S01]  /*7500*/  LEA.HI.X.SX32 R2, R125, R4, 0x1, P1 ;  /* 0x000000047d027211 */ /* 0x004fe200008f0eff */
[----:B------:R1:W-:Y:S01]  /*7510*/  STL [R1+0xa68], R5 ;  /* 0x000a680501007387 */ /* 0x0003e20000100800 */
[----:B------:R-:W-:-:S02]  /*7520*/  IADD3 R224, P1, R223, UR8, RZ ;  /* 0x00000008dfe07c10 */ /* 0x000fc4000ff3e0ff */
[----:B------:R-:W-:Y:S02]  /*7530*/  CS2R R124, SRZ ;  /* 0x00000000007c7805 */ /* 0x000fe4000001ff00 */
[----:B------:R-:W-:Y:S01]  /*7540*/  LEA.HI.X.SX32 R225, R225, UR9, 0x1, P2 ;  /* 0x00000009e1e17c11 */ /* 0x000fe200090f0eff */
[----:B------:R2:W-:Y:S01]  /*7550*/  STL [R1+0xa70], R2 ;  /* 0x000a700201007387 */ /* 0x0005e20000100800 */
[----:B------:R-:W-:Y:S02]  /*7560*/  LEA.HI.X.SX32 R223, R223, UR9, 0x1, P1 ;  /* 0x00000009dfdf7c11 */ /* 0x000fe400088f0eff */
[-C--:B0-----:R-:W-:Y:S02]  /*7570*/  LEA.HI.X.SX32 R6, R127, R4.reuse, 0x1, P0 ;  /* 0x000000047f067211 */ /* 0x081fe400000f0eff */
[----:B------:R-:W-:Y:S02]  /*7580*/  CS2R R126, SRZ ;  /* 0x00000000007e7805 */ /* 0x000fe4000001ff00 */
[----:B------:R-:W-:Y:S01]  /*7590*/  IADD3 R222, P0, R221, UR8, RZ ;  /* 0x00000008ddde7c10 */ /* 0x000fe2000ff1e0ff */
[----:B------:R-:W-:Y:S01]  /*75a0*/  UIMAD UR8, UR29, 0x32, URZ ;  /* 0x000000321d0878a4 */ /* 0x000fe2000f8e023f */
[----:B-1----:R-:W-:Y:S01]  /*75b0*/  LEA.HI.X.SX32 R5, R129, R4, 0x1, P4 ;  /* 0x0000000481057211 */ /* 0x002fe200020f0eff */
[----:B------:R-:W-:Y:S01]  /*75c0*/  STL [R1+0xa78], R6 ;  /* 0x000a780601007387 */ /* 0x000fe20000100800 */
[----:B------:R-:W-:-:S02]  /*75d0*/  LEA.HI.X.SX32 R221, R221, UR9, 0x1, P0 ;  /* 0x00000009dddd7c11 */ /* 0x000fc400080f0eff */
[----:B------:R-:W-:Y:S02]  /*75e0*/  CS2R R128, SRZ ;  /* 0x0000000000807805 */ /* 0x000fe4000001ff00 */
[----:B--2---:R-:W-:Y:S01]  /*75f0*/  LEA.HI.X.SX32 R2, R131, R4, 0x1, P6 ;  /* 0x0000000483027211 */ /* 0x004fe200030f0eff */
[----:B------:R0:W-:Y:S01]  /*7600*/  STL [R1+0xa80], R5 ;  /* 0x000a800501007387 */ /* 0x0001e20000100800 */
[----:B------:R-:W-:Y:S02]  /*7610*/  IADD3 R4, P0, R228, UR53, RZ ;  /* 0x00000035e4047c10 */ /* 0x000fe4000ff1e0ff */
[----:B------:R-:W-:Y:S02]  /*7620*/  CS2R R130, SRZ ;  /* 0x0000000000827805 */ /* 0x000fe4000001ff00 */
[----:B------:R-:W-:Y:S01]  /*7630*/  LEA.HI.X.SX32 R227, R227, UR9, 0x1, P3 ;  /* 0x00000009e3e37c11 */ /* 0x000fe200098f0eff */
[----:B------:R1:W-:Y:S01]  /*7640*/  STL [R1+0xa88], R2 ;  /* 0x000a880201007387 */ /* 0x0003e20000100800 */
[----:B------:R-:W-:Y:S01]  /*7650*/  UIMAD UR9, UR29, 0x36, URZ ;  /* 0x000000361d0978a4 */ /* 0x000fe2000f8e023f */
[----:B0-----:R-:W-:Y:S01]  /*7660*/  IADD3 R5, P1, R226, UR53, RZ ;  /* 0x00000035e2057c10 */ /* 0x001fe2000ff3e0ff */
[----:B-1----:R-:W-:Y:S01]  /*7670*/  IMAD.SHL.U32 R2, R3, 0x8, RZ ;  /* 0x0000000803027824 */ /* 0x002fe200078e00ff */
[----:B------:R-:W-:-:S04]  /*7680*/  IADD3 R3, P2, R224, UR53, RZ ;  /* 0x00000035e0037c10 */ /* 0x000fc8000ff5e0ff */
[----:B------:R0:W-:Y:S04]  /*7690*/  STL [R1+0x131c], R2 ;  /* 0x00131c0201007387 */ /* 0x0001e80000100800 */
[----:B------:R-:W-:Y:S04]  /*76a0*/  STL [R1+0x71c], RZ ;  /* 0x00071cff01007387 */ /* 0x000fe80000100800 */
[----:B------:R-:W-:Y:S01]  /*76b0*/  STL [R1+0x400], RZ ;  /* 0x000400ff01007387 */ /* 0x000fe20000100800 */
[----:B0-----:R-:W-:-:S03]  /*76c0*/  LOP3.LUT R2, R2, 0x30, RZ, 0xc0, !PT ;  /* 0x0000003002027812 */ /* 0x001fc600078ec0ff */
[----:B------:R-:W-:Y:S04]  /*76d0*/  STL [R1+0x404], RZ ;  /* 0x000404ff01007387 */ /* 0x000fe80000100800 */
        /* <DEDUP_REMOVED lines=254> */
[----:B------:R-:W-:Y:S04]  /*86c0*/  STL [R1], RZ ;  /* 0x000000ff01007387 */ /* 0x000fe80000100800 */
        /* <DEDUP_REMOVED lines=63> */
[----:B------:R0:W-:Y:S04]  /*8ac0*/  STL [R1+0xa94], R4 ;  /* 0x000a940401007387 */ /* 0x0001e80000100800 */
[----:B------:R1:W-:Y:S04]  /*8ad0*/  STL [R1+0xa9c], R5 ;  /* 0x000a9c0501007387 */ /* 0x0003e80000100800 */
[----:B------:R2:W-:Y:S01]  /*8ae0*/  STL [R1+0xaa4], R3 ;  /* 0x000aa40301007387 */ /* 0x0005e20000100800 */
[----:B0-----:R-:W-:Y:S01]  /*8af0*/  IADD3 R4, P3, R222, UR53, RZ ;  /* 0x00000035de047c10 */ /* 0x001fe2000ff7e0ff */
[----:B------:R-:W-:Y:S01]  /*8b00*/  UIMAD UR53, UR29, 0x30, URZ ;  /* 0x000000301d3578a4 */ /* 0x000fe2000f8e023f */
[----:B-1----:R-:W-:-:S03]  /*8b10*/  IADD3.X R5, R225, UR15, RZ, P1, !PT ;  /* 0x0000000fe1057c10 */ /* 0x002fc60008ffe4ff */
[----:B------:R0:W-:Y:S01]  /*8b20*/  STL [R1+0xaac], R4 ;  /* 0x000aac0401007387 */ /* 0x0001e20000100800 */
[----:B--2---:R-:W-:-:S05]  /*8b30*/  IADD3.X R3, R227, UR15, RZ, P0, !PT ;  /* 0x0000000fe3037c10 */ /* 0x004fca00087fe4ff */
[----:B------:R1:W-:Y:S01]  /*8b40*/  STL [R1+0xa90], R3 ;  /* 0x000a900301007387 */ /* 0x0003e20000100800 */
[----:B0-----:R-:W-:-:S03]  /*8b50*/  IADD3.X R4, R223, UR15, RZ, P2, !PT ;  /* 0x0000000fdf047c10 */ /* 0x001fc600097fe4ff */
[----:B------:R0:W-:Y:S04]  /*8b60*/  STL [R1+0xa98], R5 ;  /* 0x000a980501007387 */ /* 0x0001e80000100800 */
[----:B------:R2:W-:Y:S01]  /*8b70*/  STL [R1+0xaa0], R4 ;  /* 0x000aa00401007387 */ /* 0x0005e20000100800 */
[----:B-1----:R-:W-:Y:S01]  /*8b80*/  IADD3.X R3, R221, UR15, RZ, P3, !PT ;  /* 0x0000000fdd037c10 */ /* 0x002fe20009ffe4ff */
[----:B------:R-:W-:Y:S02]  /*8b90*/  USHF.R.S32.HI UR15, URZ, 0x1f, UR49 ;  /* 0x0000001f3f0f7899 */ /* 0x000fe40008011431 */
[----:B0-----:R-:W-:Y:S02]  /*8ba0*/  IADD3 R5, P1, R226, UR49, RZ ;  /* 0x00000031e2057c10 */ /* 0x001fe4000ff3e0ff */
[----:B------:R0:W-:Y:S01]  /*8bb0*/  STL [R1+0xaa8], R3 ;  /* 0x000aa80301007387 */ /* 0x0001e20000100800 */
[----:B--2---:R-:W-:-:S05]  /*8bc0*/  IADD3 R4, P0, R228, UR49, RZ ;  /* 0x00000031e4047c10 */ /* 0x004fca000ff1e0ff */
[----:B------:R1:W-:Y:S01]  /*8bd0*/  STL [R1+0xab4], R4 ;  /* 0x000ab40401007387 */ /* 0x0003e20000100800 */
[----:B0-----:R-:W-:-:S03]  /*8be0*/  IADD3 R3, P2, R224, UR49, RZ ;  /* 0x00000031e0037c10 */ /* 0x001fc6000ff5e0ff */
[----:B------:R0:W-:Y:S04]  /*8bf0*/  STL [R1+0xabc], R5 ;  /* 0x000abc0501007387 */ /* 0x0001e80000100800 */
[----:B------:R2:W-:Y:S01]  /*8c00*/  STL [R1+0xac4], R3 ;  /* 0x000ac40301007387 */ /* 0x0005e20000100800 */
[----:B-1----:R-:W-:Y:S01]  /*8c10*/  IADD3 R4, P3, R222, UR49, RZ ;  /* 0x00000031de047c10 */ /* 0x002fe2000ff7e0ff */
[----:B------:R-:W-:Y:S01]  /*8c20*/  UIMAD UR49, UR29, 0x2f, URZ ;  /* 0x0000002f1d3178a4 */ /* 0x000fe2000f8e023f */
[----:B0-----:R-:W-:-:S03]  /*8c30*/  IADD3.X R5, R225, UR15, RZ, P1, !PT ;  /* 0x0000000fe1057c10 */ /* 0x001fc60008ffe4ff */
        /* <DEDUP_REMOVED lines=43> */
[----:B------:R-:W-:Y:S01]  /*8ef0*/  UIMAD UR15, UR29, 0x2c, URZ ;  /* 0x0000002c1d0f78a4 */ /* 0x000fe2000f8e023f */
[----:B0-----:R-:W-:-:S03]  /*8f00*/  IADD3 R5, P1, R226, UR51, RZ ;  /* 0x00000033e2057c10 */ /* 0x001fc6000ff3e0ff */
[----:B------:R0:W-:Y:S01]  /*8f10*/  STL [R1+0xb08], R3 ;  /* 0x000b080301007387 */ /* 0x0001e20000100800 */
[----:B--2---:R-:W-:-:S05]  /*8f20*/  IADD3 R4, P0, R228, UR51, RZ ;  /* 0x00000033e4047c10 */ /* 0x004fca000ff1e0ff */
[----:B------:R1:W-:Y:S01]  /*8f30*/  STL [R1+0xb14], R4 ;  /* 0x000b140401007387 */ /* 0x0003e20000100800 */
[----:B0-----:R-:W-:-:S03]  /*8f40*/  IADD3 R3, P2, R224, UR51, RZ ;  /* 0x00000033e0037c10 */ /* 0x001fc6000ff5e0ff */
[----:B------:R0:W-:Y:S04]  /*8f50*/  STL [R1+0xb1c], R5 ;  /* 0x000b1c0501007387 */ /* 0x0001e80000100800 */
[----:B------:R2:W-:Y:S01]  /*8f60*/  STL [R1+0xb24], R3 ;  /* 0x000b240301007387 */ /* 0x0005e20000100800 */
[----:B-1----:R-:W-:Y:S01]  /*8f70*/  IADD3 R4, P3, R222, UR51, RZ ;  /* 0x00000033de047c10 */ /* 0x002fe2000ff7e0ff */
[----:B------:R-:W-:Y:S01]  /*8f80*/  USHF.R.S32.HI UR51, URZ, 0x1f, UR33 ;  /* 0x0000001f3f337899 */ /* 0x000fe20008011421 */
        /* <DEDUP_REMOVED lines=8> */
[----:B------:R-:W-:Y:S01]  /*9010*/  USHF.R.S32.HI UR59, URZ, 0x1f, UR41 ;  /* 0x0000001f3f3b7899 */ /* 0x000fe20008011429 */
        /* <DEDUP_REMOVED lines=188> */
[----:B------:R-:W-:Y:S01]  /*9be0*/  USHF.L.U32 UR53, UR29, 0x5, URZ ;  /* 0x000000051d357899 */ /* 0x000fe2000800063f */
        /* <DEDUP_REMOVED lines=53> */
[----:B------:R-:W-:Y:S02]  /*9f40*/  USHF.L.U32 UR6, UR29, 0x6, URZ ;  /* 0x000000061d067899 */ /* 0x000fe4000800063f */
[----:B------:R-:W-:Y:S01]  /*9f50*/  UIMAD UR29, UR29, 0x1d, URZ ;  /* 0x0000001d1d1d78a4 */ /* 0x000fe2000f8e023f */
[----:B0-----:R-:W-:Y:S01]  /*9f60*/  IADD3.X R5, R225, UR59, RZ, P1, !PT ;  /* 0x0000003be1057c10 */ /* 0x001fe20008ffe4ff */
        /* <DEDUP_REMOVED lines=10> */
[----:B--2---:R-:W-:-:S02]  /*a010*/  IADD3 R4, P2, R224, UR15, RZ ;  /* 0x0000000fe0047c10 */ /* 0x004fc4000ff5e0ff */
[----:B0-----:R-:W-:-:S05]  /*a020*/  IADD3 R3, P0, R228, UR15, RZ ;  /* 0x0000000fe4037c10 */ /* 0x001fca000ff1e0ff */
[----:B------:R0:W-:Y:S04]  /*a030*/  STL [R1+0xcf4], R3 ;  /* 0x000cf40301007387 */ /* 0x0001e80000100800 */
[----:B------:R1:W-:Y:S04]  /*a040*/  STL [R1+0xcfc], R5 ;  /* 0x000cfc0501007387 */ /* 0x0003e80000100800 */
[----:B------:R2:W-:Y:S01]  /*a050*/  STL [R1+0xd04], R4 ;  /* 0x000d040401007387 */ /* 0x0005e20000100800 */
[----:B0-----:R-:W-:Y:S01]  /*a060*/  IADD3 R3, P3, R222, UR15, RZ ;  /* 0x0000000fde037c10 */ /* 0x001fe2000ff7e0ff */
[----:B------:R-:W-:-:S02]  /*a070*/  USHF.R.S32.HI UR15, URZ, 0x1f, UR55 ;  /* 0x0000001f3f0f7899 */ /* 0x000fc40008011437 */
[----:B------:R-:W-:Y:S01]  /*a080*/  USHF.R.S32.HI UR55, URZ, 0x1f, UR47 ;  /* 0x0000001f3f377899 */ /* 0x000fe2000801142f */
[----:B-1----:R-:W-:Y:S01]  /*a090*/  IADD3.X R5, R225, UR59, RZ, P1, !PT ;  /* 0x0000003be1057c10 */ /* 0x002fe20008ffe4ff */
[----:B------:R0:W-:Y:S01]  /*a0a0*/  STL [R1+0xd0c], R3 ;  /* 0x000d0c0301007387 */ /* 0x0001e20000100800 */
[----:B--2---:R-:W-:Y:S02]  /*a0b0*/  IADD3.X R4, R223, UR59, RZ, P2, !PT ;  /* 0x0000003bdf047c10 */ /* 0x004fe400097fe4ff */
[----:B0-----:R-:W-:-:S05]  /*a0c0*/  IADD3.X R3, R227, UR59, RZ, P0, !PT ;  /* 0x0000003be3037c10 */ /* 0x001fca00087fe4ff */
[----:B------:R0:W-:Y:S04]  /*a0d0*/  STL [R1+0xcf0], R3 ;  /* 0x000cf00301007387 */ /* 0x0001e80000100800 */
[----:B------:R1:W-:Y:S04]  /*a0e0*/  STL [R1+0xcf8], R5 ;  /* 0x000cf80501007387 */ /* 0x0003e80000100800 */
[----:B------:R2:W-:Y:S01]  /*a0f0*/  STL [R1+0xd00], R4 ;  /* 0x000d000401007387 */ /* 0x0005e20000100800 */
[----:B0-----:R-:W-:Y:S01]  /*a100*/  IADD3.X R3, R221, UR59, RZ, P3, !PT ;  /* 0x0000003bdd037c10 */ /* 0x001fe20009ffe4ff */
[----:B------:R-:W-:-:S02]  /*a110*/  USHF.R.S32.HI UR59, URZ, 0x1f, UR33 ;  /* 0x0000001f3f3b7899 */ /* 0x000fc40008011421 */
[----:B-1----:R-:W-:Y:S02]  /*a120*/  IADD3 R5, P1, R226, UR33, RZ ;  /* 0x00000021e2057c10 */ /* 0x002fe4000ff3e0ff */
        /* <DEDUP_REMOVED lines=69> */
[----:B-1----:R-:W-:Y:S02]  /*a580*/  IADD3.X R3, R221, UR59, RZ, P3, !PT ;  /* 0x0000003bdd037c10 */ /* 0x002fe40009ffe4ff */
        /* <DEDUP_REMOVED lines=293> */
[----:B------:R-:W-:Y:S04]  /*b7e0*/  STL [R1+0xf9c], R5 ;  /* 0x000f9c0501007387 */ /* 0x000fe80000100800 */
[----:B------:R0:W-:Y:S01]  /*b7f0*/  STL [R1+0xfa4], R3 ;  /* 0x000fa40301007387 */ /* 0x0001e20000100800 */
[----:B-1----:R-:W-:Y:S01]  /*b800*/  IADD3 R4, P3, R222, UR39, RZ ;  /* 0x00000027de047c10 */ /* 0x002fe2000ff7e0ff */
[----:B------:R-:W-:-:S04]  /*b810*/  USHF.R.S32.HI UR39, URZ, 0x1f, UR19 ;  /* 0x0000001f3f277899 */ /* 0x000fc80008011413 */
[----:B------:R1:W-:Y:S01]  /*b820*/  STL [R1+0xfac], R4 ;  /* 0x000fac0401007387 */ /* 0x0003e20000100800 */
[----:B0-----:R-:W-:Y:S02]  /*b830*/  SHF.R.S32.HI R3, RZ, 0x6, R0 ;  /* 0x00000006ff037819 */ /* 0x001fe40000011400 */
[----:B------:R-:W-:-:S03]  /*b840*/  IADD3.X R0, R227, UR9, RZ, P0, !PT ;  /* 0x00000009e3007c10 */ /* 0x000fc600087fe4ff */
[----:B------:R0:W-:Y:S01]  /*b850*/  STL [R1+0x1318], R3 ;  /* 0x0013180301007387 */ /* 0x0001e20000100800 */
[----:B-1----:R-:W-:-:S03]  /*b860*/  IADD3.X R4, R225, UR9, RZ, P1, !PT ;  /* 0x00000009e1047c10 */ /* 0x002fc60008ffe4ff */
[----:B------:R1:W-:Y:S04]  /*b870*/  STL [R1+0xf90], R0 ;  /* 0x000f900001007387 */ /* 0x0003e80000100800 */
[----:B------:R2:W-:Y:S01]  /*b880*/  STL [R1+0xf98], R4 ;  /* 0x000f980401007387 */ /* 0x0005e20000100800 */
[----:B0-----:R-:W-:Y:S02]  /*b890*/  IADD3.X R3, R223, UR9, RZ, P2, !PT ;  /* 0x00000009df037c10 */ /* 0x001fe400097fe4ff */
[----:B-1----:R-:W-:-:S03]  /*b8a0*/  IADD3.X R0, R221, UR9, RZ, P3, !PT ;  /* 0x00000009dd007c10 */ /* 0x002fc60009ffe4ff */
[----:B------:R0:W-:Y:S01]  /*b8b0*/  STL [R1+0xfa0], R3 ;  /* 0x000fa00301007387 */ /* 0x0001e20000100800 */
[----:B------:R-:W-:Y:S01]  /*b8c0*/  UIADD3 UR9, UP0, UR12, 0x2, URZ ;  /* 0x000000020c097890 */ /* 0x000fe2000ff1e03f */
[----:B--2---:R-:W-:Y:S02]  /*b8d0*/  IADD3 R4, P1, R226, UR5, RZ ;  /* 0x00000005e2047c10 */ /* 0x004fe4000ff3e0ff */
[----:B------:R1:W-:Y:S01]  /*b8e0*/  STL [R1+0xfa8], R0 ;  /* 0x000fa80001007387 */ /* 0x0003e20000100800 */
[----:B------:R-:W-:Y:S02]  /*b8f0*/  UIADD3.X UR59, UR4, -0x7fffffe0, URZ, UP0, !UPT ;  /* 0x80000020043b7890 */ /* 0x000fe400087fe43f */
[----:B------:R-:W-:Y:S01]  /*b900*/  USHF.R.S32.HI UR4, URZ, 0x1f, UR7 ;  /* 0x0000001f3f047899 */ /* 0x000fe20008011407 */
[----:B0-----:R-:W-:Y:S02]  /*b910*/  IADD3 R3, P0, R228, UR5, RZ ;  /* 0x00000005e4037c10 */ /* 0x001fe4000ff1e0ff */
[----:B-1----:R-:W-:-:S03]  /*b920*/  IADD3 R0, P2, R224, UR5, RZ ;  /* 0x00000005e0007c10 */ /* 0x002fc6000ff5e0ff */
[----:B------:R0:W-:Y:S04]  /*b930*/  STL [R1+0xfb4], R3 ;  /* 0x000fb40301007387 */ /* 0x0001e80000100800 */
[----:B------:R-:W-:Y:S04]  /*b940*/  STL [R1+0xfbc], R4 ;  /* 0x000fbc0401007387 */ /* 0x000fe80000100800 */
[----:B------:R1:W-:Y:S01]  /*b950*/  STL [R1+0xfc4], R0 ;  /* 0x000fc40001007387 */ /* 0x0003e20000100800 */
[----:B0-----:R-:W-:Y:S01]  /*b960*/  IADD3 R3, P3, R222, UR5, RZ ;  /* 0x00000005de037c10 */ /* 0x001fe2000ff7e0ff */
[----:B------:R-:W-:-:S04]  /*b970*/  USHF.R.S32.HI UR5, URZ, 0x1f, UR6 ;  /* 0x0000001f3f057899 */ /* 0x000fc80008011406 */
[----:B------:R0:W-:Y:S01]  /*b980*/  STL [R1+0xfcc], R3 ;  /* 0x000fcc0301007387 */ /* 0x0001e20000100800 */
[----:B-1----:R-:W-:Y:S01]  /*b990*/  IMAD R0, R229, 0x40, R2 ;  /* 0x00000040e5007824 */ /* 0x002fe200078e0202 */
[----:B------:R-:W-:-:S04]  /*b9a0*/  IADD3.X R2, R225, UR8, RZ, P1, !PT ;  /* 0x00000008e1027c10 */ /* 0x000fc80008ffe4ff */
[----:B------:R-:W-:Y:S01]  /*b9b0*/  STL [R1+0x6b8], R0 ;  /* 0x0006b80001007387 */ /* 0x000fe20000100800 */
[----:B0-----:R-:W-:-:S05]  /*b9c0*/  IADD3.X R3, R227, UR8, RZ, P0, !PT ;  /* 0x00000008e3037c10 */ /* 0x001fca00087fe4ff */
[----:B------:R0:W-:Y:S04]  /*b9d0*/  STL [R1+0xfb0], R3 ;  /* 0x000fb00301007387 */ /* 0x0001e80000100800 */
[----:B------:R1:W-:Y:S01]  /*b9e0*/  STL [R1+0xfb8], R2 ;  /* 0x000fb80201007387 */ /* 0x0003e20000100800 */
[----:B0-----:R-:W-:Y:S02]  /*b9f0*/  IADD3.X R3, R223, UR8, RZ, P2, !PT ;  /* 0x00000008df037c10 */ /* 0x001fe400097fe4ff */
[----:B------:R-:W-:Y:S02]  /*ba00*/  IADD3 R4, P2, R224, UR54, RZ ;  /* 0x00000036e0047c10 */ /* 0x000fe4000ff5e0ff */
[----:B-1----:R-:W-:Y:S01]  /*ba10*/  IADD3.X R2, R221, UR8, RZ, P3, !PT ;  /* 0x00000008dd027c10 */ /* 0x002fe20009ffe4ff */
[----:B------:R0:W-:Y:S01]  /*ba20*/  STL [R1+0xfc0], R3 ;  /* 0x000fc00301007387 */ /* 0x0001e20000100800 */
[----:B------:R-:W-:Y:S01]  /*ba30*/  UMOV UR8, UR9 ;  /* 0x0000000900087c82 */ /* 0x000fe20008000000 */
[----:B------:R-:W-:Y:S01]  /*ba40*/  UMOV UR9, UR59 ;  /* 0x0000003b00097c82 */ /* 0x000fe20008000000 */
[----:B------:R-:W-:Y:S01]  /*ba50*/  ULDC UR59, c[0x0][0x238] ;  /* 0x00008e00003b7ab9 */ /* 0x000fe20000000800 */
[----:B------:R1:W-:Y:S01]  /*ba60*/  STL [R1+0xfc8], R2 ;  /* 0x000fc80201007387 */ /* 0x0003e20000100800 */
[----:B0-----:R-:W-:-:S02]  /*ba70*/  IADD3 R3, P0, R228, UR54, RZ ;  /* 0x00000036e4037c10 */ /* 0x001fc4000ff1e0ff */
[----:B-1----:R-:W-:-:S03]  /*ba80*/  IADD3 R2, P1, R226, UR54, RZ ;  /* 0x00000036e2027c10 */ /* 0x002fc6000ff3e0ff */
[----:B------:R0:W-:Y:S04]  /*ba90*/  STL [R1+0xfd4], R3 ;  /* 0x000fd40301007387 */ /* 0x0001e80000100800 */
[----:B------:R1:W-:Y:S04]  /*baa0*/  STL [R1+0xfdc], R2 ;  /* 0x000fdc0201007387 */ /* 0x0003e80000100800 */
[----:B------:R2:W-:Y:S01]  /*bab0*/  STL [R1+0xfe4], R4 ;  /* 0x000fe40401007387 */ /* 0x0005e20000100800 */
[----:B0-----:R-:W-:Y:S02]  /*bac0*/  IADD3 R3, P3, R222, UR54, RZ ;  /* 0x00000036de037c10 */ /* 0x001fe4000ff7e0ff */
[----:B-1----:R-:W-:-:S03]  /*bad0*/  IADD3.X R2, R227, UR55, RZ, P0, !PT ;  /* 0x00000037e3027c10 */ /* 0x002fc600087fe4ff */
[----:B------:R0:W-:Y:S01]  /*bae0*/  STL [R1+0xfec], R3 ;  /* 0x000fec0301007387 */ /* 0x0001e20000100800 */
[----:B--2---:R-:W-:-:S03]  /*baf0*/  IADD3.X R4, R225, UR55, RZ, P1, !PT ;  /* 0x00000037e1047c10 */ /* 0x004fc60008ffe4ff */
[----:B------:R1:W-:Y:S04]  /*bb00*/  STL [R1+0xfd0], R2 ;  /* 0x000fd00201007387 */ /* 0x0003e80000100800 */
[----:B------:R2:W-:Y:S01]  /*bb10*/  STL [R1+0xfd8], R4 ;  /* 0x000fd80401007387 */ /* 0x0005e20000100800 */
[----:B0-----:R-:W-:Y:S02]  /*bb20*/  IADD3.X R3, R223, UR55, RZ, P2, !PT ;  /* 0x00000037df037c10 */ /* 0x001fe400097fe4ff */
[----:B-1----:R-:W-:-:S03]  /*bb30*/  IADD3.X R2, R221, UR55, RZ, P3, !PT ;  /* 0x00000037dd027c10 */ /* 0x002fc60009ffe4ff */
[----:B------:R0:W-:Y:S01]  /*bb40*/  STL [R1+0xfe0], R3 ;  /* 0x000fe00301007387 */ /* 0x0001e20000100800 */
[----:B------:R-:W-:Y:S01]  /*bb50*/  UIADD3.64 UR54, UR8, 0xfe, URZ ;  /* 0x000000fe08367897 */ /* 0x000fe2000fffe03f */
[----:B--2---:R-:W-:Y:S02]  /*bb60*/  IADD3 R4, P2, R224, UR52, RZ ;  /* 0x00000034e0047c10 */ /* 0x004fe4000ff5e0ff */
[----:B------:R1:W-:Y:S01]  /*bb70*/  STL [R1+0xfe8], R2 ;  /* 0x000fe80201007387 */ /* 0x0003e20000100800 */
[----:B0-----:R-:W-:Y:S02]  /*bb80*/  IADD3 R3, P0, R228, UR52, RZ ;  /* 0x00000034e4037c10 */ /* 0x001fe4000ff1e0ff */
        /* <DEDUP_REMOVED lines=16> */
[----:B------:R-:W-:Y:S01]  /*bc90*/  UIADD3.64 UR52, UR8, 0x700, URZ ;  /* 0x0000070008347897 */ /* 0x000fe2000fffe03f */
        /* <DEDUP_REMOVED lines=185> */
[----:B--2---:R-:W-:-:S03]  /*c830*/  IADD3 R4, P2, R224, UR42, RZ ;  /* 0x0000002ae0047c10 */ /* 0x004fc6000ff5e0ff */
        /* <DEDUP_REMOVED lines=11> */
[----:B------:R-:W-:Y:S01]  /*c8f0*/  STL [R1+0x1178], R4 ;  /* 0x0011780401007387 */ /* 0x000fe20000100800 */
[----:B0-----:R-:W-:Y:S02]  /*c900*/  IADD3.X R3, R223, UR43, RZ, P2, !PT ;  /* 0x0000002bdf037c10 */ /* 0x001fe400097fe4ff */
[----:B-1----:R-:W-:-:S03]  /*c910*/  IADD3.X R2, R221, UR43, RZ, P3, !PT ;  /* 0x0000002bdd027c10 */ /* 0x002fc60009ffe4ff */
[----:B------:R0:W-:Y:S04]  /*c920*/  STL [R1+0x1180], R3 ;  /* 0x0011800301007387 */ /* 0x0001e80000100800 */
[----:B------:R1:W-:Y:S01]  /*c930*/  STL [R1+0x1188], R2 ;  /* 0x0011880201007387 */ /* 0x0003e20000100800 */
[C---:B0-----:R-:W-:Y:S02]  /*c940*/  LOP3.LUT R3, R0.reuse, 0x10, RZ, 0x3c, !PT ;  /* 0x0000001000037812 */ /* 0x041fe400078e3cff */
[----:B-1----:R-:W-:-:S03]  /*c950*/  LOP3.LUT R2, R0, 0x20, RZ, 0x3c, !PT ;  /* 0x0000002000027812 */ /* 0x002fc600078e3cff */
[----:B------:R0:W-:Y:S01]  /*c960*/  STL [R1+0x788], R3 ;  /* 0x0007880301007387 */ /* 0x0001e20000100800 */
[----:B------:R-:W-:-:S03]  /*c970*/  LOP3.LUT R0, R0, 0x30, RZ, 0x3c, !PT ;  /* 0x0000003000007812 */ /* 0x000fc600078e3cff */
[----:B------:R1:W-:Y:S04]  /*c980*/  STL [R1+0x784], R2 ;  /* 0x0007840201007387 */ /* 0x0003e80000100800 */
[----:B------:R2:W-:Y:S01]  /*c990*/  STL [R1+0x780], R0 ;  /* 0x0007800001007387 */ /* 0x0005e20000100800 */
[----:B0-----:R-:W-:Y:S02]  /*c9a0*/  IADD3 R3, P1, R228, UR13, RZ ;  /* 0x0000000de4037c10 */ /* 0x001fe4000ff3e0ff */
[----:B-1----:R-:W-:-:S03]  /*c9b0*/  IADD3 R2, P0, R226, UR13, RZ ;  /* 0x0000000de2027c10 */ /* 0x002fc6000ff1e0ff */
[----:B------:R0:W-:Y:S01]  /*c9c0*/  STL [R1+0x1194], R3 ;  /* 0x0011940301007387 */ /* 0x0001e20000100800 */
[----:B--2---:R-:W-:-:S03]  /*c9d0*/  IADD3 R0, P4, R224, UR13, RZ ;  /* 0x0000000de0007c10 */ /* 0x004fc6000ff9e0ff */
        /* <DEDUP_REMOVED lines=9> */
[----:B-1----:R-:W-:-:S03]  /*ca70*/  IADD3.X R2, R227, UR30, RZ, P1, !PT ;  /* 0x0000001ee3027c10 */ /* 0x002fc60008ffe4ff */
[----:B------:R0:W-:Y:S01]  /*ca80*/  STL [R1+0x11c4], R3 ;  /* 0x0011c40301007387 */ /* 0x0001e20000100800 */
[----:B--2---:R-:W-:-:S03]  /*ca90*/  IADD3 R0, P1, R222, UR27, RZ ;  /* 0x0000001bde007c10 */ /* 0x004fc6000ff3e0ff */
[----:B------:R1:W-:Y:S04]  /*caa0*/  STL [R1+0x1190], R2 ;  /* 0x0011900201007387 */ /* 0x0003e80000100800 */
[----:B------:R2:W-:Y:S01]  /*cab0*/  STL [R1+0x11cc], R0 ;  /* 0x0011cc0001007387 */ /* 0x0005e20000100800 */
[----:B0-----:R-:W-:Y:S02]  /*cac0*/  IADD3.X R3, R225, UR30, RZ, P0, !PT ;  /* 0x0000001ee1037c10 */ /* 0x001fe400087fe4ff */
[----:B-1----:R-:W-:-:S03]  /*cad0*/  IADD3 R2, P0, R228, UR26, RZ ;  /* 0x0000001ae4027c10 */ /* 0x002fc6000ff1e0ff */
[----:B------:R0:W-:Y:S01]  /*cae0*/  STL [R1+0x1198], R3 ;  /* 0x0011980301007387 */ /* 0x0001e20000100800 */
[----:B--2---:R-:W-:-:S03]  /*caf0*/  IADD3.X R0, R223, UR30, RZ, P4, !PT ;  /* 0x0000001edf007c10 */ /* 0x004fc6000a7fe4ff */
        /* <DEDUP_REMOVED lines=57> */
[----:B-1----:R-:W-:Y:S02]  /*ce90*/  IADD3.X R2, R227, UR38, RZ, P4, !PT ;  /* 0x00000026e3027c10 */ /* 0x002fe4000a7fe4ff */
[----:B--2---:R-:W-:-:S03]  /*cea0*/  IADD3 R0, P4, R222, UR19, RZ ;  /* 0x00000013de007c10 */ /* 0x004fc6000ff9e0ff */
[----:B------:R0:W-:Y:S04]  /*ceb0*/  STL [R1+0x1210], R2 ;  /* 0x0012100201007387 */ /* 0x0001e80000100800 */
        /* <DEDUP_REMOVED lines=29> */
[----:B------:R-:W-:-:S03]  /*d090*/  UMOV UR15, 0x80000020 ;  /* 0x80000020000f7882 */ /* 0x000fc60000000000 */
[----:B------:R2:W-:Y:S02]  /*d0a0*/  STL [R1+0x1268], R0 ;  /* 0x0012680001007387 */ /* 0x0005e40000100800 */
.L_x_2:
[----:B0-2---:R-:W2:Y:S04]  /*d0b0*/  LDL R2, [R1+0x71c] ;  /* 0x00071c0001027983 */ /* 0x005ea80000100800 */
[----:B------:R-:W-:Y:S04]  /*d0c0*/  STL [R1+0x19b8], R239 ;  /* 0x0019b8ef01007387 */ /* 0x000fe80000100800 */
        /* <DEDUP_REMOVED lines=63> */
[----:B------:R0:W-:Y:S04]  /*d4c0*/  STL [R1+0x158c], R205 ;  /* 0x00158ccd01007387 */ /* 0x0001e80000100800 */
[----:B0-----:R-:W3:Y:S04]  /*d4d0*/  LDL.LU R205, [R1+0xf94] ;  /* 0x000f940001cd7983 */ /* 0x001ee80000300800 */
[----:B------:R0:W-:Y:S04]  /*d4e0*/  STL [R1+0x1588], R206 ;  /* 0x001588ce01007387 */ /* 0x0001e80000100800 */
[----:B0-----:R-:W4:Y:S04]  /*d4f0*/  LDL.LU R206, [R1+0xfb8] ;  /* 0x000fb80001ce7983 */ /* 0x001f280000300800 */
[----:B------:R0:W-:Y:S04]  /*d500*/  STL [R1+0x1584], R207 ;  /* 0x001584cf01007387 */ /* 0x0001e80000100800 */
[----:B0-----:R-:W3:Y:S04]  /*d510*/  LDL.LU R207, [R1+0xf8c] ;  /* 0x000f8c0001cf7983 */ /* 0x001ee80000300800 */
        /* <DEDUP_REMOVED lines=14> */
[----:B------:R-:W-:Y:S04]  /*d600*/  STL [R1+0x1564], R215 ;  /* 0x001564d701007387 */ /* 0x000fe80000100800 */
        /* <DEDUP_REMOVED lines=245> */
[----:B------:R0:W-:Y:S01]  /*e560*/  STL [R1+0x135c], R83 ;  /* 0x00135c5301007387 */ /* 0x0001e20000100800 */
[----:B------:R-:W-:-:S03]  /*e570*/  MOV R0, UR49 ;  /* 0x0000003100007c02 */ /* 0x000fc60008000f00 */
[----:B0-----:R-:W3:Y:S04]  /*e580*/  LDL.LU R83, [R1+0xbcc] ;  /* 0x000bcc0001537983 */ /* 0x001ee80000300800 */
[----:B------:R0:W-:Y:S04]  /*e590*/  STL [R1+0x1358], R84 ;  /* 0x0013585401007387 */ /* 0x0001e80000100800 */
[----:B0-----:R-:W3:Y:S04]  /*e5a0*/  LDL.LU R84, [R1+0xbf0] ;  /* 0x000bf00001547983 */ /* 0x001ee80000300800 */
[----:B------:R0:W-:Y:S01]  /*e5b0*/  STL [R1+0x1354], R85 ;  /* 0x0013545501007387 */ /* 0x0001e20000100800 */
[----:B------:R-:W-:-:S03]  /*e5c0*/  MOV R3, UR48 ;  /* 0x0000003000037c02 */ /* 0x000fc60008000f00 */
[----:B0-----:R-:W3:Y:S04]  /*e5d0*/  LDL.LU R85, [R1+0xbc4] ;  /* 0x000bc40001557983 */ /* 0x001ee80000300800 */
[----:B------:R0:W-:Y:S04]  /*e5e0*/  STL [R1+0x1350], R86 ;  /* 0x0013505601007387 */ /* 0x0001e80000100800 */
[----:B0-----:R-:W3:Y:S01]  /*e5f0*/  LDL.LU R86, [R1+0xbe8] ;  /* 0x000be80001567983 */ /* 0x001ee20000300800 */
[----:B------:R-:W-:Y:S02]  /*e600*/  PRMT R232, RZ, 0x7610, R232 ;  /* 0x00007610ffe87816 */ /* 0x000fe400000000e8 */
[----:B------:R-:W-:Y:S01]  /*e610*/  PRMT R239, RZ, 0x7610, R239 ;  /* 0x00007610ffef7816 */ /* 0x000fe200000000ef */
[----:B------:R-:W-:Y:S04]  /*e620*/  STL [R1+0x134c], R87 ;  /* 0x00134c5701007387 */ /* 0x000fe80000100800 */
[----:B-----5:R-:W-:Y:S04]  /*e630*/  STL [R1+0x1330], R220 ;  /* 0x001330dc01007387 */ /* 0x020fe80000100800 */
[----:B------:R-:W-:Y:S04]  /*e640*/  STL [R1+0x132c], R219 ;  /* 0x00132cdb01007387 */ /* 0x000fe80000100800 */
[----:B------:R-:W-:Y:S04]  /*e650*/  STL [R1+0x1328], R218 ;  /* 0x001328da01007387 */ /* 0x000fe80000100800 */
[----:B------:R-:W-:Y:S04]  /*e660*/  STL [R1+0x1324], R217 ;  /* 0x001324d901007387 */ /* 0x000fe80000100800 */
[----:B------:R-:W-:Y:S04]  /*e670*/  STL [R1+0x1320], R216 ;  /* 0x001320d801007387 */ /* 0x000fe80000100800 */
[----:B------:R0:W-:Y:S04]  /*e680*/  STL [R1+0x128c], R0 ;  /* 0x00128c0001007387 */ /* 0x0001e80000100800 */
[----:B------:R1:W-:Y:S01]  /*e690*/  STL [R1+0x1288], R3 ;  /* 0x0012880301007387 */ /* 0x0003e20000100800 */
[----:B0-----:R-:W-:-:S02]  /*e6a0*/  MOV R0, UR53 ;  /* 0x0000003500007c02 */ /* 0x001fc40008000f00 */
[----:B-1----:R-:W-:-:S03]  /*e6b0*/  MOV R3, UR52 ;  /* 0x0000003400037c02 */ /* 0x002fc60008000f00 */
[----:B------:R0:W-:Y:S04]  /*e6c0*/  STL [R1+0x1284], R0 ;  /* 0x0012840001007387 */ /* 0x0001e80000100800 */
[----:B------:R1:W-:Y:S01]  /*e6d0*/  STL [R1+0x1280], R3 ;  /* 0x0012800301007387 */ /* 0x0003e20000100800 */
[----:B0-----:R-:W-:Y:S02]  /*e6e0*/  MOV R0, UR7 ;  /* 0x0000000700007c02 */ /* 0x001fe40008000f00 */
[----:B-1----:R-:W-:-:S03]  /*e6f0*/  MOV R3, UR6 ;  /* 0x0000000600037c02 */ /* 0x002fc60008000f00 */
[----:B------:R0:W-:Y:S04]  /*e700*/  STL [R1+0x127c], R0 ;  /* 0x00127c0001007387 */ /* 0x0001e80000100800 */
[----:B------:R1:W-:Y:S01]  /*e710*/  STL [R1+0x1278], R3 ;  /* 0x0012780301007387 */ /* 0x0003e20000100800 */
[----:B0-----:R-:W-:Y:S02]  /*e720*/  MOV R0, UR5 ;  /* 0x0000000500007c02 */ /* 0x001fe40008000f00 */
[----:B-1----:R-:W-:-:S03]  /*e730*/  MOV R3, UR4 ;  /* 0x0000000400037c02 */ /* 0x002fc60008000f00 */
[----:B------:R0:W-:Y:S04]  /*e740*/  STL [R1+0x1274], R0 ;  /* 0x0012740001007387 */ /* 0x0001e80000100800 */
[----:B------:R1:W-:Y:S01]  /*e750*/  STL [R1+0x1270], R3 ;  /* 0x0012700301007387 */ /* 0x0003e20000100800 */
[----:B------:R-:W-:Y:S02]  /*e760*/  PRMT R248, RZ, 0x7610, R248 ;  /* 0x00007610fff87816 */ /* 0x000fe400000000f8 */
[----:B------:R-:W-:Y:S01]  /*e770*/  PRMT R242, RZ, 0x7610, R242 ;  /* 0x00007610fff27816 */ /* 0x000fe200000000f2 */
[----:B------:R-:W-:Y:S01]  /*e780*/  STL [R1+0x1894], R222 ;  /* 0x001894de01007387 */ /* 0x000fe20000100800 */
[----:B0-----:R-:W2:Y:S03]  /*e790*/  LDC R0, c[0x0][0x230] ;  /* 0x00008c00ff007b82 */ /* 0x001ea60000000800 */
[----:B------:R-:W-:Y:S01]  /*e7a0*/  STL [R1+0x1890], R221 ;  /* 0x001890dd01007387 */ /* 0x000fe20000100800 */
[----:B--2---:R-:W-:-:S05]  /*e7b0*/  IMAD R0, R2, -0x40, R0 ;  /* 0xffffffc002007824 */ /* 0x004fca00078e0200 */
[C---:B------:R-:W-:Y:S01]  /*e7c0*/  ISETP.GT.AND P0, PT, R0.reuse, RZ, PT ;  /* 0x000000ff0000720c */ /* 0x040fe20003f04270 */
[----:B------:R-:W-:Y:S01]  /*e7d0*/  STL [R1+0x189c], R224 ;  /* 0x00189ce001007387 */ /* 0x000fe20000100800 */
[----:B------:R-:W-:-:S11]  /*e7e0*/  ISETP.GT.AND P1, PT, R0, 0x1, PT ;  /* 0x000000010000780c */ /* 0x000fd60003f24270 */
[----:B------:R-:W-:Y:S02]  /*e7f0*/  @P0 IMAD.MOV.U32 R2, RZ, RZ, R222 ;  /* 0x000000ffff020224 */ /* 0x000fe400078e00de */
[----:B-1----:R-:W-:-:S05]  /*e800*/  @P0 IMAD.MOV.U32 R3, RZ, RZ, R221 ;  /* 0x000000ffff030224 */ /* 0x002fca00078e00dd */
[----:B------:R0:W2:Y:S04]  /*e810*/  @P0 LDG.E.U8 R232, desc[UR56][R2.64] ;  /* 0x0000003802e80981 */ /* 0x0000a8000c1e1100 */
[----:B------:R-:W-:Y:S01]  /*e820*/  STL [R1+0x1898], R223 ;  /* 0x001898df01007387 */ /* 0x000fe20000100800 */
[----:B0-----:R-:W-:Y:S02]  /*e830*/  @P0 IMAD.MOV.U32 R2, RZ, RZ, R224 ;  /* 0x000000ffff020224 */ /* 0x001fe400078e00e0 */
[----:B------:R-:W-:-:S05]  /*e840*/  @P0 IMAD.MOV.U32 R3, RZ, RZ, R223 ;  /* 0x000000ffff030224 */ /* 0x000fca00078e00df */
[----:B------:R0:W4:Y:S02]  /*e850*/  @P0 LDG.E.U8 R239, desc[UR56][R2.64] ;  /* 0x0000003802ef0981 */ /* 0x000124000c1e1100 */
[----:B0-----:R-:W-:Y:S02]  /*e860*/  @P0 IMAD.MOV.U32 R2, RZ, RZ, R226 ;  /* 0x000000ffff020224 */ /* 0x001fe400078e00e2 */
[----:B------:R-:W-:-:S05]  /*e870*/  @P0 IMAD.MOV.U32 R3, RZ, RZ, R225 ;  /* 0x000000ffff030224 */ /* 0x000fca00078e00e1 */
[----:B------:R0:W3:Y:S02]  /*e880*/  @P0 LDG.E.U8 R248, desc[UR56][R2.64] ;  /* 0x0000003802f80981 */ /* 0x0000e4000c1e1100 */
[----:B0-----:R-:W-:Y:S02]  /*e890*/  @P0 IMAD.MOV.U32 R2, RZ, RZ, R228 ;  /* 0x000000ffff020224 */ /* 0x001fe400078e00e4 */
[----:B------:R-:W-:-:S05]  /*e8a0*/  @P0 IMAD.MOV.U32 R3, RZ, RZ, R227 ;  /* 0x000000ffff030224 */ /* 0x000fca00078e00e3 */
[----:B------:R-:W2:Y:S04]  /*e8b0*/  @P0 LDG.E.U8 R242, desc[UR56][R2.64] ;  /* 0x0000003802f20981 */ /* 0x000ea8000c1e1100 */
[----:B----4-:R0:W-:Y:S04]  /*e8c0*/  STL [R1+0x544], R239 ;  /* 0x000544ef01007387 */ /* 0x0101e80000100800 */
[----:B0-----:R-:W4:Y:S04]  /*e8d0*/  LDL.LU R239, [R1+0x19b8] ;  /* 0x0019b80001ef7983 */ /* 0x001f280000300800 */
[----:B------:R-:W-:Y:S04]  /*e8e0*/  STL [R1+0x18a4], R226 ;  /* 0x0018a4e201007387 */ /* 0x000fe80000100800 */
[----:B------:R-:W-:Y:S04]  /*e8f0*/  STL [R1+0x18a0], R225 ;  /* 0x0018a0e101007387 */ /* 0x000fe80000100800 */
[----:B---3--:R0:W-:Y:S04]  /*e900*/  STL [R1+0x550], R248 ;  /* 0x000550f801007387 */ /* 0x0081e80000100800 */
[----:B0-----:R-:W3:Y:S04]  /*e910*/  LDL.LU R248, [R1+0x19b4] ;  /* 0x0019b40001f87983 */ /* 0x001ee80000300800 */
[----:B------:R-:W-:Y:S04]  /*e920*/  STL [R1+0x18ac], R228 ;  /* 0x0018ace401007387 */ /* 0x000fe80000100800 */
[----:B------:R-:W-:Y:S04]  /*e930*/  STL [R1+0x18a8], R227 ;  /* 0x0018a8e301007387 */ /* 0x000fe80000100800 */
[----:B--2---:R0:W-:Y:S04]  /*e940*/  STL [R1+0x558], R242 ;  /* 0x000558f201007387 */ /* 0x0041e80000100800 */
[----:B0-----:R-:W2:Y:S04]  /*e950*/  LDL.LU R242, [R1+0x19b0] ;  /* 0x0019b00001f27983 */ /* 0x001ea80000300800 */
[----:B------:R-:W4:Y:S04]  /*e960*/  LDL R2, [R1+0x1268] ;  /* 0x0012680001027983 */ /* 0x000f280000100800 */
[----:B------:R-:W4:Y:S01]  /*e970*/  LDL R3, [R1+0x126c] ;  /* 0x00126c0001037983 */ /* 0x000f220000100800 */
[----:B------:R-:W-:-:S02]  /*e980*/  PRMT R14, RZ, 0x7610, R14 ;  /* 0x00007610ff0e7816 */ /* 0x000fc4000000000e */
[----:B----4-:R-:W-:-:S04]  /*e990*/  @P1 LOP3.LUT R3, R3, R2, RZ, 0x3c, !PT ;  /* 0x0000000203031212 */ /* 0x010fc800078e3cff */
[----:B------:R-:W-:-:S04]  /*e9a0*/  @P1 LOP3.LUT R2, R3, R2, RZ, 0x3c, !PT ;  /* 0x0000000203021212 */ /* 0x000fc800078e3cff */
[----:B------:R-:W-:-:S05]  /*e9b0*/  @P1 LOP3.LUT R3, R3, R2, RZ, 0x3c, !PT ;  /* 0x0000000203031212 */ /* 0x000fca00078e3cff */
[----:B------:R0:W4:Y:S04]  /*e9c0*/  @P1 LDG.E.U8 R14, desc[UR56][R2.64] ;  /* 0x00000038020e1981 */ /* 0x000128000c1e1100 */
[----:B------:R-:W0:Y:S04]  /*e9d0*/  LDL R2, [R1+0x1260] ;  /* 0x0012600001027983 */ /* 0x000e280000100800 */
[----:B------:R-:W0:Y:S01]  /*e9e0*/  LDL R3, [R1+0x1264] ;  /* 0x0012640001037983 */ /* 0x000e220000100800 */
[----:B------:R-:W-:Y:S02]  /*e9f0*/  PRMT R252, RZ, 0x7610, R252 ;  /* 0x00007610fffc7816 */ /* 0x000fe400000000fc */
[----:B0-----:R-:W-:-:S04]  /*ea00*/  @P1 LOP3.LUT R3, R3, R2, RZ, 0x3c, !PT ;  /* 0x0000000203031212 */ /* 0x001fc800078e3cff */
        /* <DEDUP_REMOVED lines=9> */
[----:B------:R-:W3:Y:S04]  /*eaa0*/  @P1 LDG.E.U8 R204, desc[UR56][R2.64] ;  /* 0x0000003802cc1981 */ /* 0x000ee8000c1e1100 */
[----:B---3--:R0:W-:Y:S04]  /*eab0*/  STL [R1+0x524], R204 ;  /* 0x000524cc01007387 */ /* 0x0081e80000100800 */
[----:B0-----:R-:W3:Y:S04]  /*eac0*/  LDL.LU R204, [R1+0x19ac] ;  /* 0x0019ac0001cc7983 */ /* 0x001ee80000300800 */
[----:B------:R-:W2:Y:S04]  /*ead0*/  LDL R2, [R1+0x1250] ;  /* 0x0012500001027983 */ /* 0x000ea80000100800 */
[----:B------:R-:W2:Y:S01]  /*eae0*/  LDL R3, [R1+0x1254] ;  /* 0x0012540001037983 */ /* 0x000ea20000100800 */
[----:B------:R-:W-:-:S02]  /*eaf0*/  PRMT R202, RZ, 0x7610, R202 ;  /* 0x00007610ffca7816 */ /* 0x000fc400000000ca */
[----:B--2---:R-:W-:-:S04]  /*eb00*/  @P1 LOP3.LUT R3, R3, R2, RZ, 0x3c, !PT ;  /* 0x0000000203031212 */ /* 0x004fc800078e3cff */
[----:B------:R-:W-:-:S04]  /*eb10*/  @P1 LOP3.LUT R2, R3, R2, RZ, 0x3c, !PT ;  /* 0x0000000203021212 */ /* 0x000fc800078e3cff */
[----:B------:R-:W-:-:S05]  /*eb20*/  @P1 LOP3.LUT R3, R3, R2, RZ, 0x3c, !PT ;  /* 0x0000000203031212 */ /* 0x000fca00078e3cff */
[----:B------:R-:W2:Y:S01]  /*eb30*/  @P1 LDG.E.U8 R202, desc[UR56][R2.64] ;  /* 0x0000003802ca1981 */ /* 0x000ea2000c1e1100 */
[----:B------:R-:W-:-:S03]  /*eb40*/  ISETP.GT.AND P0, PT, R0, 0x2, PT ;  /* 0x000000020000780c */ /* 0x000fc60003f04270 */
        /* <DEDUP_REMOVED lines=17> */
[----:B0-----:R-:W2:Y:S04]  /*ec60*/  LDL.LU R203, [R1+0x19a4] ;  /* 0x0019a40001cb7983 */ /* 0x001ea80000300800 */
[----:B------:R-:W3:Y:S04]  /*ec70*/  LDL R2, [R1+0x1238] ;  /* 0x0012380001027983 */ /* 0x000ee80000100800 */
[----:B------:R-:W3:Y:S01]  /*ec80*/  LDL R3, [R1+0x123c] ;  /* 0x00123c0001037983 */ /* 0x000ee20000100800 */
[----:B------:R-:W-:-:S02]  /*ec90*/  PRMT R200, RZ, 0x7610, R200 ;  /* 0x00007610ffc87816 */ /* 0x000fc400000000c8 */
[----:B---3--:R-:W-:-:S04]  /*eca0*/  @P0 LOP3.LUT R3, R3, R2, RZ, 0x3c, !PT ;  /* 0x0000000203030212 */ /* 0x008fc800078e3cff */
[----:B------:R-:W-:-:S04]  /*ecb0*/  @P0 LOP3.LUT R2, R3, R2, RZ, 0x3c, !PT ;  /* 0x0000000203020212 */ /* 0x000fc800078e3cff */
[----:B------:R-:W-:-:S05]  /*ecc0*/  @P0 LOP3.LUT R3, R3, R2, RZ, 0x3c, !PT ;  /* 0x0000000203030212 */ /* 0x000fca00078e3cff */
[----:B------:R-:W3:Y:S04]  /*ecd0*/  @P0 LDG.E.U8 R200, desc[UR56][R2.64] ;  /* 0x0000003802c80981 */ /* 0x000ee8000c1e1100 */
[----:B---3--:R0:W-:Y:S04]  /*ece0*/  STL [R1+0x54c], R200 ;  /* 0x00054cc801007387 */ /* 0x0081e80000100800 */
[----:B0-----:R-:W3:Y:S04]  /*ecf0*/  LDL.LU R200, [R1+0x19a0] ;  /* 0x0019a00001c87983 */ /* 0x001ee80000300800 */
[----:B------:R-:W4:Y:S04]  /*ed00*/  LDL R2, [R1+0x1230] ;  /* 0x0012300001027983 */ /* 0x000f280000100800 */
[----:B------:R-:W4:Y:S01]  /*ed10*/  LDL R3, [R1+0x1234] ;  /* 0x0012340001037983 */ /* 0x000f220000100800 */
[----:B------:R-:W-:-:S02]  /*ed20*/  PRMT R201, RZ, 0x7610, R201 ;  /* 0x00007610ffc97816 */ /* 0x000fc400000000c9 */
[----:B----4-:R-:W-:-:S04]  /*ed30*/  @P0 LOP3.LUT R3, R3, R2, RZ, 0x3c, !PT ;  /* 0x0000000203030212 */ /* 0x010fc800078e3cff */
[----:B------:R-:W-:-:S04]  /*ed40*/  @P0 LOP3.LUT R2, R3, R2, RZ, 0x3c, !PT ;  /* 0x0000000203020212 */ /* 0x000fc800078e3cff */
[----:B------:R-:W-:-:S05]  /*ed50*/  @P0 LOP3.LUT R3, R3, R2, RZ, 0x3c, !PT ;  /* 0x0000000203030212 */ /* 0x000fca00078e3cff */
[----:B------:R-:W4:Y:S01]  /*ed60*/  @P0 LDG.E.U8 R201, desc[UR56][R2.64] ;  /* 0x0000003802c90981 */ /* 0x000f22000c1e1100 */
[----:B------:R-:W-:-:S03]  /*ed70*/  ISETP.GT.AND P1, PT, R0, 0x3, PT ;  /* 0x000000030000780c */ /* 0x000fc60003f24270 */
[----:B----4-:R0:W-:Y:S04]  /*ed80*/  STL [R1+0x554], R201 ;  /* 0x000554c901007387 */ /* 0x0101e80000100800 */
[----:B0-----:R-:W3:Y:S04]  /*ed90*/  LDL.LU R201, [R1+0x199c] ;  /* 0x00199c0001c97983 */ /* 0x001ee80000300800 */
        /* <DEDUP_REMOVED lines=20> */
[----:B------:R-:W2:Y:S04]  /*eee0*/  @P1 LDG.E.U8 R198, desc[UR56][R2.64] ;  /* 0x0000003802c61981 */ /* 0x000ea8000c1e1100 */
[----:B--2---:R0:W-:Y:S04]  /*eef0*/  STL [R1+0x518], R198 ;  /* 0x000518c601007387 */ /* 0x0041e80000100800 */
[----:B0-----:R-:W2:Y:S04]  /*ef00*/  LDL.LU R198, [R1+0x1998] ;  /* 0x0019980001c67983 */ /* 0x001ea80000300800 */
[----:B------:R-:W3:Y:S04]  /*ef10*/  LDL R2, [R1+0x1210] ;  /* 0x0012100001027983 */ /* 0x000ee80000100800 */
[----:B------:R-:W3:Y:S01]  /*ef20*/  LDL R3, [R1+0x1214] ;  /* 0x0012140001037983 */ /* 0x000ee20000100800 */
[----:B------:R-:W-:-:S02]  /*ef30*/  PRMT R199, RZ, 0x7610, R199 ;  /* 0x00007610ffc77816 */ /* 0x000fc400000000c7 */
[----:B---3--:R-:W-:-:S04]  /*ef40*/  @P1 LOP3.LUT R3, R3, R2, RZ, 0x3c, !PT ;  /* 0x0000000203031212 */ /* 0x008fc800078e3cff */
[----:B------:R-:W-:-:S04]  /*ef50*/  @P1 LOP3.LUT R2, R3, R2, RZ, 0x3c, !PT ;  /* 0x0000000203021212 */ /* 0x000fc800078e3cff */
[----:B------:R-:W-:-:S05]  /*ef60*/  @P1 LOP3.LUT R3, R3, R2, RZ, 0x3c, !PT ;  /* 0x0000000203031212 */ /* 0x000fca00078e3cff */
[----:B------:R-:W3:Y:S01]  /*ef70*/  @P1 LDG.E.U8 R199, desc[UR56][R2.64] ;  /* 0x0000003802c71981 */ /* 0x000ee2000c1e1100 */
[----:B------:R-:W-:-:S03]  /*ef80*/  ISETP.GT.AND P0, PT, R0, 0x4, PT ;  /* 0x000000040000780c */ /* 0x000fc60003f04270 */
        /* <DEDUP_REMOVED lines=8> */
[----:B------:R0:W3:Y:S04]  /*f010*/  @P0 LDG.E.U8 R230, desc[UR56][R2.64] ;  /* 0x0000003802e60981 */ /* 0x0000e8000c1e1100 */
[----:B------:R-:W0:Y:S04]  /*f020*/  LDL R2, [R1+0x1200] ;  /* 0x0012000001027983 */ /* 0x000e280000100800 */
[----:B------:R-:W0:Y:S01]  /*f030*/  LDL R3, [R1+0x1204] ;  /* 0x0012040001037983 */ /* 0x000e220000100800 */
[----:B------:R-:W-:Y:S02]  /*f040*/  PRMT R196, RZ, 0x7610, R196 ;  /* 0x00007610ffc47816 */ /* 0x000fe400000000c4 */
[----:B0-----:R-:W-:-:S04]  /*f050*/  @P0 LOP3.LUT R3, R3, R2, RZ, 0x3c, !PT ;  /* 0x0000000203030212 */ /* 0x001fc800078e3cff */
[----:B------:R-:W-:-:S04]  /*f060*/  @P0 LOP3.LUT R2, R3, R2, RZ, 0x3c, !PT ;  /* 0x0000000203020212 */ /* 0x000fc800078e3cff */
[----:B------:R-:W-:-:S05]  /*f070*/  @P0 LOP3.LUT R3, R3, R2, RZ, 0x3c, !PT ;  /* 0x0000000203030212 */ /* 0x000fca00078e3cff */
[----:B------:R-:W4:Y:S04]  /*f080*/  @P0 LDG.E.U8 R196, desc[UR56][R2.64] ;  /* 0x0000003802c40981 */ /* 0x000f28000c1e1100 */
[----:B----4-:R0:W-:Y:S04]  /*f090*/  STL [R1+0x530], R196 ;  /* 0x000530c401007387 */ /* 0x0101e80000100800 */
[----:B0-----:R-:W4:Y:S04]  /*f0a0*/  LDL.LU R196, [R1+0x1990] ;  /* 0x0019900001c47983 */ /* 0x001f280000300800 */
[----:B------:R-:W2:Y:S04]  /*f0b0*/  LDL R2, [R1+0x11f8] ;  /* 0x0011f80001027983 */ /* 0x000ea80000100800 */
[----:B------:R-:W2:Y:S01]  /*f0c0*/  LDL R3, [R1+0x11fc] ;  /* 0x0011fc0001037983 */ /* 0x000ea20000100800 */
[----:B------:R-:W-:-:S02]  /*f0d0*/  PRMT R197, RZ, 0x7610, R197 ;  /* 0x00007610ffc57816 */ /* 0x000fc400000000c5 */
[----:B--2---:R-:W-:-:S04]  /*f0e0*/  @P0 LOP3.LUT R3, R3, R2, RZ, 0x3c, !PT ;  /* 0x0000000203030212 */ /* 0x004fc800078e3cff */
[----:B------:R-:W-:-:S04]  /*f0f0*/  @P0 LOP3.LUT R2, R3, R2, RZ, 0x3c, !PT ;  /* 0x0000000203020212 */ /* 0x000fc800078e3cff */
[----:B------:R-:W-:-:S05]  /*f100*/  @P0 LOP3.LUT R3, R3, R2, RZ, 0x3c, !PT ;  /* 0x0000000203030212 */ /* 0x000fca00078e3cff */
[----:B------:R-:W2:Y:S04]  /*f110*/  @P0 LDG.E.U8 R197, desc[UR56][R2.64] ;  /* 0x0000003802c50981 */ /* 0x000ea8000c1e1100 */
[----:B--2---:R0:W-:Y:S04]  /*f120*/  STL [R1+0x548], R197 ;  /* 0x000548c501007387 */ /* 0x0041e80000100800 */
[----:B0-----:R-:W4:Y:S04]  /*f130*/  LDL.LU R197, [R1+0x198c] ;  /* 0x00198c0001c57983 */ /* 0x001f280000300800 */
        /* <DEDUP_REMOVED lines=32> */
[----:B0-----:R-:W2:Y:S04]  /*f340*/  LDL.LU R195, [R1+0x1984] ;  /* 0x0019840001c37983 */ /* 0x001ea80000300800 */
        /* <DEDUP_REMOVED lines=9> */
[----:B0-----:R-:W4:Y:S04]  /*f3e0*/  LDL.LU R192, [R1+0x1980] ;  /* 0x0019800001c07983 */ /* 0x001f280000300800 */
        /* <DEDUP_REMOVED lines=62> */
[----:B------:R-:W4:Y:S01]  /*f7d0*/  @P1 LDG.E.U8 R188, desc[UR56][R2.64] ;  /* 0x0000003802bc1981 */ /* 0x000f22000c1e1100 */
[----:B------:R-:W-:-:S03]  /*f7e0*/  ISETP.GT.AND P0, PT, R0, 0x8, PT ;  /* 0x000000080000780c */ /* 0x000fc60003f04270 */
        /* <DEDUP_REMOVED lines=8> */
[----:B------:R0:W2:Y:S04]  /*f870*/  @P0 LDG.E.U8 R4, desc[UR56][R2.64] ;  /* 0x0000003802040981 */ /* 0x0000a8000c1e1100 */
        /* <DEDUP_REMOVED lines=8> */
[----:B0-----:R-:W4:Y:S04]  /*f900*/  LDL.LU R189, [R1+0x196c] ;  /* 0x00196c0001bd7983 */ /* 0x001f280000300800 */
        /* <DEDUP_REMOVED lines=18> */
[----:B------:R-:W-:Y:S02]  /*fa30*/  ISETP.GT.AND P1, PT, R0, 0x9, PT ;  /* 0x000000090000780c */ /* 0x000fe40003f24270 */
[----:B------:R-:W-:-:S11]  /*fa40*/  PRMT R18, RZ, 0x7610, R18 ;  /* 0x00007610ff127816 */ /* 0x000fd60000000012 */
[----:B0-----:R-:W-:-:S04]  /*fa50*/  @P1 LOP3.LUT R3, R3, R2, RZ, 0x3c, !PT ;  /* 0x0000000203031212 */ /* 0x001fc800078e3cff */
        /* <DEDUP_REMOVED lines=113> */
[----:B------:R-:W4:Y:S04]  /*10170*/  @P0 LDG.E.U8 R180, desc[UR56][R2.64] ;  /* 0x0000003802b40981 */ /* 0x000f28000c1e1100 */
        /* <DEDUP_REMOVED lines=42> */
[----:B------:R-:W-:Y:S02]  /*10420*/  ISETP.GT.AND P0, PT, R0, 0xe, PT ;  /* 0x0000000e0000780c */ /* 0x000fe40003f04270 */
[----:B------:R-:W-:-:S11]  /*10430*/  PRMT R6, RZ, 0x7610, R6 ;  /* 0x00007610ff067816 */ /* 0x000fd60000000006 */
        /* <DEDUP_REMOVED lines=60> */
[----:B------:R-:W-:Y:S02]  /*10800*/  ISETP.GT.AND P0, PT, R0, 0x10, PT ;  /* 0x000000100000780c */ /* 0x000fe40003f04270 */
[----:B------:R-:W-:-:S11]  /*10810*/  PRMT R176, RZ, 0x7610, R176 ;  /* 0x00007610ffb07816 */ /* 0x000fd600000000b0 */
        /* <DEDUP_REMOVED lines=61> */
[----:B------:R-:W3:Y:S01]  /*10bf0*/  @P1 LDG.E.U8 R172, desc[UR56][R2.64] ;  /* 0x0000003802ac1981 */ /* 0x000ee2000c1e1100 */
[----:B------:R-:W-:-:S03]  /*10c00*/  ISETP.GT.AND P0, PT, R0, 0x12, PT ;  /* 0x000000120000780c */ /* 0x000fc60003f04270 */
        /* <DEDUP_REMOVED lines=36> */
[----:B------:R-:W3:Y:S04]  /*10e50*/  LDL R2, [R1+0x1028] ;  /* 0x0010280001027983 */ /* 0x000ee80000100800 */
[----:B------:R-:W3:Y:S01]  /*10e60*/  LDL R3, [R1+0x102c] ;  /* 0x00102c0001037983 */ /* 0x000ee20000100800 */
[----:B------:R-:W-:Y:S02]  /*10e70*/  ISETP.GT.AND P1, PT, R0, 0x13, PT ;  /* 0x000000130000780c */ /* 0x000fe40003f24270 */
[----:B------:R-:W-:Y:S01]  /*10e80*/  PRMT R242, RZ, 0x7610, R242 ;  /* 0x00007610fff27816 */ /* 0x000fe200000000f2 */
[----:B----4-:R0:W-:Y:S10]  /*10e90*/  STL [R1+0x18b8], R218 ;  /* 0x0018b8da01007387 */ /* 0x0101f40000100800 */
[----:B---3--:R-:W-:-:S04]  /*10ea0*/  @P1 LOP3.LUT R3, R3, R2, RZ, 0x3c, !PT ;  /* 0x0000000203031212 */ /* 0x008fc800078e3cff */
[----:B------:R-:W-:-:S04]  /*10eb0*/  @P1 LOP3.LUT R2, R3, R2, RZ, 0x3c, !PT ;  /* 0x0000000203021212 */ /* 0x000fc800078e3cff */
[----:B------:R-:W-:-:S05]  /*10ec0*/  @P1 LOP3.LUT R3, R3, R2, RZ, 0x3c, !PT ;  /* 0x0000000203031212 */ /* 0x000fca00078e3cff */
[----:B------:R1:W3:Y:S04]  /*10ed0*/  @P1 LDG.E.U8 R242, desc[UR56][R2.64] ;  /* 0x0000003802f21981 */ /* 0x0002e8000c1e1100 */
[----:B------:R-:W1:Y:S04]  /*10ee0*/  LDL R2, [R1+0x1020] ;  /* 0x0010200001027983 */ /* 0x000e680000100800 */
[----:B------:R-:W1:Y:S01]  /*10ef0*/  LDL R3, [R1+0x1024] ;  /* 0x0010240001037983 */ /* 0x000e620000100800 */
[----:B0-----:R-:W-:Y:S02]  /*10f00*/  PRMT R218, RZ, 0x7610, R218 ;  /* 0x00007610ffda7816 */ /* 0x001fe400000000da */
[----:B-1----:R-:W-:-:S04]  /*10f10*/  @P1 LOP3.LUT R3, R3, R2, RZ, 0x3c, !PT ;  /* 0x0000000203031212 */ /* 0x002fc800078e3cff */
        /* <DEDUP_REMOVED lines=112> */
[----:B------:R-:W0:Y:S01]  /*11620*/  LDL R3, [R1+0xfbc] ;  /* 0x000fbc0001037983 */ /* 0x000e220000100800 */
[----:B------:R-:W-:Y:S01]  /*11630*/  PRMT R159, RZ, 0x7610, R159 ;  /* 0x00007610ff9f7816 */ /* 0x000fe2000000009f */
[----:B0-----:R-:W-:Y:S02]  /*11640*/  @P0 IMAD.MOV.U32 R2, RZ, RZ, R3 ;  /* 0x000000ffff020224 */ /* 0x001fe400078e0003 */
[----:B------:R-:W-:-:S05]  /*11650*/  @P0 IMAD.MOV.U32 R3, RZ, RZ, R206 ;  /* 0x000000ffff030224 */ /* 0x000fca00078e00ce */
[----:B------:R-:W3:Y:S04]  /*11660*/  @P0 LDG.E.U8 R159, desc[UR56][R2.64] ;  /* 0x00000038029f0981 */ /* 0x000ee8000c1e1100 */
[----:B--2---:R0:W-:Y:S04]  /*11670*/  STL [R1+0x800], R215 ;  /* 0x000800d701007387 */ /* 0x0041e80000100800 */
[----:B0-----:R-:W2:Y:S04]  /*11680*/  LDL R215, [R1+0xf90] ;  /* 0x000f900001d77983 */ /* 0x001ea80000100800 */
[----:B---3--:R0:W-:Y:S04]  /*11690*/  STL [R1+0x818], R159 ;  /* 0x0008189f01007387 */ /* 0x0081e80000100800 */
[----:B0-----:R-:W4:Y:S04]  /*116a0*/  LDL.LU R159, [R1+0x18f4] ;  /* 0x0018f400019f7983 */ /* 0x001f280000300800 */
[----:B------:R-:W3:Y:S01]  /*116b0*/  LDL R3, [R1+0xfb4] ;  /* 0x000fb40001037983 */ /* 0x000ee20000100800 */
[----:B------:R-:W-:Y:S01]  /*116c0*/  PRMT R156, RZ, 0x7610, R156 ;  /* 0x00007610ff9c7816 */ /* 0x000fe2000000009c */
[----:B---3--:R-:W-:-:S02]  /*116d0*/  @P0 IMAD.MOV.U32 R2, RZ, RZ, R3 ;  /* 0x000000ffff020224 */ /* 0x008fc400078e0003 */
[----:B------:R-:W-:-:S05]  /*116e0*/  @P0 IMAD.MOV.U32 R3, RZ, RZ, R208 ;  /* 0x000000ffff030224 */ /* 0x000fca00078e00d0 */
[----:B------:R-:W3:Y:S01]  /*116f0*/  @P0 LDG.E.U8 R156, desc[UR56][R2.64] ;  /* 0x00000038029c0981 */ /* 0x000ee2000c1e1100 */
[----:B------:R-:W-:-:S03]  /*11700*/  ISETP.GT.AND P1, PT, R0, 0x17, PT ;  /* 0x000000170000780c */ /* 0x000fc60003f24270 */
[----:B---3--:R0:W-:Y:S04]  /*11710*/  STL [R1+0x844], R156 ;  /* 0x0008449c01007387 */ /* 0x0081e80000100800 */
[----:B0-----:R-:W3:Y:S04]  /*11720*/  LDL.LU R156, [R1+0x18f0] ;  /* 0x0018f000019c7983 */ /* 0x001ee80000300800 */
[----:B------:R-:W2:Y:S01]  /*11730*/  LDL R3, [R1+0xfac] ;  /* 0x000fac0001037983 */ /* 0x000ea20000100800 */
[----:B------:R-:W-:Y:S01]  /*11740*/  PRMT R157, RZ, 0x7610, R157 ;  /* 0x00007610ff9d7816 */ /* 0x000fe2000000009d */
[----:B--2---:R-:W-:-:S02]  /*11750*/  @P1 IMAD.MOV.U32 R2, RZ, RZ, R3 ;  /* 0x000000ffff021224 */ /* 0x004fc400078e0003 */
[----:B------:R-:W-:-:S05]  /*11760*/  @P1 IMAD.MOV.U32 R3, RZ, RZ, R210 ;  /* 0x000000ffff031224 */ /* 0x000fca00078e00d2 */
[----:B------:R-:W2:Y:S04]  /*11770*/  @P1 LDG.E.U8 R157, desc[UR56][R2.64] ;  /* 0x00000038029d1981 */ /* 0x000ea8000c1e1100 */
[----:B--2---:R0:W-:Y:S04]  /*11780*/  STL [R1+0x760], R157 ;  /* 0x0007609d01007387 */ /* 0x0041e80000100800 */
[----:B0-----:R-:W3:Y:S04]  /*11790*/  LDL.LU R157, [R1+0x18ec] ;  /* 0x0018ec00019d7983 */ /* 0x001ee80000300800 */
[----:B------:R-:W2:Y:S01]  /*117a0*/  LDL R3, [R1+0xfa4] ;  /* 0x000fa40001037983 */ /* 0x000ea20000100800 */
[----:B------:R-:W-:Y:S01]  /*117b0*/  PRMT R154, RZ, 0x7610, R154 ;  /* 0x00007610ff9a7816 */ /* 0x000fe2000000009a */
[----:B--2---:R-:W-:-:S02]  /*117c0*/  @P1 IMAD.MOV.U32 R2, RZ, RZ, R3 ;  /* 0x000000ffff021224 */ /* 0x004fc400078e0003 */
[----:B------:R-:W-:-:S05]  /*117d0*/  @P1 IMAD.MOV.U32 R3, RZ, RZ, R212 ;  /* 0x000000ffff031224 */ /* 0x000fca00078e00d4 */
[----:B------:R-:W2:Y:S04]  /*117e0*/  @P1 LDG.E.U8 R154, desc[UR56][R2.64] ;  /* 0x00000038029a1981 */ /* 0x000ea8000c1e1100 */
[----:B--2---:R0:W-:Y:S04]  /*117f0*/  STL [R1+0x798], R154 ;  /* 0x0007989a01007387 */ /* 0x0041e80000100800 */
[----:B0-----:R-:W2:Y:S04]  /*11800*/  LDL.LU R154, [R1+0x18e8] ;  /* 0x0018e800019a7983 */ /* 0x001ea80000300800 */
[----:B------:R-:W4:Y:S01]  /*11810*/  LDL R3, [R1+0xf9c] ;  /* 0x000f9c0001037983 */ /* 0x000f220000100800 */
[----:B------:R-:W-:-:S02]  /*11820*/  PRMT R155, RZ, 0x7610, R155 ;  /* 0x00007610ff9b7816 */ /* 0x000fc4000000009b */
[----:B------:R-:W-:Y:S01]  /*11830*/  PRMT R152, RZ, 0x7610, R152 ;  /* 0x00007610ff987816 */ /* 0x000fe20000000098 */
[----:B----4-:R-:W-:Y:S02]  /*11840*/  @P1 IMAD.MOV.U32 R2, RZ, RZ, R3 ;  /* 0x000000ffff021224 */ /* 0x010fe400078e0003 */
[----:B------:R-:W-:-:S05]  /*11850*/  @P1 IMAD.MOV.U32 R3, RZ, RZ, R214 ;  /* 0x000000ffff031224 */ /* 0x000fca00078e00d6 */
[----:B------:R0:W4:Y:S02]  /*11860*/  @P1 LDG.E.U8 R155, desc[UR56][R2.64] ;  /* 0x00000038029b1981 */ /* 0x000124000c1e1100 */
[----:B0-----:R-:W-:Y:S02]  /*11870*/  @P1 IMAD.MOV.U32 R2, RZ, RZ, R205 ;  /* 0x000000ffff021224 */ /* 0x001fe400078e00cd */
[----:B------:R-:W-:-:S05]  /*11880*/  @P1 IMAD.MOV.U32 R3, RZ, RZ, R215 ;  /* 0x000000ffff031224 */ /* 0x000fca00078e00d7 */
[----:B------:R-:W3:Y:S04]  /*11890*/  @P1 LDG.E.U8 R152, desc[UR56][R2.64] ;  /* 0x0000003802981981 */ /* 0x000ee8000c1e1100 */
[----:B----4-:R0:W-:Y:S04]  /*118a0*/  STL [R1+0x7c4], R155 ;  /* 0x0007c49b01007387 */ /* 0x0101e80000100800 */
[----:B0-----:R-:W2:Y:S04]  /*118b0*/  LDL.LU R155, [R1+0x18e4] ;  /* 0x0018e400019b7983 */ /* 0x001ea80000300800 */
[----:B------:R-:W4:Y:S04]  /*118c0*/  LDL.LU R215, [R1+0xf6c] ;  /* 0x000f6c0001d77983 */ /* 0x000f280000300800 */
[----:B---3--:R0:W-:Y:S04]  /*118d0*/  STL [R1+0x7f4], R152 ;  /* 0x0007f49801007387 */ /* 0x0081e80000100800 */
[----:B0-----:R-:W3:Y:S04]  /*118e0*/  LDL.LU R152, [R1+0x18e0] ;  /* 0x0018e00001987983 */ /* 0x001ee80000300800 */
[----:B------:R-:W2:Y:S01]  /*118f0*/  LDL R3, [R1+0xf88] ;  /* 0x000f880001037983 */ /* 0x000ea20000100800 */
[----:B------:R-:W-:-:S02]  /*11900*/  ISETP.GT.AND P0, PT, R0, 0x18, PT ;  /* 0x000000180000780c */ /* 0x000fc40003f04270 */
[----:B------:R-:W-:-:S11]  /*11910*/  PRMT R153, RZ, 0x7610, R153 ;  /* 0x00007610ff997816 */ /* 0x000fd60000000099 */
[----:B------:R-:W-:-:S05]  /*11920*/  @P0 IMAD.MOV.U32 R2, RZ, RZ, R207 ;  /* 0x000000ffff020224 */ /* 0x000fca00078e00cf */
[----:B--2---:R-:W2:Y:S01]  /*11930*/  @P0 LDG.E.U8 R153, desc[UR56][R2.64] ;  /* 0x0000003802990981 */ /* 0x004ea2000c1e1100 */
[----:B------:R-:W-:-:S03]  /*11940*/  PRMT R23, RZ, 0x7610, R23 ;  /* 0x00007610ff177816 */ /* 0x000fc60000000017 */
[----:B--2---:R0:W-:Y:S04]  /*11950*/  STL [R1+0x808], R153 ;  /* 0x0008089901007387 */ /* 0x0041e80000100800 */
[----:B0-----:R-:W3:Y:S04]  /*11960*/  LDL.LU R153, [R1+0x18dc] ;  /* 0x0018dc0001997983 */ /* 0x001ee80000300800 */
[----:B------:R-:W2:Y:S01]  /*11970*/  LDL R3, [R1+0xf80] ;  /* 0x000f800001037983 */ /* 0x000ea20000100800 */
[----:B------:R-:W-:-:S05]  /*11980*/  @P0 IMAD.MOV.U32 R2, RZ, RZ, R209 ;  /* 0x000000ffff020224 */ /* 0x000fca00078e00d1 */
[----:B--2---:R-:W2:Y:S01]  /*11990*/  @P0 LDG.E.U8 R23, desc[UR56][R2.64] ;  /* 0x0000003802170981 */ /* 0x004ea2000c1e1100 */
[----:B------:R-:W-:-:S03]  /*119a0*/  PRMT R22, RZ, 0x7610, R22 ;  /* 0x00007610ff167816 */ /* 0x000fc60000000016 */
[----:B--2---:R0:W-:Y:S04]  /*119b0*/  STL [R1+0x828], R23 ;  /* 0x0008281701007387 */ /* 0x0041e80000100800 */
[----:B0-----:R-:W2:Y:S04]  /*119c0*/  LDL.LU R23, [R1+0x18d8] ;  /* 0x0018d80001177983 */ /* 0x001ea80000300800 */
[----:B------:R-:W4:Y:S01]  /*119d0*/  LDL R3, [R1+0xf78] ;  /* 0x000f780001037983 */ /* 0x000f220000100800 */
[----:B------:R-:W-:-:S05]  /*119e0*/  @P0 IMAD.MOV.U32 R2, RZ, RZ, R211 ;  /* 0x000000ffff020224 */ /* 0x000fca00078e00d3 */
[----:B----4-:R-:W4:Y:S01]  /*119f0*/  @P0 LDG.E.U8 R22, desc[UR56][R2.64] ;  /* 0x0000003802160981 */ /* 0x010f22000c1e1100 */
[----:B------:R-:W-:-:S03]  /*11a00*/  PRMT R20, RZ, 0x7610, R20 ;  /* 0x00007610ff147816 */ /* 0x000fc60000000014 */
[----:B----4-:R0:W-:Y:S04]  /*11a10*/  STL [R1+0x854], R22 ;  /* 0x0008541601007387 */ /* 0x0101e80000100800 */
[----:B0-----:R-:W4:Y:S04]  /*11a20*/  LDL.LU R22, [R1+0x18d4] ;  /* 0x0018d40001167983 */ /* 0x001f280000300800 */
[----:B------:R-:W3:Y:S01]  /*11a30*/  LDL R3, [R1+0xf70] ;  /* 0x000f700001037983 */ /* 0x000ee20000100800 */
[----:B------:R-:W-:-:S05]  /*11a40*/  @P0 IMAD.MOV.U32 R2, RZ, RZ, R213 ;  /* 0x000000ffff020224 */ /* 0x000fca00078e00d5 */
[----:B---3--:R-:W3:Y:S01]  /*11a50*/  @P0 LDG.E.U8 R20, desc[UR56][R2.64] ;  /* 0x0000003802140981 */ /* 0x008ee2000c1e1100 */
[----:B------:R-:W-:Y:S02]  /*11a60*/  ISETP.GT.AND P1, PT, R0, 0x19, PT ;  /* 0x000000190000780c */ /* 0x000fe40003f24270 */
[----:B------:R-:W-:Y:S01]  /*11a70*/  PRMT R21, RZ, 0x7610, R21 ;  /* 0x00007610ff157816 */ /* 0x000fe20000000015 */
[----:B---3--:R0:W-:Y:S04]  /*11a80*/  STL [R1+0x864], R20 ;  /* 0x0008641401007387 */ /* 0x0081e80000100800 */
[----:B0-----:R-:W3:Y:S04]  /*11a90*/  LDL.LU R20, [R1+0x18d0] ;  /* 0x0018d00001147983 */ /* 0x001ee80000300800 */
[----:B------:R-:W2:Y:S02]  /*11aa0*/  LDL R3, [R1+0xf68] ;  /* 0x000f680001037983 */ /* 0x000ea40000100800 */
[----:B------:R-:W-:-:S02]  /*11ab0*/  @P1 IMAD.MOV.U32 R2, RZ, RZ, R215 ;  /* 0x000000ffff021224 */ /* 0x000fc400078e00d7 */
[----:B------:R-:W-:Y:S04]  /*11ac0*/  STL.64 [R1+0x1688], R214 ;  /* 0x001688d601007387 */ /* 0x000fe80000100a00 */
[----:B------:R-:W-:Y:S04]  /*11ad0*/  STL.64 [R1+0x1680], R212 ;  /* 0x001680d401007387 */ /* 0x000fe80000100a00 */
[----:B------:R-:W-:Y:S04]  /*11ae0*/  STL.64 [R1+0x1678], R210 ;  /* 0x001678d201007387 */ /* 0x000fe80000100a00 */
[----:B------:R-:W-:Y:S04]  /*11af0*/  STL.64 [R1+0x1670], R208 ;  /* 0x001670d001007387 */ /* 0x000fe80000100a00 */
[----:B------:R-:W-:Y:S04]  /*11b00*/  STL.64 [R1+0x1668], R206 ;  /* 0x001668ce01007387 */ /* 0x000fe80000100a00 */
[----:B------:R-:W-:Y:S04]  /*11b10*/  STL.64 [R1+0x1660], R204 ;  /* 0x001660cc01007387 */ /* 0x000fe80000100a00 */
[----:B--2---:R-:W2:Y:S04]  /*11b20*/  @P1 LDG.E.U8 R21, desc[UR56][R2.64] ;  /* 0x0000003802151981 */ /* 0x004ea8000c1e1100 */
[----:B------:R-:W-:Y:S04]  /*11b30*/  STL.64 [R1+0x1658], R202 ;  /* 0x001658ca01007387 */ /* 0x000fe80000100a00 */
        /* <DEDUP_REMOVED lines=25> */
[----:B--2---:R0:W-:Y:S04]  /*11cd0*/  STL [R1+0x7a4], R21 ;  /* 0x0007a41501007387 */ /* 0x0041e80000100800 */
[----:B0-----:R-:W2:Y:S04]  /*11ce0*/  LDL.LU R21, [R1+0x18cc] ;  /* 0x0018cc0001157983 */ /* 0x001ea80000300800 */
[----:B------:R-:W4:Y:S04]  /*11cf0*/  LDL R2, [R1+0xf60] ;  /* 0x000f600001027983 */ /* 0x000f280000100800 */
[----:B------:R-:W4:Y:S01]  /*11d00*/  LDL R3, [R1+0xf64] ;  /* 0x000f640001037983 */ /* 0x000f220000100800 */
[----:B------:R-:W-:-:S03]  /*11d10*/  PRMT R19, RZ, 0x7610, R19 ;  /* 0x00007610ff137816 */ /* 0x000fc60000000013 */
[----:B------:R-:W3:Y:S04]  /*11d20*/  LDL R207, [R1+0xf44] ;  /* 0x000f440001cf7983 */ /* 0x000ee80000100800 */
[----:B------:R-:W2:Y:S04]  /*11d30*/  LDL R202, [R1+0xf38] ;  /* 0x000f380001ca7983 */ /* 0x000ea80000100800 */
[----:B------:R-:W2:Y:S01]  /*11d40*/  LDL R196, [R1+0xf3c] ;  /* 0x000f3c0001c47983 */ /* 0x000ea20000100800 */
        /* <DEDUP_REMOVED lines=32> */
[----:B------:R-:W-:-:S03]  /*11f50*/  PRMT R205, RZ, 0x7610, R205 ;  /* 0x00007610ffcd7816 */ /* 0x000fc600000000cd */
[----:B----4-:R0:W-:Y:S04]  /*11f60*/  STL [R1+0x838], R16 ;  /* 0x0008381001007387 */ /* 0x0101e80000100800 */
[----:B0-----:R-:W4:Y:S04]  /*11f70*/  LDL.LU R16, [R1+0x18bc] ;  /* 0x0018bc0001107983 */ /* 0x001f280000300800 */
[----:B------:R-:W3:Y:S01]  /*11f80*/  LDL R3, [R1+0xf40] ;  /* 0x000f400001037983 */ /* 0x000ee20000100800 */
[----:B------:R-:W-:Y:S01]  /*11f90*/  @P0 IMAD.MOV.U32 R2, RZ, RZ, R207 ;  /* 0x000000ffff020224 */ /* 0x000fe200078e00cf */
[----:B------:R-:W-:-:S02]  /*11fa0*/  PRMT R216, RZ, 0x7610, R216 ;  /* 0x00007610ffd87816 */ /* 0x000fc400000000d8 */
[----:B------:R-:W2:Y:S04]  /*11fb0*/  LDL R207, [R1+0xf18] ;  /* 0x000f180001cf7983 */ /* 0x000ea80000100800 */
[----:B---3--:R0:W3:Y:S02]  /*11fc0*/  @P0 LDG.E.U8 R205, desc[UR56][R2.64] ;  /* 0x0000003802cd0981 */ /* 0x0080e4000c1e1100 */
[----:B0-----:R-:W-:Y:S02]  /*11fd0*/  @P0 IMAD.MOV.U32 R2, RZ, RZ, R196 ;  /* 0x000000ffff020224 */ /* 0x001fe400078e00c4 */
[----:B------:R-:W-:-:S05]  /*11fe0*/  @P0 IMAD.MOV.U32 R3, RZ, RZ, R202 ;  /* 0x000000ffff030224 */ /* 0x000fca00078e00ca */
[----:B------:R-:W4:Y:S04]  /*11ff0*/  @P0 LDG.E.U8 R216, desc[UR56][R2.64] ;  /* 0x0000003802d80981 */ /* 0x000f28000c1e1100 */
[----:B---3--:R0:W-:Y:S04]  /*12000*/  STL [R1+0x85c], R205 ;  /* 0x00085ccd01007387 */ /* 0x0081e80000100800 */
[----:B------:R-:W3:Y:S04]  /*12010*/  LDL R2, [R1+0xf30] ;  /* 0x000f300001027983 */ /* 0x000ee80000100800 */
[----:B------:R-:W3:Y:S01]  /*12020*/  LDL R3, [R1+0xf34] ;  /* 0x000f340001037983 */ /* 0x000ee20000100800 */
[----:B------:R-:W-:-:S03]  /*12030*/  PRMT R181, RZ, 0x7610, R181 ;  /* 0x00007610ffb57816 */ /* 0x000fc600000000b5 */
[----:B0-----:R-:W2:Y:S04]  /*12040*/  LDL R205, [R1+0xf1c] ;  /* 0x000f1c0001cd7983 */ /* 0x001ea80000100800 */
[----:B------:R-:W2:Y:S04]  /*12050*/  LDL R202, [R1+0xf10] ;  /* 0x000f100001ca7983 */ /* 0x000ea80000100800 */
[----:B------:R-:W2:Y:S04]  /*12060*/  LDL R196, [R1+0xf14] ;  /* 0x000f140001c47983 */ /* 0x000ea80000100800 */
[----:B----4-:R0:W-:Y:S01]  /*12070*/  STL [R1+0x18b4], R216 ;  /* 0x0018b4d801007387 */ /* 0x0101e20000100800 */
[----:B---3--:R-:W-:-:S04]  /*12080*/  @P0 LOP3.LUT R3, R3, R2, RZ, 0x3c, !PT ;  /* 0x0000000203030212 */ /* 0x008fc800078e3cff */
[----:B------:R-:W-:-:S04]  /*12090*/  @P0 LOP3.LUT R2, R3, R2, RZ, 0x3c, !PT ;  /* 0x0000000203020212 */ /* 0x000fc800078e3cff */
[----:B------:R-:W-:-:S05]  /*120a0*/  @P0 LOP3.LUT R3, R3, R2, RZ, 0x3c, !PT ;  /* 0x0000000203030212 */ /* 0x000fca00078e3cff */
[----:B------:R-:W3:Y:S04]  /*120b0*/  @P0 LDG.E.U8 R181, desc[UR56][R2.64] ;  /* 0x0000003802b50981 */ /* 0x000ee8000c1e1100 */
[----:B------:R-:W4:Y:S04]  /*120c0*/  LDL R2, [R1+0xf28] ;  /* 0x000f280001027983 */ /* 0x000f280000100800 */
[----:B------:R-:W4:Y:S01]  /*120d0*/  LDL R3, [R1+0xf2c] ;  /* 0x000f2c0001037983 */ /* 0x000f220000100800 */
[----:B------:R-:W-:Y:S02]  /*120e0*/  ISETP.GT.AND P1, PT, R0, 0x1b, PT ;  /* 0x0000001b0000780c */ /* 0x000fe40003f24270 */
[----:B0-----:R-:W-:Y:S01]  /*120f0*/  PRMT R216, RZ, 0x7610, R216 ;  /* 0x00007610ffd87816 */ /* 0x001fe200000000d8 */
[----:B---3--:R0:W-:Y:S10]  /*12100*/  STL [R1+0x18b0], R181 ;  /* 0x0018b0b501007387 */ /* 0x0081f40000100800 */
[----:B----4-:R-:W-:-:S04]  /*12110*/  @P1 LOP3.LUT R3, R3, R2, RZ, 0x3c, !PT ;  /* 0x0000000203031212 */ /* 0x010fc800078e3cff */
[----:B------:R-:W-:-:S04]  /*12120*/  @P1 LOP3.LUT R2, R3, R2, RZ, 0x3c, !PT ;  /* 0x0000000203021212 */ /* 0x000fc800078e3cff */
[----:B------:R-:W-:-:S05]  /*12130*/  @P1 LOP3.LUT R3, R3, R2, RZ, 0x3c, !PT ;  /* 0x0000000203031212 */ /* 0x000fca00078e3cff */
[----:B------:R1:W3:Y:S04]  /*12140*/  @P1 LDG.E.U8 R216, desc[UR56][R2.64] ;  /* 0x0000003802d81981 */ /* 0x0002e8000c1e1100 */
[----:B------:R-:W1:Y:S04]  /*12150*/  LDL R2, [R1+0xf20] ;  /* 0x000f200001027983 */ /* 0x000e680000100800 */
[----:B------:R-:W1:Y:S01]  /*12160*/  LDL R3, [R1+0xf24] ;  /* 0x000f240001037983 */ /* 0x000e620000100800 */
[----:B0-----:R-:W-:Y:S02]  /*12170*/  PRMT R181, RZ, 0x7610, R181 ;  /* 0x00007610ffb57816 */ /* 0x001fe400000000b5 */
[----:B------:R-:W-:-:S02]  /*12180*/  PRMT R158, RZ, 0x7610, R158 ;  /* 0x00007610ff9e7816 */ /* 0x000fc4000000009e */
[----:B------:R-:W-:Y:S02]  /*12190*/  PRMT R166, RZ, 0x7610, R166 ;  /* 0x00007610ffa67816 */ /* 0x000fe400000000a6 */
[----:B-1----:R-:W-:-:S04]  /*121a0*/  @P1 LOP3.LUT R3, R3, R2, RZ, 0x3c, !PT ;  /* 0x0000000203031212 */ /* 0x002fc800078e3cff */
[----:B------:R-:W-:-:S04]  /*121b0*/  @P1 LOP3.LUT R2, R3, R2, RZ, 0x3c, !PT ;  /* 0x0000000203021212 */ /* 0x000fc800078e3cff */
[----:B------:R-:W-:-:S05]  /*121c0*/  @P1 LOP3.LUT R3, R3, R2, RZ, 0x3c, !PT ;  /* 0x0000000203031212 */ /* 0x000fca00078e3cff */
[----:B------:R2:W4:Y:S02]  /*121d0*/  @P1 LDG.E.U8 R181, desc[UR56][R2.64] ;  /* 0x0000003802b51981 */ /* 0x000524000c1e1100 */
[----:B--2---:R-:W-:Y:S02]  /*121e0*/  @P1 IMAD.MOV.U32 R2, RZ, RZ, R205 ;  /* 0x000000ffff021224 */ /* 0x004fe400078e00cd */
[----:B------:R-:W-:Y:S01]  /*121f0*/  @P1 IMAD.MOV.U32 R3, RZ, RZ, R207 ;  /* 0x000000ffff031224 */ /* 0x000fe200078e00cf */
[----:B------:R-:W-:Y:S01]  /*12200*/  ISETP.GT.AND P0, PT, R0, 0x1c, PT ;  /* 0x0000001c0000780c */ /* 0x000fe20003f04270 */
[----:B------:R-:W2:Y:S04]  /*12210*/  LDL R207, [R1+0xef0] ;  /* 0x000ef00001cf7983 */ /* 0x000ea80000100800 */
[----:B------:R0:W4:Y:S01]  /*12220*/  @P1 LDG.E.U8 R158, desc[UR56][R2.64] ;  /* 0x00000038029e1981 */ /* 0x000122000c1e1100 */
[----:B------:R-:W-:-:S02]  /*12230*/  PRMT R163, RZ, 0x7610, R163 ;  /* 0x00007610ffa37816 */ /* 0x000fc400000000a3 */
[----:B------:R-:W-:Y:S01]  /*12240*/  PRMT R171, RZ, 0x7610, R171 ;  /* 0x00007610ffab7816 */ /* 0x000fe200000000ab */
[----:B------:R-:W3:Y:S01]  /*12250*/  LDL R205, [R1+0xef4] ;  /* 0x000ef40001cd7983 */ /* 0x000ee20000100800 */
[----:B0-----:R-:W-:Y:S02]  /*12260*/  @P1 IMAD.MOV.U32 R2, RZ, RZ, R196 ;  /* 0x000000ffff021224 */ /* 0x001fe400078e00c4 */
[----:B------:R-:W-:Y:S01]  /*12270*/  @P1 IMAD.MOV.U32 R3, RZ, RZ, R202 ;  /* 0x000000ffff031224 */ /* 0x000fe200078e00ca */
[----:B------:R-:W-:Y:S01]  /*12280*/  PRMT R219, RZ, 0x7610, R219 ;  /* 0x00007610ffdb7816 */ /* 0x000fe200000000db */
[----:B------:R-:W4:Y:S04]  /*12290*/  LDL R202, [R1+0xee8] ;  /* 0x000ee80001ca7983 */ /* 0x000f280000100800 */
[----:B------:R0:W4:Y:S01]  /*122a0*/  @P1 LDG.E.U8 R166, desc[UR56][R2.64] ;  /* 0x0000003802a61981 */ /* 0x000122000c1e1100 */
[----:B------:R-:W-:-:S03]  /*122b0*/  PRMT R203, RZ, 0x7610, R203 ;  /* 0x00007610ffcb7816 */ /* 0x000fc600000000cb */
[----:B------:R-:W4:Y:S04]  /*122c0*/  LDL R196, [R1+0xeec] ;  /* 0x000eec0001c47983 */ /* 0x000f280000100800 */
[----:B------:R-:W0:Y:S04]  /*122d0*/  LDL R2, [R1+0xf08] ;  /* 0x000f080001027983 */ /* 0x000e280000100800 */
[----:B------:R-:W0:Y:S02]  /*122e0*/  LDL R3, [R1+0xf0c] ;  /* 0x000f0c0001037983 */ /* 0x000e240000100800 */
[----:B0-----:R-:W-:-:S04]  /*122f0*/  @P0 LOP3.LUT R3, R3, R2, RZ, 0x3c, !PT ;  /* 0x0000000203030212 */ /* 0x001fc800078e3cff */
[----:B------:R-:W-:-:S04]  /*12300*/  @P0 LOP3.LUT R2, R3, R2, RZ, 0x3c, !PT ;  /* 0x0000000203020212 */ /* 0x000fc800078e3cff */
[----:B------:R-:W-:-:S05]  /*12310*/  @P0 LOP3.LUT R3, R3, R2, RZ, 0x3c, !PT ;  /* 0x0000000203030212 */ /* 0x000fca00078e3cff */
[----:B------:R0:W4:Y:S04]  /*12320*/  @P0 LDG.E.U8 R163, desc[UR56][R2.64] ;  /* 0x0000003802a30981 */ /* 0x000128000c1e1100 */
        /* <DEDUP_REMOVED lines=11> */
[----:B------:R3:W4:Y:S02]  /*123e0*/  @P0 LDG.E.U8 R219, desc[UR56][R2.64] ;  /* 0x0000003802db0981 */ /* 0x000724000c1e1100 */
[----:B---3--:R-:W-:Y:S02]  /*123f0*/  @P0 IMAD.MOV.U32 R2, RZ, RZ, R205 ;  /* 0x000000ffff020224 */ /* 0x008fe400078e00cd */
[----:B--2---:R-:W-:-:S05]  /*12400*/  @P0 IMAD.MOV.U32 R3, RZ, RZ, R207 ;  /* 0x000000ffff030224 */ /* 0x004fca00078e00cf */
[----:B------:R4:W2:Y:S01]  /*12410*/  @P0 LDG.E.U8 R203, desc[UR56][R2.64] ;  /* 0x0000003802cb0981 */ /* 0x0008a2000c1e1100 */
[----:B------:R-:W-:Y:S02]  /*12420*/  ISETP.GT.AND P1, PT, R0, 0x1d, PT ;  /* 0x0000001d0000780c */ /* 0x000fe40003f24270 */
[----:B------:R-:W-:-:S11]  /*12430*/  PRMT R174, RZ, 0x7610, R174 ;  /* 0x00007610ffae7816 */ /* 0x000fd600000000ae */
[----:B----4-:R-:W-:Y:S02]  /*12440*/  @P1 IMAD.MOV.U32 R2, RZ, RZ, R196 ;  /* 0x000000ffff021224 */ /* 0x010fe400078e00c4 */
[----:B------:R-:W-:-:S05]  /*12450*/  @P1 IMAD.MOV.U32 R3, RZ, RZ, R202 ;  /* 0x000000ffff031224 */ /* 0x000fca00078e00ca */
[----:B------:R0:W3:Y:S04]  /*12460*/  @P1 LDG.E.U8 R174, desc[UR56][R2.64] ;  /* 0x0000003802ae1981 */ /* 0x0000e8000c1e1100 */
[----:B------:R1:W-:Y:S04]  /*12470*/  STL [R1+0x888], R219 ;  /* 0x000888db01007387 */ /* 0x0003e80000100800 */
[----:B------:R-:W4:Y:S04]  /*12480*/  LDL R207, [R1+0xed4] ;  /* 0x000ed40001cf7983 */ /* 0x000f280000100800 */
[----:B------:R-:W3:Y:S04]  /*12490*/  LDL R205, [R1+0xec8] ;  /* 0x000ec80001cd7983 */ /* 0x000ee80000100800 */
[----:B-1----:R-:W3:Y:S04]  /*124a0*/  LDL R219, [R1+0xed0] ;  /* 0x000ed00001db7983 */ /* 0x002ee80000100800 */
[----:B------:R-:W3:Y:S04]  /*124b0*/  LDL R196, [R1+0xecc] ;  /* 0x000ecc0001c47983 */ /* 0x000ee80000100800 */
[----:B--2---:R1:W-:Y:S04]  /*124c0*/  STL [R1+0x88c], R203 ;  /* 0x00088ccb01007387 */ /* 0x0043e80000100800 */
[----:B------:R-:W0:Y:S04]  /*124d0*/  LDL R2, [R1+0xee0] ;  /* 0x000ee00001027983 */ /* 0x000e280000100800 */
[----:B------:R-:W0:Y:S01]  /*124e0*/  LDL R3, [R1+0xee4] ;  /* 0x000ee40001037983 */ /* 0x000e220000100800 */
[----:B------:R-:W-:-:S02]  /*124f0*/  PRMT R200, RZ, 0x7610, R200 ;  /* 0x00007610ffc87816 */ /* 0x000fc400000000c8 */
[----:B------:R-:W-:Y:S01]  /*12500*/  PRMT R198, RZ, 0x7610, R198 ;  /* 0x00007610ffc67816 */ /* 0x000fe200000000c6 */
[----:B-1----:R-:W2:Y:S04]  /*12510*/  LDL R203, [R1+0xec0] ;  /* 0x000ec00001cb7983 */ /* 0x002ea80000100800 */
[----:B------:R-:W2:Y:S01]  /*12520*/  LDL R202, [R1+0xec4] ;  /* 0x000ec40001ca7983 */ /* 0x000ea20000100800 */
        /* <DEDUP_REMOVED lines=9> */
[----:B------:R0:W2:Y:S04]  /*125c0*/  @P1 LDG.E.U8 R198, desc[UR56][R2.64] ;  /* 0x0000003802c61981 */ /* 0x0000a8000c1e1100 */
[----:B----4-:R1:W-:Y:S04]  /*125d0*/  STL [R1+0x834], R200 ;  /* 0x000834c801007387 */ /* 0x0103e80000100800 */
[----:B-1----:R-:W4:Y:S01]  /*125e0*/  LDL R200, [R1+0xebc] ;  /* 0x000ebc0001c87983 */ /* 0x002f220000100800 */
[----:B------:R-:W-:Y:S01]  /*125f0*/  ISETP.GT.AND P0, PT, R0, 0x1e, PT ;  /* 0x0000001e0000780c */ /* 0x000fe20003f04270 */
[----:B0-----:R-:W-:Y:S01]  /*12600*/  @P1 IMAD.MOV.U32 R2, RZ, RZ, R207 ;  /* 0x000000ffff021224 */ /* 0x001fe200078e00cf */
[----:B------:R-:W-:Y:S01]  /*12610*/  PRMT R206, RZ, 0x7610, R206 ;  /* 0x00007610ffce7816 */ /* 0x000fe200000000ce */
[----:B---3--:R-:W-:Y:S01]  /*12620*/  @P1 IMAD.MOV.U32 R3, RZ, RZ, R219 ;  /* 0x000000ffff031224 */ /* 0x008fe200078e00db */
[----:B------:R-:W-:-:S04]  /*12630*/  PRMT R204, RZ, 0x7610, R204 ;  /* 0x00007610ffcc7816 */ /* 0x000fc800000000cc */
[----:B------:R0:W3:Y:S04]  /*12640*/  @P1 LDG.E.U8 R206, desc[UR56][R2.64] ;  /* 0x0000003802ce1981 */ /* 0x0000e8000c1e1100 */
[----:B--2---:R1:W-:Y:S04]  /*12650*/  STL [R1+0x858], R198 ;  /* 0x000858c601007387 */ /* 0x0043e80000100800 */
[----:B-1----:R-:W2:Y:S01]  /*12660*/  LDL R198, [R1+0xeb4] ;  /* 0x000eb40001c67983 */ /* 0x002ea20000100800 */
[----:B0-----:R-:W-:Y:S02]  /*12670*/  @P0 IMAD.MOV.U32 R2, RZ, RZ, R196 ;  /* 0x000000ffff020224 */ /* 0x001fe400078e00c4 */
[----:B------:R-:W-:Y:S01]  /*12680*/  @P0 IMAD.MOV.U32 R3, RZ, RZ, R205 ;  /* 0x000000ffff030224 */ /* 0x000fe200078e00cd */
[----:B------:R-:W-:Y:S01]  /*12690*/  PRMT R201, RZ, 0x7610, R201 ;  /* 0x00007610ffc97816 */ /* 0x000fe200000000c9 */
[----:B------:R-:W3:Y:S04]  /*126a0*/  LDL R196, [R1+0xeac] ;  /* 0x000eac0001c47983 */ /* 0x000ee80000100800 */
[----:B------:R0:W3:Y:S01]  /*126b0*/  @P0 LDG.E.U8 R204, desc[UR56][R2.64] ;  /* 0x0000003802cc0981 */ /* 0x0000e2000c1e1100 */
[----:B------:R-:W-:-:S02]  /*126c0*/  ISETP.GT.AND P1, PT, R0, 0x1f, PT ;  /* 0x0000001f0000780c */ /* 0x000fc40003f24270 */
[----:B------:R-:W-:Y:S01]  /*126d0*/  PRMT R199, RZ, 0x7610, R199 ;  /* 0x00007610ffc77816 */ /* 0x000fe200000000c7 */
[----:B0-----:R-:W-:Y:S02]  /*126e0*/  @P0 IMAD.MOV.U32 R2, RZ, RZ, R202 ;  /* 0x000000ffff020224 */ /* 0x001fe400078e00ca */
[----:B------:R-:W-:-:S05]  /*126f0*/  @P0 IMAD.MOV.U32 R3, RZ, RZ, R203 ;  /* 0x000000ffff030224 */ /* 0x000fca00078e00cb */
[----:B------:R4:W3:Y:S01]  /*12700*/  @P0 LDG.E.U8 R201, desc[UR56][R2.64] ;  /* 0x0000003802c90981 */ /* 0x0008e2000c1e1100 */
[----:B------:R-:W-:Y:S01]  /*12710*/  PRMT R197, RZ, 0x7610, R197 ;  /* 0x00007610ffc57816 */ /* 0x000fe200000000c5 */
[----:B----4-:R-:W-:Y:S02]  /*12720*/  @P0 IMAD.MOV.U32 R2, RZ, RZ, R200 ;  /* 0x000000ffff020224 */ /* 0x010fe400078e00c8 */
[----:B------:R-:W-:Y:S01]  /*12730*/  @P0 IMAD.MOV.U32 R3, RZ, RZ, R88 ;  /* 0x000000ffff030224 */ /* 0x000fe200078e0058 */
[----:B------:R0:W-:Y:S04]  /*12740*/  STL [R1+0x1558], R88 ;  /* 0x0015585801007387 */ /* 0x0001e80000100800 */
[----:B------:R1:W4:Y:S04]  /*12750*/  @P0 LDG.E.U8 R199, desc[UR56][R2.64] ;  /* 0x0000003802c70981 */ /* 0x000328000c1e1100 */
[----:B0-----:R-:W4:Y:S01]  /*12760*/  LDL.LU R88, [R1+0xe94] ;  /* 0x000e940001587983 */ /* 0x001f220000300800 */
[----:B-1----:R-:W-:-:S03]  /*12770*/  @P0 IMAD.MOV.U32 R3, RZ, RZ, R90 ;  /* 0x000000ffff030224 */ /* 0x002fc600078e005a */
[----:B------:R0:W-:Y:S04]  /*12780*/  STL [R1+0x155c], R90 ;  /* 0x00155c5a01007387 */ /* 0x0001e80000100800 */
[----:B0-----:R-:W4:Y:S04]  /*12790*/  LDL.LU R90, [R1+0xe9c] ;  /* 0x000e9c00015a7983 */ /* 0x001f280000300800 */
[----:B------:R0:W-:Y:S01]  /*127a0*/  STL [R1+0x1560], R92 ;  /* 0x0015605c01007387 */ /* 0x0001e20000100800 */
[----:B--2---:R-:W-:-:S05]  /*127b0*/  @P0 IMAD.MOV.U32 R2, RZ, RZ, R198 ;  /* 0x000000ffff020224 */ /* 0x004fca00078e00c6 */
[----:B------:R1:W2:Y:S02]  /*127c0*/  @P0 LDG.E.U8 R197, desc[UR56][R2.64] ;  /* 0x0000003802c50981 */ /* 0x0002a4000c1e1100 */
[----:B-1----:R-:W-:Y:S02]  /*127d0*/  @P1 IMAD.MOV.U32 R3, RZ, RZ, R92 ;  /* 0x000000ffff031224 */ /* 0x002fe400078e005c */
[----:B0-----:R-:W4:Y:S01]  /*127e0*/  LDL.LU R92, [R1+0xea4] ;  /* 0x000ea400015c7983 */ /* 0x001f220000300800 */
[----:B------:R-:W-:Y:S01]  /*127f0*/  PRMT R195, RZ, 0x7610, R195 ;  /* 0x00007610ffc37816 */ /* 0x000fe200000000c3 */
[----:B---3--:R-:W-:Y:S01]  /*12800*/  @P1 IMAD.MOV.U32 R2, RZ, RZ, R196 ;  /* 0x000000ffff021224 */ /* 0x008fe200078e00c4 */
[----:B------:R-:W-:-:S04]  /*12810*/  PRMT R194, RZ, 0x7610, R194 ;  /* 0x00007610ffc27816 */ /* 0x000fc800000000c2 */
[----:B------:R0:W3:Y:S01]  /*12820*/  @P1 LDG.E.U8 R195, desc[UR56][R2.64] ;  /* 0x0000003802c31981 */ /* 0x0000e2000c1e1100 */
[----:B------:R-:W-:Y:S02]  /*12830*/  ISETP.GT.AND P0, PT, R0, 0x20, PT ;  /* 0x000000200000780c */ /* 0x000fe40003f04270 */
[----:B------:R-:W-:Y:S01]  /*12840*/  PRMT R193, RZ, 0x7610, R193 ;  /* 0x00007610ffc17816 */ /* 0x000fe200000000c1 */
[----:B0-----:R-:W-:Y:S01]  /*12850*/  @P1 IMAD.MOV.U32 R3, RZ, RZ, R94 ;  /* 0x000000ffff031224 */ /* 0x001fe200078e005e */
[----:B------:R-:W-:Y:S02]  /*12860*/  PRMT R192, RZ, 0x7610, R192 ;  /* 0x00007610ffc07816 */ /* 0x000fe400000000c0 */
[----:B------:R-:W-:Y:S02]  /*12870*/  PRMT R191, RZ, 0x7610, R191 ;  /* 0x00007610ffbf7816 */ /* 0x000fe400000000bf */
[----:B------:R-:W-:Y:S02]  /*12880*/  PRMT R190, RZ, 0x7610, R190 ;  /* 0x00007610ffbe7816 */ /* 0x000fe400000000be */
[----:B------:R-:W-:-:S02]  /*12890*/  PRMT R189, RZ, 0x7610, R189 ;  /* 0x00007610ffbd7816 */ /* 0x000fc400000000bd */
[----:B------:R-:W-:Y:S02]  /*128a0*/  PRMT R188, RZ, 0x7610, R188 ;  /* 0x00007610ffbc7816 */ /* 0x000fe400000000bc */
[----:B------:R-:W-:Y:S02]  /*128b0*/  PRMT R187, RZ, 0x7610, R187 ;  /* 0x00007610ffbb7816 */ /* 0x000fe400000000bb */
        /* <DEDUP_REMOVED lines=15> */
[----:B------:R-:W-:Y:S01]  /*129b0*/  PRMT R154, RZ, 0x7610, R154 ;  /* 0x00007610ff9a7816 */ /* 0x000fe2000000009a */
[----:B----4-:R-:W-:-:S05]  /*129c0*/  @P1 IMAD.MOV.U32 R2, RZ, RZ, R92 ;  /* 0x000000ffff021224 */ /* 0x010fca00078e005c */
[----:B------:R0:W4:Y:S02]  /*129d0*/  @P1 LDG.E.U8 R194, desc[UR56][R2.64] ;  /* 0x0000003802c21981 */ /* 0x000124000c1e1100 */
[----:B0-----:R-:W-:Y:S02]  /*129e0*/  @P1 IMAD.MOV.U32 R2, RZ, RZ, R90 ;  /* 0x000000ffff021224 */ /* 0x001fe400078e005a */
[----:B------:R-:W-:-:S05]  /*129f0*/  @P1 IMAD.MOV.U32 R3, RZ, RZ, R96 ;  /* 0x000000ffff031224 */ /* 0x000fca00078e0060 */
[----:B------:R0:W4:Y:S02]  /*12a00*/  @P1 LDG.E.U8 R193, desc[UR56][R2.64] ;  /* 0x0000003802c11981 */ /* 0x000124000c1e1100 */
[----:B0-----:R-:W-:Y:S02]  /*12a10*/  @P1 IMAD.MOV.U32 R2, RZ, RZ, R88 ;  /* 0x000000ffff021224 */ /* 0x001fe400078e0058 */
[----:B------:R-:W-:-:S05]  /*12a20*/  @P1 IMAD.MOV.U32 R3, RZ, RZ, R98 ;  /* 0x000000ffff031224 */ /* 0x000fca00078e0062 */
[----:B------:R0:W4:Y:S02]  /*12a30*/  @P1 LDG.E.U8 R192, desc[UR56][R2.64] ;  /* 0x0000003802c01981 */ /* 0x000124000c1e1100 */
[----:B0-----:R-:W-:Y:S02]  /*12a40*/  @P0 IMAD.MOV.U32 R2, RZ, RZ, R89 ;  /* 0x000000ffff020224 */ /* 0x001fe400078e0059 */
[----:B------:R-:W-:-:S05]  /*12a50*/  @P0 IMAD.MOV.U32 R3, RZ, RZ, R100 ;  /* 0x000000ffff030224 */ /* 0x000fca00078e0064 */
[----:B------:R0:W4:Y:S01]  /*12a60*/  @P0 LDG.E.U8 R191, desc[UR56][R2.64] ;  /* 0x0000003802bf0981 */ /* 0x000122000c1e1100 */
[----:B------:R-:W-:Y:S01]  /*12a70*/  ISETP.GT.AND P1, PT, R0, 0x21, PT ;  /* 0x000000210000780c */ /* 0x000fe20003f24270 */
        /* <DEDUP_REMOVED lines=63> */
[----:B------:R0:W4:Y:S04]  /*12e70*/  @P1 LDG.E.U8 R154, desc[UR56][R2.64] ;  /* 0x00000038029a1981 */ /* 0x000128000c1e1100 */
[----:B------:R-:W-:Y:S04]  /*12e80*/  STL [R1+0x868], R206 ;  /* 0x000868ce01007387 */ /* 0x000fe80000100800 */
[----:B------:R-:W-:Y:S04]  /*12e90*/  STL [R1+0x880], R204 ;  /* 0x000880cc01007387 */ /* 0x000fe80000100800 */
[----:B------:R-:W-:Y:S04]  /*12ea0*/  STL [R1+0x874], R201 ;  /* 0x000874c901007387 */ /* 0x000fe80000100800 */
[----:B------:R-:W-:Y:S04]  /*12eb0*/  STL [R1+0x87c], R199 ;  /* 0x00087cc701007387 */ /* 0x000fe80000100800 */
[----:B--2---:R-:W-:Y:S04]  /*12ec0*/  STL [R1+0x870], R197 ;  /* 0x000870c501007387 */ /* 0x004fe80000100800 */
[----:B---3--:R-:W-:Y:S04]  /*12ed0*/  STL [R1+0x84c], R195 ;  /* 0x00084cc301007387 */ /* 0x008fe80000100800 */
[----:B----4-:R-:W-:Y:S04]  /*12ee0*/  STL [R1+0x840], R194 ;  /* 0x000840c201007387 */ /* 0x010fe80000100800 */
        /* <DEDUP_REMOVED lines=9> */
[----:B------:R-:W-:Y:S01]  /*12f80*/  STL [R1+0x7dc], R184 ;  /* 0x0007dcb801007387 */ /* 0x000fe20000100800 */
[----:B------:R-:W-:Y:S01]  /*12f90*/  PRMT R152, RZ, 0x7610, R152 ;  /* 0x00007610ff987816 */ /* 0x000fe20000000098 */
[----:B0-----:R-:W-:-:S02]  /*12fa0*/  @P1 IMAD.MOV.U32 R2, RZ, RZ, R131 ;  /* 0x000000ffff021224 */ /* 0x001fc400078e0083 */
[----:B------:R-:W-:-:S05]  /*12fb0*/  @P1 IMAD.MOV.U32 R3, RZ, RZ, R142 ;  /* 0x000000ffff031224 */ /* 0x000fca00078e008e */
[----:B------:R0:W2:Y:S04]  /*12fc0*/  @P1 LDG.E.U8 R152, desc[UR56][R2.64] ;  /* 0x0000003802981981 */ /* 0x0000a8000c1e1100 */
[----:B------:R1:W-:Y:S04]  /*12fd0*/  STL [R1+0x734], R151 ;  /* 0x0007349701007387 */ /* 0x0003e80000100800 */
[----:B-1----:R-:W3:Y:S04]  /*12fe0*/  LDL R151, [R1+0xdb8] ;  /* 0x000db80001977983 */ /* 0x002ee80000100800 */
[----:B------:R-:W-:Y:S04]  /*12ff0*/  STL [R1+0x7d0], R183 ;  /* 0x0007d0b701007387 */ /* 0x000fe80000100800 */
[----:B------:R-:W-:Y:S04]  /*13000*/  STL [R1+0x7c0], R180 ;  /* 0x0007c0b401007387 */ /* 0x000fe80000100800 */
[----:B------:R1:W-:Y:S04]  /*13010*/  STL [R1+0x748], R162 ;  /* 0x000748a201007387 */ /* 0x0003e80000100800 */
[----:B-1----:R-:W4:Y:S04]  /*13020*/  LDL R162, [R1+0xdb0] ;  /* 0x000db00001a27983 */ /* 0x002f280000100800 */
[----:B------:R-:W-:Y:S04]  /*13030*/  STL [R1+0x7cc], R179 ;  /* 0x0007ccb301007387 */ /* 0x000fe80000100800 */
[----:B------:R1:W-:Y:S04]  /*13040*/  STL [R1+0x744], R160 ;  /* 0x000744a001007387 */ /* 0x0003e80000100800 */
[----:B------:R-:W-:Y:S04]  /*13050*/  STL [R1+0x7bc], R178 ;  /* 0x0007bcb201007387 */ /* 0x000fe80000100800 */
[----:B-1----:R-:W4:Y:S04]  /*13060*/  LDL R160, [R1+0xda8] ;  /* 0x000da80001a07983 */ /* 0x002f280000100800 */
[----:B------:R-:W-:Y:S04]  /*13070*/  STL [R1+0x770], R177 ;  /* 0x000770b101007387 */ /* 0x000fe80000100800 */
[----:B------:R1:W-:Y:S04]  /*13080*/  STL [R1+0x730], R157 ;  /* 0x0007309d01007387 */ /* 0x0003e80000100800 */
[----:B-1----:R-:W4:Y:S04]  /*13090*/  LDL R157, [R1+0xda0] ;  /* 0x000da000019d7983 */ /* 0x002f280000100800 */
[----:B------:R-:W-:Y:S04]  /*130a0*/  STL [R1+0x75c], R176 ;  /* 0x00075cb001007387 */ /* 0x000fe80000100800 */
[----:B------:R1:W-:Y:S04]  /*130b0*/  STL [R1+0x718], R154 ;  /* 0x0007189a01007387 */ /* 0x0003e80000100800 */
[----:B-1----:R-:W4:Y:S01]  /*130c0*/  LDL R154, [R1+0xd98] ;  /* 0x000d9800019a7983 */ /* 0x002f220000100800 */
[----:B------:R-:W-:Y:S01]  /*130d0*/  ISETP.GT.AND P0, PT, R0, 0x26, PT ;  /* 0x000000260000780c */ /* 0x000fe20003f04270 */
[----:B0-----:R-:W-:Y:S01]  /*130e0*/  @P1 IMAD.MOV.U32 R2, RZ, RZ, R133 ;  /* 0x000000ffff021224 */ /* 0x001fe200078e0085 */
[----:B------:R-:W-:Y:S01]  /*130f0*/  PRMT R172, RZ, 0x7610, R172 ;  /* 0x00007610ffac7816 */ /* 0x000fe200000000ac */
[----:B------:R-:W-:Y:S01]  /*13100*/  @P1 IMAD.MOV.U32 R3, RZ, RZ, R144 ;  /* 0x000000ffff031224 */ /* 0x000fe200078e0090 */
[----:B------:R-:W-:-:S04]  /*13110*/  PRMT R169, RZ, 0x7610, R169 ;  /* 0x00007610ffa97816 */ /* 0x000fc800000000a9 */
[----:B------:R0:W4:Y:S01]  /*13120*/  @P1 LDG.E.U8 R172, desc[UR56][R2.64] ;  /* 0x0000003802ac1981 */ /* 0x000122000c1e1100 */
[----:B------:R-:W-:Y:S01]  /*13130*/  PRMT R168, RZ, 0x7610, R168 ;  /* 0x00007610ffa87816 */ /* 0x000fe200000000a8 */
[----:B0-----:R-:W-:Y:S02]  /*13140*/  @P1 IMAD.MOV.U32 R2, RZ, RZ, R135 ;  /* 0x000000ffff021224 */ /* 0x001fe400078e0087 */
[----:B------:R-:W-:-:S05]  /*13150*/  @P1 IMAD.MOV.U32 R3, RZ, RZ, R146 ;  /* 0x000000ffff031224 */ /* 0x000fca00078e0092 */
[----:B------:R0:W4:Y:S01]  /*13160*/  @P1 LDG.E.U8 R169, desc[UR56][R2.64] ;  /* 0x0000003802a91981 */ /* 0x000122000c1e1100 */
[----:B------:R-:W-:Y:S01]  /*13170*/  PRMT R165, RZ, 0x7610, R165 ;  /* 0x00007610ffa57816 */ /* 0x000fe200000000a5 */
[----:B0-----:R-:W-:Y:S02]  /*13180*/  @P0 IMAD.MOV.U32 R2, RZ, RZ, R137 ;  /* 0x000000ffff020224 */ /* 0x001fe400078e0089 */
[----:B------:R-:W-:-:S05]  /*13190*/  @P0 IMAD.MOV.U32 R3, RZ, RZ, R148 ;  /* 0x000000ffff030224 */ /* 0x000fca00078e0094 */
[----:B------:R0:W4:Y:S01]  /*131a0*/  @P0 LDG.E.U8 R168, desc[UR56][R2.64] ;  /* 0x0000003802a80981 */ /* 0x000122000c1e1100 */
[----:B------:R-:W-:Y:S02]  /*131b0*/  ISETP.GT.AND P1, PT, R0, 0x27, PT ;  /* 0x000000270000780c */ /* 0x000fe40003f24270 */
[----:B------:R-:W-:Y:S01]  /*131c0*/  PRMT R164, RZ, 0x7610, R164 ;  /* 0x00007610ffa47816 */ /* 0x000fe200000000a4 */
[----:B0-----:R-:W-:Y:S02]  /*131d0*/  @P0 IMAD.MOV.U32 R2, RZ, RZ, R139 ;  /* 0x000000ffff020224 */ /* 0x001fe400078e008b */
[----:B------:R-:W-:-:S05]  /*131e0*/  @P0 IMAD.MOV.U32 R3, RZ, RZ, R150 ;  /* 0x000000ffff030224 */ /* 0x000fca00078e0096 */
[----:B------:R0:W4:Y:S01]  /*131f0*/  @P0 LDG.E.U8 R165, desc[UR56][R2.64] ;  /* 0x0000003802a50981 */ /* 0x000122000c1e1100 */
[----:B------:R-:W-:Y:S01]  /*13200*/  PRMT R161, RZ, 0x7610, R161 ;  /* 0x00007610ffa17816 */ /* 0x000fe200000000a1 */
[----:B0-----:R-:W-:Y:S01]  /*13210*/  @P0 IMAD.MOV.U32 R2, RZ, RZ, R141 ;  /* 0x000000ffff020224 */ /* 0x001fe200078e008d */
[----:B------:R-:W-:Y:S02]  /*13220*/  PRMT R159, RZ, 0x7610, R159 ;  /* 0x00007610ff9f7816 */ /* 0x000fe4000000009f */
[----:B------:R-:W-:Y:S02]  /*13230*/  PRMT R156, RZ, 0x7610, R156 ;  /* 0x00007610ff9c7816 */ /* 0x000fe4000000009c */
[----:B------:R-:W-:Y:S01]  /*13240*/  PRMT R153, RZ, 0x7610, R153 ;  /* 0x00007610ff997816 */ /* 0x000fe20000000099 */
[----:B------:R-:W-:Y:S04]  /*13250*/  STL [R1+0x76c], R175 ;  /* 0x00076caf01007387 */ /* 0x000fe80000100800 */
[----:B--2---:R0:W-:Y:S04]  /*13260*/  STL [R1+0x710], R152 ;  /* 0x0007109801007387 */ /* 0x0041e80000100800 */
[----:B------:R1:W-:Y:S04]  /*13270*/  STL [R1+0x758], R173 ;  /* 0x000758ad01007387 */ /* 0x0003e80000100800 */
[----:B0-----:R-:W2:Y:S01]  /*13280*/  LDL R152, [R1+0xd90] ;  /* 0x000d900001987983 */ /* 0x001ea20000100800 */
[----:B---3--:R-:W-:-:S03]  /*13290*/  @P0 IMAD.MOV.U32 R3, RZ, RZ, R151 ;  /* 0x000000ffff030224 */ /* 0x008fc600078e0097 */
[----:B------:R-:W3:Y:S04]  /*132a0*/  LDL.LU R151, [R1+0xd94] ;  /* 0x000d940001977983 */ /* 0x000ee80000300800 */
[----:B------:R0:W3:Y:S02]  /*132b0*/  @P0 LDG.E.U8 R164, desc[UR56][R2.64] ;  /* 0x0000003802a40981 */ /* 0x0000e4000c1e1100 */
[----:B0-----:R-:W-:Y:S02]  /*132c0*/  @P0 IMAD.MOV.U32 R2, RZ, RZ, R143 ;  /* 0x000000ffff020224 */ /* 0x001fe400078e008f */
        /* <DEDUP_REMOVED lines=11> */
[----:B------:R-:W-:-:S05]  /*13380*/  PRMT R155, RZ, 0x7610, R155 ;  /* 0x00007610ff9b7816 */ /* 0x000fca000000009b */
[----:B------:R-:W-:Y:S04]  /*13390*/  STL.S16 [R1+0x6ec], R155 ;  /* 0x0006ec9b01007387 */ /* 0x000fe80000100600 */
[----:B-1----:R-:W4:Y:S04]  /*133a0*/  LDL R173, [R1+0xd88] ;  /* 0x000d880001ad7983 */ /* 0x002f280000100800 */
[----:B------:R0:W-:Y:S04]  /*133b0*/  STL [R1+0x714], R172 ;  /* 0x000714ac01007387 */ /* 0x0001e80000100800 */
[----:B0-----:R-:W4:Y:S04]  /*133c0*/  LDL R172, [R1+0xd8c] ;  /* 0x000d8c0001ac7983 */ /* 0x001f280000100800 */
[----:B------:R0:W-:Y:S04]  /*133d0*/  STL [R1+0x70c], R169 ;  /* 0x00070ca901007387 */ /* 0x0001e80000100800 */
[----:B0-----:R-:W4:Y:S04]  /*133e0*/  LDL R169, [R1+0xd80] ;  /* 0x000d800001a97983 */ /* 0x001f280000100800 */
[----:B------:R0:W-:Y:S04]  /*133f0*/  STL [R1+0x708], R168 ;  /* 0x000708a801007387 */ /* 0x0001e80000100800 */
[----:B0-----:R-:W4:Y:S04]  /*13400*/  LDL R168, [R1+0xd84] ;  /* 0x000d840001a87983 */ /* 0x001f280000100800 */
[----:B------:R0:W-:Y:S04]  /*13410*/  STL [R1+0x700], R165 ;  /* 0x000700a501007387 */ /* 0x0001e80000100800 */
[----:B0-----:R-:W4:Y:S01]  /*13420*/  LDL R165, [R1+0xd78] ;  /* 0x000d780001a57983 */ /* 0x001f220000100800 */
[----:B--2---:R-:W-:-:S03]  /*13430*/  @P1 IMAD.MOV.U32 R3, RZ, RZ, R152 ;  /* 0x000000ffff031224 */ /* 0x004fc600078e0098 */
[----:B---3--:R0:W-:Y:S04]  /*13440*/  STL [R1+0x704], R164 ;  /* 0x000704a401007387 */ /* 0x0081e80000100800 */
[----:B------:R-:W2:Y:S04]  /*13450*/  LDL R162, [R1+0xd70] ;  /* 0x000d700001a27983 */ /* 0x000ea80000100800 */
[----:B0-----:R-:W3:Y:S04]  /*13460*/  LDL R164, [R1+0xd7c] ;  /* 0x000d7c0001a47983 */ /* 0x001ee80000100800 */
[----:B----4-:R0:W-:Y:S04]  /*13470*/  STL [R1+0x6fc], R161 ;  /* 0x0006fca101007387 */ /* 0x0101e80000100800 */
[----:B------:R-:W4:Y:S04]  /*13480*/  LDL R160, [R1+0xd68] ;  /* 0x000d680001a07983 */ /* 0x000f280000100800 */
[----:B0-----:R-:W2:Y:S04]  /*13490*/  LDL R161, [R1+0xd74] ;  /* 0x000d740001a17983 */ /* 0x001ea80000100800 */
[----:B------:R0:W-:Y:S04]  /*134a0*/  STL [R1+0x6f8], R159 ;  /* 0x0006f89f01007387 */ /* 0x0001e80000100800 */
[----:B------:R-:W4:Y:S04]  /*134b0*/  LDL R157, [R1+0xd60] ;  /* 0x000d6000019d7983 */ /* 0x000f280000100800 */
[----:B0-----:R-:W4:Y:S04]  /*134c0*/  LDL R159, [R1+0xd6c] ;  /* 0x000d6c00019f7983 */ /* 0x001f280000100800 */
[----:B------:R0:W-:Y:S04]  /*134d0*/  STL [R1+0x6f0], R156 ;  /* 0x0006f09c01007387 */ /* 0x0001e80000100800 */
[----:B------:R-:W4:Y:S04]  /*134e0*/  LDL R155, [R1+0xd58] ;  /* 0x000d5800019b7983 */ /* 0x000f280000100800 */
[----:B------:R-:W4:Y:S04]  /*134f0*/  LDL R154, [R1+0xd5c] ;  /* 0x000d5c00019a7983 */ /* 0x000f280000100800 */
[----:B0-----:R-:W4:Y:S04]  /*13500*/  LDL R156, [R1+0xd64] ;  /* 0x000d6400019c7983 */ /* 0x001f280000100800 */
[----:B------:R0:W-:Y:S04]  /*13510*/  STL [R1+0x6f4], R153 ;  /* 0x0006f49901007387 */ /* 0x0001e80000100800 */
[----:B------:R-:W4:Y:S04]  /*13520*/  LDL R152, [R1+0xd54] ;  /* 0x000d540001987983 */ /* 0x000f280000100800 */
[----:B0-----:R-:W4:Y:S04]  /*13530*/  LDL R153, [R1+0xd50] ;  /* 0x000d500001997983 */ /* 0x001f280000100800 */
        /* <DEDUP_REMOVED lines=17> */
[----:B------:R0:W-:Y:S04]  /*13650*/  STL.64 [R1+0x1700], R116 ;  /* 0x0017007401007387 */ /* 0x0001e80000100a00 */
[----:B0-----:R-:W3:Y:S01]  /*13660*/  LDL.LU R116, [R1+0x6ec] ;  /* 0x0006ec0001747983 */ /* 0x001ee20000300800 */
[----:B------:R-:W-:Y:S01]  /*13670*/  ISETP.GT.AND P0, PT, R0, 0x28, PT ;  /* 0x000000280000780c */ /* 0x000fe20003f04270 */
[----:B------:R-:W-:Y:S01]  /*13680*/  @P1 IMAD.MOV.U32 R2, RZ, RZ, R151 ;  /* 0x000000ffff021224 */ /* 0x000fe200078e0097 */
[----:B------:R-:W-:-:S02]  /*13690*/  PRMT R170, RZ, 0x7610, R170 ;  /* 0x00007610ffaa7816 */ /* 0x000fc400000000aa */
[----:B------:R-:W-:Y:S02]  /*136a0*/  PRMT R167, RZ, 0x7610, R167 ;  /* 0x00007610ffa77816 */ /* 0x000fe400000000a7 */
[----:B------:R-:W-:Y:S01]  /*136b0*/  PRMT R128, RZ, 0x7610, R128 ;  /* 0x00007610ff807816 */ /* 0x000fe20000000080 */
[----:B------:R-:W-:Y:S04]  /*136c0*/  STL.64 [R1+0x16f8], R114 ;  /* 0x0016f87201007387 */ /* 0x000fe80000100a00 */
[----:B------:R0:W-:Y:S04]  /*136d0*/  STL.64 [R1+0x16f0], R112 ;  /* 0x0016f07001007387 */ /* 0x0001e80000100a00 */
[----:B------:R-:W-:Y:S04]  /*136e0*/  STL.64 [R1+0x16e8], R110 ;  /* 0x0016e86e01007387 */ /* 0x000fe80000100a00 */
[----:B------:R-:W-:Y:S04]  /*136f0*/  STL.64 [R1+0x16e0], R108 ;  /* 0x0016e06c01007387 */ /* 0x000fe80000100a00 */
[----:B------:R-:W-:Y:S04]  /*13700*/  STL.64 [R1+0x16d8], R106 ;  /* 0x0016d86a01007387 */ /* 0x000fe80000100a00 */
[----:B---3--:R1:W3:Y:S02]  /*13710*/  @P1 LDG.E.U8 R116, desc[UR56][R2.64] ;  /* 0x0000003802741981 */ /* 0x0082e4000c1e1100 */
[----:B-1----:R-:W-:-:S02]  /*13720*/  @P0 IMAD.MOV.U32 R2, RZ, RZ, R172 ;  /* 0x000000ffff020224 */ /* 0x002fc400078e00ac */
[----:B------:R-:W-:-:S05]  /*13730*/  @P0 IMAD.MOV.U32 R3, RZ, RZ, R173 ;  /* 0x000000ffff030224 */ /* 0x000fca00078e00ad */
[----:B------:R1:W3:Y:S02]  /*13740*/  @P0 LDG.E.U8 R170, desc[UR56][R2.64] ;  /* 0x0000003802aa0981 */ /* 0x0002e4000c1e1100 */
[----:B-1----:R-:W-:Y:S02]  /*13750*/  @P0 IMAD.MOV.U32 R2, RZ, RZ, R168 ;  /* 0x000000ffff020224 */ /* 0x002fe400078e00a8 */
[----:B------:R-:W-:-:S05]  /*13760*/  @P0 IMAD.MOV.U32 R3, RZ, RZ, R169 ;  /* 0x000000ffff030224 */ /* 0x000fca00078e00a9 */
[----:B------:R1:W3:Y:S02]  /*13770*/  @P0 LDG.E.U8 R167, desc[UR56][R2.64] ;  /* 0x0000003802a70981 */ /* 0x0002e4000c1e1100 */
[----:B-1----:R-:W-:Y:S02]  /*13780*/  @P0 IMAD.MOV.U32 R2, RZ, RZ, R164 ;  /* 0x000000ffff020224 */ /* 0x002fe400078e00a4 */
[----:B------:R-:W-:-:S05]  /*13790*/  @P0 IMAD.MOV.U32 R3, RZ, RZ, R165 ;  /* 0x000000ffff030224 */ /* 0x000fca00078e00a5 */
[----:B------:R2:W4:Y:S04]  /*137a0*/  @P0 LDG.E.U8 R128, desc[UR56][R2.64] ;  /* 0x0000003802800981 */ /* 0x000528000c1e1100 */
        /* <DEDUP_REMOVED lines=9> */
[----:B------:R-:W3:Y:S04]  /*13840*/  LDL R140, [R1+0xd48] ;  /* 0x000d4800018c7983 */ /* 0x000ee80000100800 */
[----:B------:R-:W3:Y:S04]  /*13850*/  LDL R125, [R1+0xd4c] ;  /* 0x000d4c00017d7983 */ /* 0x000ee80000100800 */
[----:B------:R-:W3:Y:S04]  /*13860*/  LDL R139, [R1+0xd40] ;  /* 0x000d4000018b7983 */ /* 0x000ee80000100800 */
[----:B------:R-:W3:Y:S04]  /*13870*/  LDL R137, [R1+0xd44] ;  /* 0x000d440001897983 */ /* 0x000ee80000100800 */
[----:B------:R-:W3:Y:S04]  /*13880*/  LDL R134, [R1+0xd38] ;  /* 0x000d380001867983 */ /* 0x000ee80000100800 */
[----:B------:R-:W3:Y:S04]  /*13890*/  LDL R133, [R1+0xd3c] ;  /* 0x000d3c0001857983 */ /* 0x000ee80000100800 */
[----:B------:R-:W3:Y:S01]  /*138a0*/  LDL R130, [R1+0xd30] ;  /* 0x000d300001827983 */ /* 0x000ee20000100800 */
[----:B------:R-:W-:Y:S01]  /*138b0*/  PRMT R126, RZ, 0x7610, R126 ;  /* 0x00007610ff7e7816 */ /* 0x000fe2000000007e */
[----:B--2---:R-:W-:-:S02]  /*138c0*/  @P0 IMAD.MOV.U32 R2, RZ, RZ, R161 ;  /* 0x000000ffff020224 */ /* 0x004fc400078e00a1 */
[----:B------:R-:W-:-:S05]  /*138d0*/  @P0 IMAD.MOV.U32 R3, RZ, RZ, R162 ;  /* 0x000000ffff030224 */ /* 0x000fca00078e00a2 */
[----:B------:R1:W2:Y:S04]  /*138e0*/  @P0 LDG.E.U8 R126, desc[UR56][R2.64] ;  /* 0x00000038027e0981 */ /* 0x0002a8000c1e1100 */
[----:B----4-:R4:W-:Y:S01]  /*138f0*/  STL [R1+0x6e4], R128 ;  /* 0x0006e48001007387 */ /* 0x0109e20000100800 */
[----:B------:R-:W-:Y:S02]  /*13900*/  ISETP.GT.AND P1, PT, R0, 0x29, PT ;  /* 0x000000290000780c */ /* 0x000fe40003f24270 */
[----:B0-----:R-:W-:Y:S01]  /*13910*/  PRMT R113, RZ, 0x7610, R113 ;  /* 0x00007610ff717816 */ /* 0x001fe20000000071 */
[----:B------:R-:W2:Y:S04]  /*13920*/  LDL R145, [R1+0xd28] ;  /* 0x000d280001917983 */ /* 0x000ea80000100800 */
[----:B----4-:R-:W4:Y:S06]  /*13930*/  LDL R128, [R1+0xd34] ;  /* 0x000d340001807983 */ /* 0x010f2c0000100800 */
[----:B-1----:R-:W-:-:S02]  /*13940*/  @P1 IMAD.MOV.U32 R2, RZ, RZ, R159 ;  /* 0x000000ffff021224 */ /* 0x002fc400078e009f */
[----:B------:R-:W-:Y:S01]  /*13950*/  @P1 IMAD.MOV.U32 R3, RZ, RZ, R160 ;  /* 0x000000ffff031224 */ /* 0x000fe200078e00a0 */
[----:B------:R-:W-:-:S04]  /*13960*/  PRMT R111, RZ, 0x7610, R111 ;  /* 0x00007610ff6f7816 */ /* 0x000fc8000000006f */
[----:B------:R0:W4:Y:S01]  /*13970*/  @P1 LDG.E.U8 R113, desc[UR56][R2.64] ;  /* 0x0000003802711981 */ /* 0x000122000c1e1100 */
[----:B------:R-:W-:Y:S02]  /*13980*/  PRMT R109, RZ, 0x7610, R109 ;  /* 0x00007610ff6d7816 */ /* 0x000fe4000000006d */
[----:B------:R-:W-:Y:S01]  /*13990*/  ISETP.GT.AND P0, PT, R0, 0x2a, PT ;  /* 0x0000002a0000780c */ /* 0x000fe20003f04270 */
[----:B0-----:R-:W-:Y:S02]  /*139a0*/  @P1 IMAD.MOV.U32 R2, RZ, RZ, R156 ;  /* 0x000000ffff021224 */ /* 0x001fe400078e009c */
[----:B------:R-:W-:-:S05]  /*139b0*/  @P1 IMAD.MOV.U32 R3, RZ, RZ, R157 ;  /* 0x000000ffff031224 */ /* 0x000fca00078e009d */
        /* <DEDUP_REMOVED lines=8> */
[----:B------:R3:W4:Y:S02]  /*13a40*/  @P1 LDG.E.U8 R96, desc[UR56][R2.64] ;  /* 0x0000003802601981 */ /* 0x000724000c1e1100 */
[----:B---3--:R-:W-:Y:S02]  /*13a50*/  @P0 IMAD.MOV.U32 R2, RZ, RZ, R125 ;  /* 0x000000ffff020224 */ /* 0x008fe400078e007d */
[----:B------:R-:W-:-:S05]  /*13a60*/  @P0 IMAD.MOV.U32 R3, RZ, RZ, R140 ;  /* 0x000000ffff030224 */ /* 0x000fca00078e008c */
[----:B------:R0:W3:Y:S01]  /*13a70*/  @P0 LDG.E.U8 R124, desc[UR56][R2.64] ;  /* 0x00000038027c0981 */ /* 0x0000e2000c1e1100 */
[----:B------:R-:W-:Y:S01]  /*13a80*/  PRMT R136, RZ, 0x7610, R136 ;  /* 0x00007610ff887816 */ /* 0x000fe20000000088 */
[----:B0-----:R-:W-:Y:S02]  /*13a90*/  @P0 IMAD.MOV.U32 R2, RZ, RZ, R137 ;  /* 0x000000ffff020224 */ /* 0x001fe400078e0089 */
[----:B------:R-:W-:-:S05]  /*13aa0*/  @P0 IMAD.MOV.U32 R3, RZ, RZ, R139 ;  /* 0x000000ffff030224 */ /* 0x000fca00078e008b */
[----:B------:R0:W3:Y:S01]  /*13ab0*/  @P0 LDG.E.U8 R136, desc[UR56][R2.64] ;  /* 0x0000003802880981 */ /* 0x0000e2000c1e1100 */
[----:B------:R-:W-:Y:S02]  /*13ac0*/  PRMT R131, RZ, 0x7610, R131 ;  /* 0x00007610ff837816 */ /* 0x000fe40000000083 */
[----:B------:R-:W-:Y:S01]  /*13ad0*/  PRMT R127, RZ, 0x7610, R127 ;  /* 0x00007610ff7f7816 */ /* 0x000fe2000000007f */
[----:B0-----:R-:W-:Y:S02]  /*13ae0*/  @P0 IMAD.MOV.U32 R2, RZ, RZ, R133 ;  /* 0x000000ffff020224 */ /* 0x001fe400078e0085 */
[----:B------:R-:W-:-:S05]  /*13af0*/  @P0 IMAD.MOV.U32 R3, RZ, RZ, R134 ;  /* 0x000000ffff030224 */ /* 0x000fca00078e0086 */
[----:B------:R0:W3:Y:S02]  /*13b00*/  @P0 LDG.E.U8 R131, desc[UR56][R2.64] ;  /* 0x0000003802830981 */ /* 0x0000e4000c1e1100 */
[----:B0-----:R-:W-:Y:S02]  /*13b10*/  @P0 IMAD.MOV.U32 R3, RZ, RZ, R130 ;  /* 0x000000ffff030224 */ /* 0x001fe400078e0082 */
[----:B------:R-:W-:Y:S04]  /*13b20*/  STL [R1+0x6e8], R170 ;  /* 0x0006e8aa01007387 */ /* 0x000fe80000100800 */
[----:B--2---:R0:W-:Y:S04]  /*13b30*/  STL [R1+0x6dc], R126 ;  /* 0x0006dc7e01007387 */ /* 0x0041e80000100800 */
[----:B0-----:R-:W2:Y:S04]  /*13b40*/  LDL R126, [R1+0xd2c] ;  /* 0x000d2c00017e7983 */ /* 0x001ea80000100800 */
[----:B------:R-:W-:Y:S04]  /*13b50*/  STL [R1+0x6e0], R167 ;  /* 0x0006e0a701007387 */ /* 0x000fe80000100800 */
[----:B------:R-:W2:Y:S04]  /*13b60*/  LDL R125, [R1+0xd24] ;  /* 0x000d2400017d7983 */ /* 0x000ea80000100800 */
[----:B------:R-:W2:Y:S04]  /*13b70*/  LDL R144, [R1+0xd20] ;  /* 0x000d200001907983 */ /* 0x000ea80000100800 */
[----:B------:R-:W2:Y:S01]  /*13b80*/  LDL R143, [R1+0xd18] ;  /* 0x000d1800018f7983 */ /* 0x000ea20000100800 */
[----:B----4-:R-:W-:-:S05]  /*13b90*/  @P0 IMAD.MOV.U32 R2, RZ, RZ, R128 ;  /* 0x000000ffff020224 */ /* 0x010fca00078e0080 */
[----:B------:R0:W4:Y:S01]  /*13ba0*/  @P0 LDG.E.U8 R127, desc[UR56][R2.64] ;  /* 0x00000038027f0981 */ /* 0x000122000c1e1100 */
[----:B------:R-:W-:Y:S02]  /*13bb0*/  ISETP.GT.AND P1, PT, R0, 0x2b, PT ;  /* 0x0000002b0000780c */ /* 0x000fe40003f24270 */
[----:B------:R-:W-:-:S11]  /*13bc0*/  PRMT R114, RZ, 0x7610, R114 ;  /* 0x00007610ff727816 */ /* 0x000fd60000000072 */
[----:B0-----:R-:W-:Y:S01]  /*13bd0*/  @P1 IMAD.MOV.U32 R3, RZ, RZ, R145 ;  /* 0x000000ffff031224 */ /* 0x001fe200078e0091 */
[----:B---3--:R0:W-:Y:S04]  /*13be0*/  STL [R1+0x6c8], R124 ;  /* 0x0006c87c01007387 */ /* 0x0081e80000100800 */
[----:B------:R-:W3:Y:S04]  /*13bf0*/  LDL R142, [R1+0xd10] ;  /* 0x000d1000018e7983 */ /* 0x000ee80000100800 */
[----:B------:R-:W3:Y:S04]  /*13c00*/  LDL R141, [R1+0xd14] ;  /* 0x000d1400018d7983 */ /* 0x000ee80000100800 */
[----:B0-----:R-:W3:Y:S04]  /*13c10*/  LDL R124, [R1+0xd1c] ;  /* 0x000d1c00017c7983 */ /* 0x001ee80000100800 */
[----:B------:R-:W3:Y:S04]  /*13c20*/  LDL R140, [R1+0xd08] ;  /* 0x000d0800018c7983 */ /* 0x000ee80000100800 */
[----:B------:R-:W3:Y:S04]  /*13c30*/  LDL R139, [R1+0xd0c] ;  /* 0x000d0c00018b7983 */ /* 0x000ee80000100800 */
[----:B------:R-:W3:Y:S04]  /*13c40*/  LDL R137, [R1+0xd00] ;  /* 0x000d000001897983 */ /* 0x000ee80000100800 */
[----:B------:R0:W-:Y:S04]  /*13c50*/  STL [R1+0x6c0], R136 ;  /* 0x0006c08801007387 */ /* 0x0001e80000100800 */
[----:B------:R-:W3:Y:S04]  /*13c60*/  LDL R134, [R1+0xcf8] ;  /* 0x000cf80001867983 */ /* 0x000ee80000100800 */
[----:B------:R-:W3:Y:S04]  /*13c70*/  LDL R133, [R1+0xcfc] ;  /* 0x000cfc0001857983 */ /* 0x000ee80000100800 */
[----:B0-----:R-:W3:Y:S04]  /*13c80*/  LDL R136, [R1+0xd04] ;  /* 0x000d040001887983 */ /* 0x001ee80000100800 */
[----:B------:R0:W-:Y:S04]  /*13c90*/  STL [R1+0x6c4], R131 ;  /* 0x0006c48301007387 */ /* 0x0001e80000100800 */
[----:B------:R-:W3:Y:S04]  /*13ca0*/  LDL R130, [R1+0xcf4] ;  /* 0x000cf40001827983 */ /* 0x000ee80000100800 */
[----:B------:R-:W3:Y:S04]  /*13cb0*/  LDL R128, [R1+0xce8] ;  /* 0x000ce80001807983 */ /* 0x000ee80000100800 */
[----:B0-----:R-:W3:Y:S01]  /*13cc0*/  LDL R131, [R1+0xcf0] ;  /* 0x000cf00001837983 */ /* 0x001ee20000100800 */
[----:B--2---:R-:W-:-:S05]  /*13cd0*/  @P1 IMAD.MOV.U32 R2, RZ, RZ, R126 ;  /* 0x000000ffff021224 */ /* 0x004fca00078e007e */
[----:B------:R0:W2:Y:S02]  /*13ce0*/  @P1 LDG.E.U8 R114, desc[UR56][R2.64] ;  /* 0x0000003802721981 */ /* 0x0000a4000c1e1100 */
[----:B0-----:R-:W-:Y:S02]  /*13cf0*/  @P1 IMAD.MOV.U32 R2, RZ, RZ, R125 ;  /* 0x000000ffff021224 */ /* 0x001fe400078e007d */
[----:B----4-:R0:W-:Y:S04]  /*13d00*/  STL [R1+0x6bc], R127 ;  /* 0x0006bc7f01007387 */ /* 0x0101e80000100800 */
[----:B------:R-:W4:Y:S04]  /*13d10*/  LDL R126, [R1+0xce4] ;  /* 0x000ce400017e7983 */ /* 0x000f280000100800 */
[----:B------:R-:W2:Y:S04]  /*13d20*/  LDL R125, [R1+0xcdc] ;  /* 0x000cdc00017d7983 */ /* 0x000ea80000100800 */
[----:B0-----:R-:W4:Y:S01]  /*13d30*/  LDL R127, [R1+0xcec] ;  /* 0x000cec00017f7983 */ /* 0x001f220000100800 */
[----:B------:R-:W-:Y:S01]  /*13d40*/  PRMT R112, RZ, 0x7610, R112 ;  /* 0x00007610ff707816 */ /* 0x000fe20000000070 */
[----:B------:R-:W-:Y:S01]  /*13d50*/  @P1 IMAD.MOV.U32 R3, RZ, RZ, R144 ;  /* 0x000000ffff031224 */ /* 0x000fe200078e0090 */
[----:B------:R-:W-:-:S02]  /*13d60*/  PRMT R110, RZ, 0x7610, R110 ;  /* 0x00007610ff6e7816 */ /* 0x000fc4000000006e */
[----:B------:R-:W-:Y:S02]  /*13d70*/  ISETP.GT.AND P0, PT, R0, 0x2c, PT ;  /* 0x0000002c0000780c */ /* 0x000fe40003f04270 */
[----:B------:R0:W2:Y:S01]  /*13d80*/  @P1 LDG.E.U8 R112, desc[UR56][R2.64] ;  /* 0x0000003802701981 */ /* 0x0000a2000c1e1100 */
[----:B------:R-:W-:Y:S01]  /*13d90*/  PRMT R97, RZ, 0x7610, R97 ;  /* 0x00007610ff617816 */ /* 0x000fe20000000061 */
[----:B0-----:R-:W-:Y:S01]  /*13da0*/  @P1 IMAD.MOV.U32 R3, RZ, RZ, R143 ;  /* 0x000000ffff031224 */ /* 0x001fe200078e008f */
[----:B------:R-:W-:Y:S02]  /*13db0*/  PRMT R138, RZ, 0x7610, R138 ;  /* 0x00007610ff8a7816 */ /* 0x000fe4000000008a */
[----:B------:R-:W-:Y:S02]  /*13dc0*/  PRMT R135, RZ, 0x7610, R135 ;  /* 0x00007610ff877816 */ /* 0x000fe40000000087 */
[----:B------:R-:W-:Y:S02]  /*13dd0*/  PRMT R132, RZ, 0x7610, R132 ;  /* 0x00007610ff847816 */ /* 0x000fe40000000084 */
[----:B------:R-:W-:-:S02]  /*13de0*/  PRMT R129, RZ, 0x7610, R129 ;  /* 0x00007610ff817816 */ /* 0x000fc40000000081 */
[----:B------:R-:W-:Y:S02]  /*13df0*/  PRMT R107, RZ, 0x7610, R107 ;  /* 0x00007610ff6b7816 */ /* 0x000fe4000000006b */
[----:B------:R-:W-:Y:S01]  /*13e00*/  PRMT R105, RZ, 0x7610, R105 ;  /* 0x00007610ff697816 */ /* 0x000fe20000000069 */
[----:B---3--:R-:W-:Y:S01]  /*13e10*/  @P1 IMAD.MOV.U32 R2, RZ, RZ, R124 ;  /* 0x000000ffff021224 */ /* 0x008fe200078e007c */
[----:B------:R-:W-:Y:S01]  /*13e20*/  PRMT R103, RZ, 0x7610, R103 ;  /* 0x00007610ff677816 */ /* 0x000fe20000000067 */
[----:B------:R-:W3:Y:S04]  /*13e30*/  LDL R124, [R1+0xcd4] ;  /* 0x000cd400017c7983 */ /* 0x000ee80000100800 */
[----:B------:R0:W3:Y:S02]  /*13e40*/  @P1 LDG.E.U8 R110, desc[UR56][R2.64] ;  /* 0x00000038026e1981 */ /* 0x0000e4000c1e1100 */
[----:B0-----:R-:W-:-:S02]  /*13e50*/  @P1 IMAD.MOV.U32 R2, RZ, RZ, R141 ;  /* 0x000000ffff021224 */ /* 0x001fc400078e008d */
[----:B------:R-:W-:-:S05]  /*13e60*/  @P1 IMAD.MOV.U32 R3, RZ, RZ, R142 ;  /* 0x000000ffff031224 */ /* 0x000fca00078e008e */
[----:B------:R0:W3:Y:S02]  /*13e70*/  @P1 LDG.E.U8 R97, desc[UR56][R2.64] ;  /* 0x0000003802611981 */ /* 0x0000e4000c1e1100 */
[----:B0-----:R-:W-:Y:S02]  /*13e80*/  @P0 IMAD.MOV.U32 R2, RZ, RZ, R139 ;  /* 0x000000ffff020224 */ /* 0x001fe400078e008b */
[----:B------:R-:W-:-:S05]  /*13e90*/  @P0 IMAD.MOV.U32 R3, RZ, RZ, R140 ;  /* 0x000000ffff030224 */ /* 0x000fca00078e008c */
[----:B------:R0:W3:Y:S01]  /*13ea0*/  @P0 LDG.E.U8 R138, desc[UR56][R2.64] ;  /* 0x00000038028a0981 */ /* 0x0000e2000c1e1100 */
[----:B------:R-:W-:Y:S01]  /*13eb0*/  ISETP.GT.AND P1, PT, R0, 0x2d, PT ;  /* 0x0000002d0000780c */ /* 0x000fe20003f24270 */
[----:B0-----:R-:W-:Y:S02]  /*13ec0*/  @P0 IMAD.MOV.U32 R2, RZ, RZ, R136 ;  /* 0x000000ffff020224 */ /* 0x001fe400078e0088 */
[----:B------:R-:W-:-:S05]  /*13ed0*/  @P0 IMAD.MOV.U32 R3, RZ, RZ, R137 ;  /* 0x000000ffff030224 */ /* 0x000fca00078e0089 */
[----:B------:R0:W3:Y:S02]  /*13ee0*/  @P0 LDG.E.U8 R135, desc[UR56][R2.64] ;  /* 0x0000003802870981 */ /* 0x0000e4000c1e1100 */
[----:B0-----:R-:W-:Y:S02]  /*13ef0*/  @P0 IMAD.MOV.U32 R2, RZ, RZ, R133 ;  /* 0x000000ffff020224 */ /* 0x001fe400078e0085 */
[----:B------:R-:W-:-:S05]  /*13f00*/  @P0 IMAD.MOV.U32 R3, RZ, RZ, R134 ;  /* 0x000000ffff030224 */ /* 0x000fca00078e0086 */
[----:B------:R0:W3:Y:S02]  /*13f10*/  @P0 LDG.E.U8 R132, desc[UR56][R2.64] ;  /* 0x0000003802840981 */ /* 0x0000e4000c1e1100 */
[----:B0-----:R-:W-:Y:S02]  /*13f20*/  @P0 IMAD.MOV.U32 R2, RZ, RZ, R130 ;  /* 0x000000ffff020224 */ /* 0x001fe400078e0082 */
[----:B------:R-:W-:-:S05]  /*13f30*/  @P0 IMAD.MOV.U32 R3, RZ, RZ, R131 ;  /* 0x000000ffff030224 */ /* 0x000fca00078e0083 */
[----:B------:R0:W3:Y:S02]  /*13f40*/  @P0 LDG.E.U8 R129, desc[UR56][R2.64] ;  /* 0x0000003802810981 */ /* 0x0000e4000c1e1100 */
[----:B0-----:R-:W-:Y:S02]  /*13f50*/  @P1 IMAD.MOV.U32 R3, RZ, RZ, R128 ;  /* 0x000000ffff031224 */ /* 0x001fe400078e0080 */
[----:B------:R0:W-:Y:S01]  /*13f60*/  STL [R1+0x144c], R24 ;  /* 0x00144c1801007387 */ /* 0x0001e20000100800 */
[----:B----4-:R-:W-:-:S05]  /*13f70*/  @P1 IMAD.MOV.U32 R2, RZ, RZ, R127 ;  /* 0x000000ffff021224 */ /* 0x010fca00078e007f */
[----:B------:R1:W4:Y:S02]  /*13f80*/  @P1 LDG.E.U8 R107, desc[UR56][R2.64] ;  /* 0x00000038026b1981 */ /* 0x000324000c1e1100 */
[----:B-1----:R-:W-:Y:S02]  /*13f90*/  @P1 IMAD.MOV.U32 R2, RZ, RZ, R126 ;  /* 0x000000ffff021224 */ /* 0x002fe400078e007e */
[----:B------:R-:W-:Y:S02]  /*13fa0*/  @P1 IMAD.MOV.U32 R3, RZ, RZ, R24 ;  /* 0x000000ffff031224 */ /* 0x000fe400078e0018 */
[----:B0-----:R-:W4:Y:S04]  /*13fb0*/  LDL.LU R24, [R1+0xcbc] ;  /* 0x000cbc0001187983 */ /* 0x001f280000300800 */
[----:B------:R2:W4:Y:S04]  /*13fc0*/  @P1 LDG.E.U8 R105, desc[UR56][R2.64] ;  /* 0x0000003802691981 */ /* 0x000528000c1e1100 */
[----:B------:R0:W-:Y:S01]  /*13fd0*/  STL [R1+0x1450], R26 ;  /* 0x0014501a01007387 */ /* 0x0001e20000100800 */
[----:B--2---:R-:W-:-:S02]  /*13fe0*/  @P1 IMAD.MOV.U32 R2, RZ, RZ, R125 ;  /* 0x000000ffff021224 */ /* 0x004fc400078e007d */
[----:B------:R-:W-:Y:S02]  /*13ff0*/  @P1 IMAD.MOV.U32 R3, RZ, RZ, R26 ;  /* 0x000000ffff031224 */ /* 0x000fe400078e001a */
[----:B0-----:R-:W2:Y:S04]  /*14000*/  LDL.LU R26, [R1+0xcc4] ;  /* 0x000cc400011a7983 */ /* 0x001ea80000300800 */
[----:B------:R0:W4:Y:S04]  /*14010*/  @P1 LDG.E.U8 R103, desc[UR56][R2.64] ;  /* 0x0000003802671981 */ /* 0x000128000c1e1100 */
[----:B------:R1:W-:Y:S01]  /*14020*/  STL [R1+0x1454], R28 ;  /* 0x0014541c01007387 */ /* 0x0003e20000100800 */
[----:B0-----:R-:W-:-:S03]  /*14030*/  @P1 IMAD.MOV.U32 R3, RZ, RZ, R28 ;  /* 0x000000ffff031224 */ /* 0x001fc600078e001c */
[----:B-1----:R-:W2:Y:S01]  /*14040*/  LDL.LU R28, [R1+0xccc] ;  /* 0x000ccc00011c7983 */ /* 0x002ea20000300800 */
[----:B------:R-:W-:Y:S02]  /*14050*/  ISETP.GT.AND P0, PT, R0, 0x2e, PT ;  /* 0x0000002e0000780c */ /* 0x000fe40003f04270 */
[----:B------:R-:W-:Y:S02]  /*14060*/  PRMT R94, RZ, 0x7610, R94 ;  /* 0x00007610ff5e7816 */ /* 0x000fe4000000005e */
[----:B------:R-:W-:Y:S02]  /*14070*/  PRMT R123, RZ, 0x7610, R123 ;  /* 0x00007610ff7b7816 */ /* 0x000fe4000000007b */
[----:B------:R-:W-:Y:S01]  /*14080*/  PRMT R122, RZ, 0x7610, R122 ;  /* 0x00007610ff7a7816 */ /* 0x000fe2000000007a */
[----:B---3--:R-:W-:-:S05]  /*14090*/  @P1 IMAD.MOV.U32 R2, RZ, RZ, R124 ;  /* 0x000000ffff021224 */ /* 0x008fca00078e007c */
[----:B------:R0:W3:Y:S02]  /*140a0*/  @P1 LDG.E.U8 R94, desc[UR56][R2.64] ;  /* 0x00000038025e1981 */ /* 0x0000e4000c1e1100 */
[----:B0-----:R-:W-:Y:S01]  /*140b0*/  @P0 IMAD.MOV.U32 R3, RZ, RZ, R30 ;  /* 0x000000ffff030224 */ /* 0x001fe200078e001e */
[----:B------:R-:W-:Y:S02]  /*140c0*/  PRMT R121, RZ, 0x7610, R121 ;  /* 0x00007610ff797816 */ /* 0x000fe40000000079 */
[----:B------:R-:W-:Y:S02]  /*140d0*/  ISETP.GT.AND P1, PT, R0, 0x2f, PT ;  /* 0x0000002f0000780c */ /* 0x000fe40003f24270 */
        /* <DEDUP_REMOVED lines=16> */
[----:B------:R-:W-:Y:S01]  /*141e0*/  PRMT R87, RZ, 0x7610, R87 ;  /* 0x00007610ff577816 */ /* 0x000fe20000000057 */
[----:B--2---:R-:W-:-:S05]  /*141f0*/  @P0 IMAD.MOV.U32 R2, RZ, RZ, R28 ;  /* 0x000000ffff020224 */ /* 0x004fca00078e001c */
[----:B------:R0:W2:Y:S02]  /*14200*/  @P0 LDG.E.U8 R123, desc[UR56][R2.64] ;  /* 0x00000038027b0981 */ /* 0x0000a4000c1e1100 */
[----:B0-----:R-:W-:Y:S02]  /*14210*/  @P0 IMAD.MOV.U32 R2, RZ, RZ, R26 ;  /* 0x000000ffff020224 */ /* 0x001fe400078e001a */
[----:B------:R-:W-:-:S05]  /*14220*/  @P0 IMAD.MOV.U32 R3, RZ, RZ, R32 ;  /* 0x000000ffff030224 */ /* 0x000fca00078e0020 */
[----:B------:R4:W3:Y:S02]  /*14230*/  @P0 LDG.E.U8 R122, desc[UR56][R2.64] ;  /* 0x00000038027a0981 */ /* 0x0008e4000c1e1100 */
[----:B----4-:R-:W-:Y:S02]  /*14240*/  @P0 IMAD.MOV.U32 R2, RZ, RZ, R24 ;  /* 0x000000ffff020224 */ /* 0x010fe400078e0018 */
        /* <DEDUP_REMOVED lines=56> */
[----:B------:R-:W-:Y:S02]  /*145d0*/  ISETP.GT.AND P1, PT, R0, 0x33, PT ;  /* 0x000000330000780c */ /* 0x000fe40003f24270 */
[----:B------:R-:W-:Y:S02]  /*145e0*/  PRMT R93, RZ, 0x7610, R93 ;  /* 0x00007610ff5d7816 */ /* 0x000fe4000000005d */
[----:B------:R-:W-:Y:S01]  /*145f0*/  PRMT R91, RZ, 0x7610, R91 ;  /* 0x00007610ff5b7816 */ /* 0x000fe2000000005b */
[----:B------:R-:W-:Y:S08]  /*14600*/  STL [R1+0x6a4], R138 ;  /* 0x0006a48a01007387 */ /* 0x000ff00000100800 */
[----:B0-----:R-:W-:-:S02]  /*14610*/  @P1 IMAD.MOV.U32 R2, RZ, RZ, R59 ;  /* 0x000000ffff021224 */ /* 0x001fc400078e003b */
[----:B------:R-:W-:Y:S01]  /*14620*/  @P1 IMAD.MOV.U32 R3, RZ, RZ, R70 ;  /* 0x000000ffff031224 */ /* 0x000fe200078e0046 */
[----:B------:R-:W-:Y:S04]  /*14630*/  STL [R1+0x69c], R135 ;  /* 0x00069c8701007387 */ /* 0x000fe80000100800 */
[----:B------:R0:W4:Y:S01]  /*14640*/  @P1 LDG.E.U8 R93, desc[UR56][R2.64] ;  /* 0x00000038025d1981 */ /* 0x000122000c1e1100 */
[----:B------:R-:W-:-:S03]  /*14650*/  PRMT R98, RZ, 0x7610, R98 ;  /* 0x00007610ff627816 */ /* 0x000fc60000000062 */
[----:B------:R-:W-:Y:S01]  /*14660*/  STL [R1+0x6a0], R132 ;  /* 0x0006a08401007387 */ /* 0x000fe20000100800 */
[----:B0-----:R-:W-:Y:S02]  /*14670*/  @P1 IMAD.MOV.U32 R2, RZ, RZ, R61 ;  /* 0x000000ffff021224 */ /* 0x001fe400078e003d */
[----:B------:R-:W-:Y:S01]  /*14680*/  @P1 IMAD.MOV.U32 R3, RZ, RZ, R72 ;  /* 0x000000ffff031224 */ /* 0x000fe200078e0048 */
[----:B------:R-:W-:Y:S04]  /*14690*/  STL [R1+0x698], R129 ;  /* 0x0006988101007387 */ /* 0x000fe80000100800 */
[----:B--2---:R-:W-:Y:S04]  /*146a0*/  STL [R1+0x684], R123 ;  /* 0x0006847b01007387 */ /* 0x004fe80000100800 */
[----:B------:R0:W2:Y:S04]  /*146b0*/  @P1 LDG.E.U8 R91, desc[UR56][R2.64] ;  /* 0x00000038025b1981 */ /* 0x0000a8000c1e1100 */
[----:B---3--:R-:W-:Y:S04]  /*146c0*/  STL [R1+0x67c], R122 ;  /* 0x00067c7a01007387 */ /* 0x008fe80000100800 */
[----:B----4-:R-:W-:Y:S01]  /*146d0*/  STL [R1+0x680], R121 ;  /* 0x0006807901007387 */ /* 0x010fe20000100800 */
[----:B0-----:R-:W-:-:S02]  /*146e0*/  @P1 IMAD.MOV.U32 R2, RZ, RZ, R63 ;  /* 0x000000ffff021224 */ /* 0x001fc400078e003f */
[----:B------:R-:W-:Y:S01]  /*146f0*/  @P1 IMAD.MOV.U32 R3, RZ, RZ, R74 ;  /* 0x000000ffff031224 */ /* 0x000fe200078e004a */
[----:B------:R-:W-:Y:S04]  /*14700*/  STL [R1+0x678], R120 ;  /* 0x0006787801007387 */ /* 0x000fe80000100800 */
[----:B------:R0:W3:Y:S04]  /*14710*/  @P1 LDG.E.U8 R98, desc[UR56][R2.64] ;  /* 0x0000003802621981 */ /* 0x0000e8000c1e1100 */
[----:B------:R-:W-:Y:S04]  /*14720*/  STL [R1+0x664], R119 ;  /* 0x0006647701007387 */ /* 0x000fe80000100800 */
[----:B------:R-:W-:Y:S04]  /*14730*/  STL [R1+0x65c], R118 ;  /* 0x00065c7601007387 */ /* 0x000fe80000100800 */
[----:B------:R1:W-:Y:S04]  /*14740*/  STL [R1+0x638], R87 ;  /* 0x0006385701007387 */ /* 0x0003e80000100800 */
[----:B------:R-:W-:Y:S04]  /*14750*/  STL [R1+0x660], R117 ;  /* 0x0006607501007387 */ /* 0x000fe80000100800 */
[----:B-1----:R-:W4:Y:S01]  /*14760*/  LDL R87, [R1+0xbe0] ;  /* 0x000be00001577983 */ /* 0x002f220000100800 */
[----:B------:R-:W-:-:S03]  /*14770*/  ISETP.GT.AND P0, PT, R0, 0x34, PT ;  /* 0x000000340000780c */ /* 0x000fc60003f04270 */
[----:B------:R1:W-:Y:S01]  /*14780*/  STL [R1+0x650], R102 ;  /* 0x0006506601007387 */ /* 0x0003e20000100800 */
[----:B------:R-:W-:-:S03]  /*14790*/  PRMT R89, RZ, 0x7610, R89 ;  /* 0x00007610ff597816 */ /* 0x000fc60000000059 */
[----:B-1----:R-:W2:Y:S04]  /*147a0*/  LDL R102, [R1+0xbd8] ;  /* 0x000bd80001667983 */ /* 0x002ea80000100800 */
[----:B------:R-:W-:Y:S04]  /*147b0*/  STL [R1+0x658], R115 ;  /* 0x0006587301007387 */ /* 0x000fe80000100800 */
[----:B------:R1:W-:Y:S01]  /*147c0*/  STL [R1+0x644], R101 ;  /* 0x0006446501007387 */ /* 0x0003e20000100800 */
[----:B0-----:R-:W-:Y:S02]  /*147d0*/  @P1 IMAD.MOV.U32 R2, RZ, RZ, R65 ;  /* 0x000000ffff021224 */ /* 0x001fe400078e0041 */
[----:B------:R-:W-:Y:S01]  /*147e0*/  @P1 IMAD.MOV.U32 R3, RZ, RZ, R76 ;  /* 0x000000ffff031224 */ /* 0x000fe200078e004c */
[----:B------:R-:W-:-:S04]  /*147f0*/  PRMT R228, RZ, 0x7610, R228 ;  /* 0x00007610ffe47816 */ /* 0x000fc800000000e4 */
[----:B------:R0:W2:Y:S04]  /*14800*/  @P1 LDG.E.U8 R89, desc[UR56][R2.64] ;  /* 0x0000003802591981 */ /* 0x0000a8000c1e1100 */
[----:B-1----:R-:W2:Y:S04]  /*14810*/  LDL R101, [R1+0xbd0] ;  /* 0x000bd00001657983 */ /* 0x002ea80000100800 */
        /* <DEDUP_REMOVED lines=9> */
[----:B------:R-:W-:-:S02]  /*148b0*/  PRMT R224, RZ, 0x7610, R224 ;  /* 0x00007610ffe07816 */ /* 0x000fc400000000e0 */
[----:B------:R-:W-:Y:S02]  /*148c0*/  ISETP.GT.AND P1, PT, R0, 0x35, PT ;  /* 0x000000350000780c */ /* 0x000fe40003f24270 */
[----:B------:R0:W2:Y:S04]  /*148d0*/  @P0 LDG.E.U8 R227, desc[UR56][R2.64] ;  /* 0x0000003802e30981 */ /* 0x0000a8000c1e1100 */
[----:B-1----:R-:W2:Y:S01]  /*148e0*/  LDL R99, [R1+0xbc0] ;  /* 0x000bc00001637983 */ /* 0x002ea20000100800 */
[----:B------:R-:W-:Y:S01]  /*148f0*/  PRMT R223, RZ, 0x7610, R223 ;  /* 0x00007610ffdf7816 */ /* 0x000fe200000000df */
[----:B0-----:R-:W-:Y:S02]  /*14900*/  @P0 IMAD.MOV.U32 R2, RZ, RZ, R71 ;  /* 0x000000ffff020224 */ /* 0x001fe400078e0047 */
[----:B------:R-:W-:-:S05]  /*14910*/  @P0 IMAD.MOV.U32 R3, RZ, RZ, R82 ;  /* 0x000000ffff030224 */ /* 0x000fca00078e0052 */
[----:B------:R0:W2:Y:S01]  /*14920*/  @P0 LDG.E.U8 R224, desc[UR56][R2.64] ;  /* 0x0000003802e00981 */ /* 0x0000a2000c1e1100 */
[----:B------:R-:W-:Y:S01]  /*14930*/  PRMT R226, RZ, 0x7610, R226 ;  /* 0x00007610ffe27816 */ /* 0x000fe200000000e2 */
[----:B0-----:R-:W-:Y:S02]  /*14940*/  @P0 IMAD.MOV.U32 R2, RZ, RZ, R73 ;  /* 0x000000ffff020224 */ /* 0x001fe400078e0049 */
[----:B------:R-:W-:-:S05]  /*14950*/  @P0 IMAD.MOV.U32 R3, RZ, RZ, R84 ;  /* 0x000000ffff030224 */ /* 0x000fca00078e0054 */
[----:B------:R0:W2:Y:S04]  /*14960*/  @P0 LDG.E.U8 R223, desc[UR56][R2.64] ;  /* 0x0000003802df0981 */ /* 0x0000a8000c1e1100 */
[----:B---3--:R1:W-:Y:S01]  /*14970*/  STL [R1+0x630], R98 ;  /* 0x0006306201007387 */ /* 0x0083e20000100800 */
[----:B0-----:R-:W-:Y:S02]  /*14980*/  @P1 IMAD.MOV.U32 R2, RZ, RZ, R75 ;  /* 0x000000ffff021224 */ /* 0x001fe400078e004b */
[----:B------:R-:W-:Y:S01]  /*14990*/  @P1 IMAD.MOV.U32 R3, RZ, RZ, R86 ;  /* 0x000000ffff031224 */ /* 0x000fe200078e0056 */
[----:B-1----:R-:W3:Y:S04]  /*149a0*/  LDL R98, [R1+0xbb8] ;  /* 0x000bb80001627983 */ /* 0x002ee80000100800 */
[----:B------:R4:W3:Y:S02]  /*149b0*/  @P1 LDG.E.U8 R226, desc[UR56][R2.64] ;  /* 0x0000003802e21981 */ /* 0x0008e4000c1e1100 */
[----:B----4-:R-:W-:-:S02]  /*149c0*/  @P1 IMAD.MOV.U32 R3, RZ, RZ, R87 ;  /* 0x000000ffff031224 */ /* 0x010fc400078e0057 */
[----:B------:R-:W4:Y:S01]  /*149d0*/  LDL.LU R87, [R1+0xbbc] ;  /* 0x000bbc0001577983 */ /* 0x000f220000300800 */
[----:B------:R-:W-:Y:S01]  /*149e0*/  PRMT R225, RZ, 0x7610, R225 ;  /* 0x00007610ffe17816 */ /* 0x000fe200000000e1 */
[----:B------:R-:W-:Y:S01]  /*149f0*/  @P1 IMAD.MOV.U32 R2, RZ, RZ, R77 ;  /* 0x000000ffff021224 */ /* 0x000fe200078e004d */
[----:B------:R-:W-:Y:S01]  /*14a00*/  PRMT R222, RZ, 0x7610, R222 ;  /* 0x00007610ffde7816 */ /* 0x000fe200000000de */
[----:B------:R-:W4:Y:S01]  /*14a10*/  LDL R126, [R1+0xbb0] ;  /* 0x000bb000017e7983 */ /* 0x000f220000100800 */
[----:B------:R-:W-:-:S03]  /*14a20*/  ISETP.GT.AND P0, PT, R0, 0x36, PT ;  /* 0x000000360000780c */ /* 0x000fc60003f04270 */
[----:B------:R0:W4:Y:S01]  /*14a30*/  @P1 LDG.E.U8 R225, desc[UR56][R2.64] ;  /* 0x0000003802e11981 */ /* 0x000122000c1e1100 */
[----:B------:R-:W-:-:S03]  /*14a40*/  PRMT R221, RZ, 0x7610, R221 ;  /* 0x00007610ffdd7816 */ /* 0x000fc600000000dd */
[----:B------:R-:W4:Y:S01]  /*14a50*/  LDL R125, [R1+0xbb4] ;  /* 0x000bb400017d7983 */ /* 0x000f220000100800 */
[----:B------:R-:W-:-:S03]  /*14a60*/  PRMT R215, RZ, 0x7610, R215 ;  /* 0x00007610ffd77816 */ /* 0x000fc600000000d7 */
[----:B------:R-:W4:Y:S01]  /*14a70*/  LDL R124, [R1+0xba8] ;  /* 0x000ba800017c7983 */ /* 0x000f220000100800 */
[----:B0-----:R-:W-:Y:S02]  /*14a80*/  @P1 IMAD.MOV.U32 R2, RZ, RZ, R79 ;  /* 0x000000ffff021224 */ /* 0x001fe400078e004f */
[----:B--2---:R-:W-:Y:S01]  /*14a90*/  @P1 IMAD.MOV.U32 R3, RZ, RZ, R102 ;  /* 0x000000ffff031224 */ /* 0x004fe200078e0066 */
[----:B------:R-:W2:Y:S04]  /*14aa0*/  LDL R123, [R1+0xbac] ;  /* 0x000bac00017b7983 */ /* 0x000ea80000100800 */
[----:B------:R0:W2:Y:S01]  /*14ab0*/  @P1 LDG.E.U8 R222, desc[UR56][R2.64] ;  /* 0x0000003802de1981 */ /* 0x0000a2000c1e1100 */
[----:B------:R-:W-:-:S03]  /*14ac0*/  PRMT R214, RZ, 0x7610, R214 ;  /* 0x00007610ffd67816 */ /* 0x000fc600000000d6 */
[----:B------:R-:W2:Y:S04]  /*14ad0*/  LDL R122, [R1+0xb98] ;  /* 0x000b9800017a7983 */ /* 0x000ea80000100800 */
[----:B------:R-:W2:Y:S01]  /*14ae0*/  LDL R121, [R1+0xb9c] ;  /* 0x000b9c0001797983 */ /* 0x000ea20000100800 */
[----:B0-----:R-:W-:Y:S02]  /*14af0*/  @P1 IMAD.MOV.U32 R2, RZ, RZ, R81 ;  /* 0x000000ffff021224 */ /* 0x001fe400078e0051 */
[----:B------:R-:W-:Y:S01]  /*14b00*/  @P1 IMAD.MOV.U32 R3, RZ, RZ, R101 ;  /* 0x000000ffff031224 */ /* 0x000fe200078e0065 */
[----:B------:R-:W2:Y:S04]  /*14b10*/  LDL R120, [R1+0xb90] ;  /* 0x000b900001787983 */ /* 0x000ea80000100800 */
[----:B------:R0:W2:Y:S04]  /*14b20*/  @P1 LDG.E.U8 R221, desc[UR56][R2.64] ;  /* 0x0000003802dd1981 */ /* 0x0000a8000c1e1100 */
[----:B------:R-:W2:Y:S04]  /*14b30*/  LDL R119, [R1+0xb94] ;  /* 0x000b940001777983 */ /* 0x000ea80000100800 */
[----:B------:R-:W2:Y:S01]  /*14b40*/  LDL R118, [R1+0xb88] ;  /* 0x000b880001767983 */ /* 0x000ea20000100800 */
[----:B0-----:R-:W-:-:S02]  /*14b50*/  @P0 IMAD.MOV.U32 R2, RZ, RZ, R83 ;  /* 0x000000ffff020224 */ /* 0x001fc400078e0053 */
[----:B------:R-:W-:Y:S01]  /*14b60*/  @P0 IMAD.MOV.U32 R3, RZ, RZ, R100 ;  /* 0x000000ffff030224 */ /* 0x000fe200078e0064 */
[----:B------:R-:W2:Y:S04]  /*14b70*/  LDL R117, [R1+0xb80] ;  /* 0x000b800001757983 */ /* 0x000ea80000100800 */
[----:B------:R0:W2:Y:S04]  /*14b80*/  @P0 LDG.E.U8 R215, desc[UR56][R2.64] ;  /* 0x0000003802d70981 */ /* 0x0000a8000c1e1100 */
[----:B------:R-:W2:Y:S04]  /*14b90*/  LDL R100, [R1+0xba0] ;  /* 0x000ba00001647983 */ /* 0x000ea80000100800 */
[----:B------:R-:W2:Y:S01]  /*14ba0*/  LDL R115, [R1+0xb84] ;  /* 0x000b840001737983 */ /* 0x000ea20000100800 */
[----:B0-----:R-:W-:-:S03]  /*14bb0*/  @P0 IMAD.MOV.U32 R3, RZ, RZ, R99 ;  /* 0x000000ffff030224 */ /* 0x001fc600078e0063 */
[----:B------:R-:W2:Y:S01]  /*14bc0*/  LDL R99, [R1+0xba4] ;  /* 0x000ba40001637983 */ /* 0x000ea20000100800 */
[----:B------:R-:W-:-:S03]  /*14bd0*/  @P0 IMAD.MOV.U32 R2, RZ, RZ, R85 ;  /* 0x000000ffff020224 */ /* 0x000fc600078e0055 */
[----:B------:R-:W2:Y:S04]  /*14be0*/  LDL R102, [R1+0xb78] ;  /* 0x000b780001667983 */ /* 0x000ea80000100800 */
[----:B------:R3:W2:Y:S04]  /*14bf0*/  @P0 LDG.E.U8 R214, desc[UR56][R2.64] ;  /* 0x0000003802d60981 */ /* 0x0006a8000c1e1100 */
[----:B------:R-:W2:Y:S01]  /*14c00*/  LDL R101, [R1+0xb7c] ;  /* 0x000b7c0001657983 */ /* 0x000ea20000100800 */
[----:B---3--:R-:W-:-:S03]  /*14c10*/  @P0 IMAD.MOV.U32 R3, RZ, RZ, R98 ;  /* 0x000000ffff030224 */ /* 0x008fc600078e0062 */
[----:B------:R-:W3:Y:S04]  /*14c20*/  LDL R98, [R1+0xb8c] ;  /* 0x000b8c0001627983 */ /* 0x000ee80000100800 */
[----:B----4-:R-:W-:Y:S04]  /*14c30*/  STL.64 [R1+0x1888], R86 ;  /* 0x0018885601007387 */ /* 0x010fe80000100a00 */
[----:B------:R-:W-:Y:S04]  /*14c40*/  STL.64 [R1+0x1880], R84 ;  /* 0x0018805401007387 */ /* 0x000fe80000100a00 */
[----:B------:R-:W-:Y:S04]  /*14c50*/  STL.64 [R1+0x1878], R82 ;  /* 0x0018785201007387 */ /* 0x000fe80000100a00 */
[----:B------:R-:W-:Y:S04]  /*14c60*/  STL.64 [R1+0x1870], R80 ;  /* 0x0018705001007387 */ /* 0x000fe80000100a00 */
[----:B------:R0:W-:Y:S04]  /*14c70*/  STL.64 [R1+0x1868], R78 ;  /* 0x0018684e01007387 */ /* 0x0001e80000100a00 */
        /* <DEDUP_REMOVED lines=8> */
[----:B------:R4:W-:Y:S04]  /*14d00*/  STL.64 [R1+0x1820], R60 ;  /* 0x0018203c01007387 */ /* 0x0009e80000100a00 */
[----:B------:R4:W-:Y:S04]  /*14d10*/  STL.64 [R1+0x1818], R58 ;  /* 0x0018183a01007387 */ /* 0x0009e80000100a00 */
        /* <DEDUP_REMOVED lines=17> */
[----:B0-----:R-:W4:Y:S01]  /*14e30*/  LDL R78, [R1+0xb70] ;  /* 0x000b7000014e7983 */ /* 0x001f220000100800 */
[----:B------:R-:W-:Y:S01]  /*14e40*/  PRMT R213, RZ, 0x7610, R213 ;  /* 0x00007610ffd57816 */ /* 0x000fe200000000d5 */
[----:B------:R-:W-:Y:S01]  /*14e50*/  @P0 IMAD.MOV.U32 R2, RZ, RZ, R87 ;  /* 0x000000ffff020224 */ /* 0x000fe200078e0057 */
[----:B------:R-:W-:Y:S01]  /*14e60*/  ISETP.GT.AND P1, PT, R0, 0x37, PT ;  /* 0x000000370000780c */ /* 0x000fe20003f24270 */
[----:B-1----:R-:W4:Y:S01]  /*14e70*/  LDL R62, [R1+0xb74] ;  /* 0x000b7400013e7983 */ /* 0x002f220000100800 */
[----:B------:R-:W-:-:S03]  /*14e80*/  PRMT R212, RZ, 0x7610, R212 ;  /* 0x00007610ffd47816 */ /* 0x000fc600000000d4 */
[----:B------:R0:W4:Y:S01]  /*14e90*/  @P0 LDG.E.U8 R213, desc[UR56][R2.64] ;  /* 0x0000003802d50981 */ /* 0x000122000c1e1100 */
[----:B------:R-:W-:Y:S02]  /*14ea0*/  PRMT R85, RZ, 0x7610, R85 ;  /* 0x00007610ff557816 */ /* 0x000fe40000000055 */
[----:B------:R-:W-:Y:S01]  /*14eb0*/  PRMT R83, RZ, 0x7610, R83 ;  /* 0x00007610ff537816 */ /* 0x000fe20000000053 */
[----:B------:R-:W4:Y:S01]  /*14ec0*/  LDL R84, [R1+0xb60] ;  /* 0x000b600001547983 */ /* 0x000f220000100800 */
[----:B------:R-:W-:-:S03]  /*14ed0*/  PRMT R81, RZ, 0x7610, R81 ;  /* 0x00007610ff517816 */ /* 0x000fc60000000051 */
[----:B------:R-:W4:Y:S01]  /*14ee0*/  LDL R82, [R1+0xb64] ;  /* 0x000b640001527983 */ /* 0x000f220000100800 */
[----:B0-----:R-:W-:Y:S02]  /*14ef0*/  @P0 IMAD.MOV.U32 R2, RZ, RZ, R125 ;  /* 0x000000ffff020224 */ /* 0x001fe400078e007d */
[----:B------:R-:W-:Y:S01]  /*14f00*/  @P0 IMAD.MOV.U32 R3, RZ, RZ, R126 ;  /* 0x000000ffff030224 */ /* 0x000fe200078e007e */
[----:B------:R-:W-:Y:S01]  /*14f10*/  PRMT R79, RZ, 0x7610, R79 ;  /* 0x00007610ff4f7816 */ /* 0x000fe2000000004f */
[----:B------:R-:W4:Y:S04]  /*14f20*/  LDL R87, [R1+0xb5c] ;  /* 0x000b5c0001577983 */ /* 0x000f280000100800 */
[----:B------:R2:W4:Y:S01]  /*14f30*/  @P0 LDG.E.U8 R212, desc[UR56][R2.64] ;  /* 0x0000003802d40981 */ /* 0x000522000c1e1100 */
[----:B------:R-:W-:-:S02]  /*14f40*/  PRMT R211, RZ, 0x7610, R211 ;  /* 0x00007610ffd37816 */ /* 0x000fc400000000d3 */
[----:B------:R-:W-:Y:S01]  /*14f50*/  PRMT R210, RZ, 0x7610, R210 ;  /* 0x00007610ffd27816 */ /* 0x000fe200000000d2 */
[----:B------:R-:W4:Y:S01]  /*14f60*/  LDL R86, [R1+0xb48] ;  /* 0x000b480001567983 */ /* 0x000f220000100800 */
[----:B------:R-:W-:-:S03]  /*14f70*/  PRMT R209, RZ, 0x7610, R209 ;  /* 0x00007610ffd17816 */ /* 0x000fc600000000d1 */
[----:B------:R-:W4:Y:S01]  /*14f80*/  LDL R80, [R1+0xb4c] ;  /* 0x000b4c0001507983 */ /* 0x000f220000100800 */
[----:B--2---:R-:W-:Y:S02]  /*14f90*/  @P1 IMAD.MOV.U32 R2, RZ, RZ, R123 ;  /* 0x000000ffff021224 */ /* 0x004fe400078e007b */
[----:B------:R-:W-:Y:S01]  /*14fa0*/  @P1 IMAD.MOV.U32 R3, RZ, RZ, R124 ;  /* 0x000000ffff031224 */ /* 0x000fe200078e007c */
[----:B------:R-:W-:Y:S01]  /*14fb0*/  PRMT R208, RZ, 0x7610, R208 ;  /* 0x00007610ffd07816 */ /* 0x000fe200000000d0 */
[----:B------:R-:W2:Y:S04]  /*14fc0*/  LDL R142, [R1+0x6b8] ;  /* 0x0006b800018e7983 */ /* 0x000ea80000100800 */
[----:B------:R0:W2:Y:S02]  /*14fd0*/  @P1 LDG.E.U8 R85, desc[UR56][R2.64] ;  /* 0x0000003802551981 */ /* 0x0000a4000c1e1100 */
[----:B0-----:R-:W-:-:S02]  /*14fe0*/  @P1 IMAD.MOV.U32 R2, RZ, RZ, R99 ;  /* 0x000000ffff021224 */ /* 0x001fc400078e0063 */
[----:B------:R-:W-:Y:S01]  /*14ff0*/  @P1 IMAD.MOV.U32 R3, RZ, RZ, R100 ;  /* 0x000000ffff031224 */ /* 0x000fe200078e0064 */
[----:B------:R-:W2:Y:S04]  /*15000*/  LDL R99, [R1+0xb6c] ;  /* 0x000b6c0001637983 */ /* 0x000ea80000100800 */
[----:B------:R-:W2:Y:S01]  /*15010*/  LDL R100, [R1+0xb68] ;  /* 0x000b680001647983 */ /* 0x000ea20000100800 */
[----:B------:R-:W-:-:S03]  /*15020*/  ISETP.GT.AND P0, PT, R0, 0x38, PT ;  /* 0x000000380000780c */ /* 0x000fc60003f04270 */
[----:B------:R0:W2:Y:S02]  /*15030*/  @P1 LDG.E.U8 R83, desc[UR56][R2.64] ;  /* 0x0000003802531981 */ /* 0x0000a4000c1e1100 */
[----:B0-----:R-:W-:Y:S02]  /*15040*/  @P1 IMAD.MOV.U32 R2, RZ, RZ, R121 ;  /* 0x000000ffff021224 */ /* 0x001fe400078e0079 */
[----:B------:R-:W-:-:S05]  /*15050*/  @P1 IMAD.MOV.U32 R3, RZ, RZ, R122 ;  /* 0x000000ffff031224 */ /* 0x000fca00078e007a */
[----:B------:R0:W2:Y:S02]  /*15060*/  @P1 LDG.E.U8 R81, desc[UR56][R2.64] ;  /* 0x0000003802511981 */ /* 0x0000a4000c1e1100 */
[----:B0-----:R-:W-:Y:S02]  /*15070*/  @P1 IMAD.MOV.U32 R2, RZ, RZ, R119 ;  /* 0x000000ffff021224 */ /* 0x001fe400078e0077 */
[----:B------:R-:W-:Y:S01]  /*15080*/  @P1 IMAD.MOV.U32 R3, RZ, RZ, R120 ;  /* 0x000000ffff031224 */ /* 0x000fe200078e0078 */
[----:B------:R-:W2:Y:S04]  /*15090*/  LDL R119, [R1+0xb50] ;  /* 0x000b500001777983 */ /* 0x000ea80000100800 */
[----:B------:R3:W2:Y:S02]  /*150a0*/  @P1 LDG.E.U8 R79, desc[UR56][R2.64] ;  /* 0x00000038024f1981 */ /* 0x0006a4000c1e1100 */
[----:B---3--:R-:W-:-:S02]  /*150b0*/  @P0 IMAD.MOV.U32 R2, RZ, RZ, R98 ;  /* 0x000000ffff020224 */ /* 0x008fc400078e0062 */
[----:B------:R-:W3:Y:S01]  /*150c0*/  LDL R98, [R1+0xb58] ;  /* 0x000b580001627983 */ /* 0x000ee20000100800 */
[----:B------:R-:W-:-:S03]  /*150d0*/  @P0 IMAD.MOV.U32 R3, RZ, RZ, R118 ;  /* 0x000000ffff030224 */ /* 0x000fc600078e0076 */
[----:B------:R-:W3:Y:S04]  /*150e0*/  LDL R118, [R1+0xb54] ;  /* 0x000b540001767983 */ /* 0x000ee80000100800 */
[----:B------:R0:W3:Y:S02]  /*150f0*/  @P0 LDG.E.U8 R211, desc[UR56][R2.64] ;  /* 0x0000003802d30981 */ /* 0x0000e4000c1e1100 */
[----:B0-----:R-:W-:Y:S02]  /*15100*/  @P0 IMAD.MOV.U32 R2, RZ, RZ, R115 ;  /* 0x000000ffff020224 */ /* 0x001fe400078e0073 */
[----:B------:R-:W-:Y:S01]  /*15110*/  @P0 IMAD.MOV.U32 R3, RZ, RZ, R117 ;  /* 0x000000ffff030224 */ /* 0x000fe200078e0075 */
[----:B------:R-:W-:Y:S01]  /*15120*/  ISETP.GT.AND P1, PT, R0, 0x39, PT ;  /* 0x000000390000780c */ /* 0x000fe20003f24270 */
[----:B------:R-:W3:Y:S04]  /*15130*/  LDL R117, [R1+0xb30] ;  /* 0x000b300001757983 */ /* 0x000ee80000100800 */
[----:B------:R0:W3:Y:S01]  /*15140*/  @P0 LDG.E.U8 R210, desc[UR56][R2.64] ;  /* 0x0000003802d20981 */ /* 0x0000e2000c1e1100 */
[----:B------:R-:W-:-:S03]  /*15150*/  PRMT R76, RZ, 0x7610, R76 ;  /* 0x00007610ff4c7816 */ /* 0x000fc6000000004c */
[----:B------:R-:W3:Y:S01]  /*15160*/  LDL R115, [R1+0xb34] ;  /* 0x000b340001737983 */ /* 0x000ee20000100800 */
[----:B0-----:R-:W-:Y:S02]  /*15170*/  @P0 IMAD.MOV.U32 R2, RZ, RZ, R101 ;  /* 0x000000ffff020224 */ /* 0x001fe400078e0065 */
[----:B------:R-:W-:Y:S01]  /*15180*/  @P0 IMAD.MOV.U32 R3, RZ, RZ, R102 ;  /* 0x000000ffff030224 */ /* 0x000fe200078e0066 */
[----:B------:R-:W-:Y:S01]  /*15190*/  PRMT R74, RZ, 0x7610, R74 ;  /* 0x00007610ff4a7816 */ /* 0x000fe2000000004a */
[----:B------:R-:W3:Y:S04]  /*151a0*/  LDL R102, [R1+0xb20] ;  /* 0x000b200001667983 */ /* 0x000ee80000100800 */
[----:B------:R4:W3:Y:S04]  /*151b0*/  @P0 LDG.E.U8 R209, desc[UR56][R2.64] ;  /* 0x0000003802d10981 */ /* 0x0008e8000c1e1100 */
[----:B------:R-:W3:Y:S01]  /*151c0*/  LDL R101, [R1+0xb24] ;  /* 0x000b240001657983 */ /* 0x000ee20000100800 */
[----:B----4-:R-:W-:-:S03]  /*151d0*/  @P0 IMAD.MOV.U32 R3, RZ, RZ, R78 ;  /* 0x000000ffff030224 */ /* 0x010fc600078e004e */
[----:B------:R-:W4:Y:S01]  /*151e0*/  LDL R78, [R1+0xb40] ;  /* 0x000b4000014e7983 */ /* 0x000f220000100800 */
[----:B------:R-:W-:-:S03]  /*151f0*/  @P0 IMAD.MOV.U32 R2, RZ, RZ, R62 ;  /* 0x000000ffff020224 */ /* 0x000fc600078e003e */
[----:B------:R-:W4:Y:S04]  /*15200*/  LDL R62, [R1+0xb44] ;  /* 0x000b4400013e7983 */ /* 0x000f280000100800 */
[----:B------:R2:W4:Y:S01]  /*15210*/  @P0 LDG.E.U8 R208, desc[UR56][R2.64] ;  /* 0x0000003802d00981 */ /* 0x000522000c1e1100 */
[----:B------:R-:W-:Y:S02]  /*15220*/  PRMT R72, RZ, 0x7610, R72 ;  /* 0x00007610ff487816 */ /* 0x000fe40000000048 */
[----:B------:R-:W-:Y:S02]  /*15230*/  ISETP.GT.AND P0, PT, R0, 0x3a, PT ;  /* 0x0000003a0000780c */ /* 0x000fe40003f04270 */
[----:B------:R-:W-:Y:S01]  /*15240*/  PRMT R70, RZ, 0x7610, R70 ;  /* 0x00007610ff467816 */ /* 0x000fe20000000046 */
[----:B--2---:R-:W-:-:S02]  /*15250*/  @P1 IMAD.MOV.U32 R2, RZ, RZ, R99 ;  /* 0x000000ffff021224 */ /* 0x004fc400078e0063 */
[----:B------:R-:W2:Y:S01]  /*15260*/  LDL R99, [R1+0xb3c] ;  /* 0x000b3c0001637983 */ /* 0x000ea20000100800 */
[----:B------:R-:W-:-:S03]  /*15270*/  @P1 IMAD.MOV.U32 R3, RZ, RZ, R100 ;  /* 0x000000ffff031224 */ /* 0x000fc600078e0064 */
[----:B------:R-:W2:Y:S04]  /*15280*/  LDL R100, [R1+0xb38] ;  /* 0x000b380001647983 */ /* 0x000ea80000100800 */
[----:B------:R0:W2:Y:S02]  /*15290*/  @P1 LDG.E.U8 R76, desc[UR56][R2.64] ;  /* 0x00000038024c1981 */ /* 0x0000a4000c1e1100 */
[----:B0-----:R-:W-:Y:S02]  /*152a0*/  @P1 IMAD.MOV.U32 R2, RZ, RZ, R82 ;  /* 0x000000ffff021224 */ /* 0x001fe400078e0052 */
[----:B------:R-:W-:Y:S01]  /*152b0*/  @P1 IMAD.MOV.U32 R3, RZ, RZ, R84 ;  /* 0x000000ffff031224 */ /* 0x000fe200078e0054 */
[----:B------:R-:W2:Y:S04]  /*152c0*/  LDL R82, [R1+0xb2c] ;  /* 0x000b2c0001527983 */ /* 0x000ea80000100800 */
[----:B------:R-:W2:Y:S04]  /*152d0*/  LDL R84, [R1+0xb28] ;  /* 0x000b280001547983 */ /* 0x000ea80000100800 */
[----:B------:R0:W2:Y:S02]  /*152e0*/  @P1 LDG.E.U8 R74, desc[UR56][R2.64] ;  /* 0x00000038024a1981 */ /* 0x0000a4000c1e1100 */
[----:B0-----:R-:W-:-:S02]  /*152f0*/  @P1 IMAD.MOV.U32 R2, RZ, RZ, R87 ;  /* 0x000000ffff021224 */ /* 0x001fc400078e0057 */
[----:B------:R-:W2:Y:S01]  /*15300*/  LDL R87, [R1+0xb1c] ;  /* 0x000b1c0001577983 */ /* 0x000ea20000100800 */
[----:B---3--:R-:W-:-:S03]  /*15310*/  @P1 IMAD.MOV.U32 R3, RZ, RZ, R98 ;  /* 0x000000ffff031224 */ /* 0x008fc600078e0062 */
[----:B------:R-:W3:Y:S04]  /*15320*/  LDL R98, [R1+0xb18] ;  /* 0x000b180001627983 */ /* 0x000ee80000100800 */
[----:B------:R0:W3:Y:S02]  /*15330*/  @P1 LDG.E.U8 R72, desc[UR56][R2.64] ;  /* 0x0000003802481981 */ /* 0x0000e4000c1e1100 */
[----:B0-----:R-:W-:Y:S02]  /*15340*/  @P1 IMAD.MOV.U32 R2, RZ, RZ, R118 ;  /* 0x000000ffff021224 */ /* 0x001fe400078e0076 */
[----:B------:R-:W-:Y:S01]  /*15350*/  @P1 IMAD.MOV.U32 R3, RZ, RZ, R119 ;  /* 0x000000ffff031224 */ /* 0x000fe200078e0077 */
[----:B------:R-:W-:Y:S01]  /*15360*/  PRMT R77, RZ, 0x7610, R77 ;  /* 0x00007610ff4d7816 */ /* 0x000fe2000000004d */
[----:B------:R-:W3:Y:S04]  /*15370*/  LDL R119, [R1+0xaf0] ;  /* 0x000af00001777983 */ /* 0x000ee80000100800 */
[----:B------:R0:W3:Y:S01]  /*15380*/  @P1 LDG.E.U8 R70, desc[UR56][R2.64] ;  /* 0x0000003802461981 */ /* 0x0000e2000c1e1100 */
[----:B------:R-:W-:-:S02]  /*15390*/  PRMT R75, RZ, 0x7610, R75 ;  /* 0x00007610ff4b7816 */ /* 0x000fc4000000004b */
[----:B------:R-:W-:Y:S01]  /*153a0*/  PRMT R69, RZ, 0x7610, R69 ;  /* 0x00007610ff457816 */ /* 0x000fe20000000045 */
[----:B------:R-:W3:Y:S01]  /*153b0*/  LDL R118, [R1+0xaf4] ;  /* 0x000af40001767983 */ /* 0x000ee20000100800 */
[----:B0-----:R-:W-:Y:S02]  /*153c0*/  @P0 IMAD.MOV.U32 R2, RZ, RZ, R80 ;  /* 0x000000ffff020224 */ /* 0x001fe400078e0050 */
[----:B------:R-:W-:Y:S01]  /*153d0*/  @P0 IMAD.MOV.U32 R3, RZ, RZ, R86 ;  /* 0x000000ffff030224 */ /* 0x000fe200078e0056 */
[----:B------:R-:W3:Y:S04]  /*153e0*/  LDL R80, [R1+0xb14] ;  /* 0x000b140001507983 */ /* 0x000ee80000100800 */
[----:B------:R-:W3:Y:S04]  /*153f0*/  LDL R86, [R1+0xb10] ;  /* 0x000b100001567983 */ /* 0x000ee80000100800 */
[----:B------:R4:W3:Y:S02]  /*15400*/  @P0 LDG.E.U8 R77, desc[UR56][R2.64] ;  /* 0x00000038024d0981 */ /* 0x0008e4000c1e1100 */
[----:B----4-:R-:W-:-:S02]  /*15410*/  @P0 IMAD.MOV.U32 R3, RZ, RZ, R78 ;  /* 0x000000ffff030224 */ /* 0x010fc400078e004e */
[----:B------:R-:W4:Y:S01]  /*15420*/  LDL R78, [R1+0xb08] ;  /* 0x000b0800014e7983 */ /* 0x000f220000100800 */
[----:B------:R-:W-:-:S03]  /*15430*/  @P0 IMAD.MOV.U32 R2, RZ, RZ, R62 ;  /* 0x000000ffff020224 */ /* 0x000fc600078e003e */
[----:B------:R-:W4:Y:S01]  /*15440*/  LDL R62, [R1+0xb0c] ;  /* 0x000b0c00013e7983 */ /* 0x000f220000100800 */
[----:B------:R-:W-:-:S03]  /*15450*/  ISETP.GT.AND P1, PT, R0, 0x3b, PT ;  /* 0x0000003b0000780c */ /* 0x000fc60003f24270 */
[----:B------:R2:W4:Y:S01]  /*15460*/  @P0 LDG.E.U8 R75, desc[UR56][R2.64] ;  /* 0x00000038024b0981 */ /* 0x000522000c1e1100 */
[----:B------:R-:W-:Y:S02]  /*15470*/  PRMT R68, RZ, 0x7610, R68 ;  /* 0x00007610ff447816 */ /* 0x000fe40000000044 */
[----:B------:R-:W-:Y:S02]  /*15480*/  PRMT R73, RZ, 0x7610, R73 ;  /* 0x00007610ff497816 */ /* 0x000fe40000000049 */
[----:B------:R-:W-:Y:S01]  /*15490*/  PRMT R71, RZ, 0x7610, R71 ;  /* 0x00007610ff477816 */ /* 0x000fe20000000047 */
[----:B--2---:R-:W-:Y:S02]  /*154a0*/  @P0 IMAD.MOV.U32 R2, RZ, RZ, R99 ;  /* 0x000000ffff020224 */ /* 0x004fe400078e0063 */
[----:B------:R-:W2:Y:S01]  /*154b0*/  LDL R99, [R1+0xb04] ;  /* 0x000b040001637983 */ /* 0x000ea20000100800 */
[----:B------:R-:W-:-:S03]  /*154c0*/  @P0 IMAD.MOV.U32 R3, RZ, RZ, R100 ;  /* 0x000000ffff030224 */ /* 0x000fc600078e0064 */
[----:B------:R-:W2:Y:S04]  /*154d0*/  LDL R100, [R1+0xb00] ;  /* 0x000b000001647983 */ /* 0x000ea80000100800 */
[----:B------:R0:W2:Y:S02]  /*154e0*/  @P0 LDG.E.U8 R69, desc[UR56][R2.64] ;  /* 0x0000003802450981 */ /* 0x0000a4000c1e1100 */
[----:B0-----:R-:W-:Y:S02]  /*154f0*/  @P0 IMAD.MOV.U32 R2, RZ, RZ, R115 ;  /* 0x000000ffff020224 */ /* 0x001fe400078e0073 */
[----:B------:R-:W-:Y:S01]  /*15500*/  @P0 IMAD.MOV.U32 R3, RZ, RZ, R117 ;  /* 0x000000ffff030224 */ /* 0x000fe200078e0075 */
[----:B------:R-:W-:Y:S01]  /*15510*/  PRMT R67, RZ, 0x7610, R67 ;  /* 0x00007610ff437816 */ /* 0x000fe20000000043 */
[----:B------:R-:W2:Y:S04]  /*15520*/  LDL R117, [R1+0xad0] ;  /* 0x000ad00001757983 */ /* 0x000ea80000100800 */
[----:B------:R0:W2:Y:S01]  /*15530*/  @P0 LDG.E.U8 R68, desc[UR56][R2.64] ;  /* 0x0000003802440981 */ /* 0x0000a2000c1e1100 */
[----:B------:R-:W-:-:S02]  /*15540*/  PRMT R66, RZ, 0x7610, R66 ;  /* 0x00007610ff427816 */ /* 0x000fc40000000042 */
[----:B------:R-:W-:Y:S01]  /*15550*/  PRMT R65, RZ, 0x7610, R65 ;  /* 0x00007610ff417816 */ /* 0x000fe20000000041 */
[----:B------:R-:W2:Y:S01]  /*15560*/  LDL R115, [R1+0xad4] ;  /* 0x000ad40001737983 */ /* 0x000ea20000100800 */
[----:B0-----:R-:W-:Y:S02]  /*15570*/  @P1 IMAD.MOV.U32 R2, RZ, RZ, R82 ;  /* 0x000000ffff021224 */ /* 0x001fe400078e0052 */
[----:B------:R-:W-:Y:S01]  /*15580*/  @P1 IMAD.MOV.U32 R3, RZ, RZ, R84 ;  /* 0x000000ffff031224 */ /* 0x000fe200078e0054 */
[----:B------:R-:W2:Y:S04]  /*15590*/  LDL R82, [R1+0xafc] ;  /* 0x000afc0001527983 */ /* 0x000ea80000100800 */
[----:B------:R-:W2:Y:S04]  /*155a0*/  LDL R84, [R1+0xaf8] ;  /* 0x000af80001547983 */ /* 0x000ea80000100800 */
[----:B------:R0:W2:Y:S02]  /*155b0*/  @P1 LDG.E.U8 R73, desc[UR56][R2.64] ;  /* 0x0000003802491981 */ /* 0x0000a4000c1e1100 */
[----:B0-----:R-:W-:-:S02]  /*155c0*/  @P1 IMAD.MOV.U32 R2, RZ, RZ, R101 ;  /* 0x000000ffff021224 */ /* 0x001fc400078e0065 */
[----:B------:R-:W-:Y:S01]  /*155d0*/  @P1 IMAD.MOV.U32 R3, RZ, RZ, R102 ;  /* 0x000000ffff031224 */ /* 0x000fe200078e0066 */
[----:B------:R-:W-:Y:S01]  /*155e0*/  ISETP.GT.AND P0, PT, R0, 0x3c, PT ;  /* 0x0000003c0000780c */ /* 0x000fe20003f04270 */
[----:B------:R-:W2:Y:S04]  /*155f0*/  LDL R102, [R1+0xac8] ;  /* 0x000ac80001667983 */ /* 0x000ea80000100800 */
[----:B------:R0:W2:Y:S01]  /*15600*/  @P1 LDG.E.U8 R71, desc[UR56][R2.64] ;  /* 0x0000003802471981 */ /* 0x0000a2000c1e1100 */
[----:B------:R-:W-:-:S03]  /*15610*/  PRMT R64, RZ, 0x7610, R64 ;  /* 0x00007610ff407816 */ /* 0x000fc60000000040 */
[----:B------:R-:W2:Y:S01]  /*15620*/  LDL R101, [R1+0xacc] ;  /* 0x000acc0001657983 */ /* 0x000ea20000100800 */
[----:B0-----:R-:W-:Y:S02]  /*15630*/  @P1 IMAD.MOV.U32 R2, RZ, RZ, R87 ;  /* 0x000000ffff021224 */ /* 0x001fe400078e0057 */
[----:B---3--:R-:W-:Y:S01]  /*15640*/  @P1 IMAD.MOV.U32 R3, RZ, RZ, R98 ;  /* 0x000000ffff031224 */ /* 0x008fe200078e0062 */
[----:B------:R-:W3:Y:S04]  /*15650*/  LDL R87, [R1+0xaec] ;  /* 0x000aec0001577983 */ /* 0x000ee80000100800 */
[----:B------:R-:W3:Y:S04]  /*15660*/  LDL R98, [R1+0xae8] ;  /* 0x000ae80001627983 */ /* 0x000ee80000100800 */
[----:B------:R0:W3:Y:S02]  /*15670*/  @P1 LDG.E.U8 R67, desc[UR56][R2.64] ;  /* 0x0000003802431981 */ /* 0x0000e4000c1e1100 */
[----:B0-----:R-:W-:-:S02]  /*15680*/  @P1 IMAD.MOV.U32 R2, RZ, RZ, R80 ;  /* 0x000000ffff021224 */ /* 0x001fc400078e0050 */
[----:B------:R-:W-:Y:S01]  /*15690*/  @P1 IMAD.MOV.U32 R3, RZ, RZ, R86 ;  /* 0x000000ffff031224 */ /* 0x000fe200078e0056 */
[----:B------:R-:W3:Y:S04]  /*156a0*/  LDL R80, [R1+0xae4] ;  /* 0x000ae40001507983 */ /* 0x000ee80000100800 */
[----:B------:R-:W3:Y:S04]  /*156b0*/  LDL R86, [R1+0xae0] ;  /* 0x000ae00001567983 */ /* 0x000ee80000100800 */
[----:B------:R4:W3:Y:S02]  /*156c0*/  @P1 LDG.E.U8 R66, desc[UR56][R2.64] ;  /* 0x0000003802421981 */ /* 0x0008e4000c1e1100 */
[----:B----4-:R-:W-:-:S02]  /*156d0*/  @P0 IMAD.MOV.U32 R3, RZ, RZ, R78 ;  /* 0x000000ffff030224 */ /* 0x010fc400078e004e */
[----:B------:R-:W4:Y:S01]  /*156e0*/  LDL R78, [R1+0xad8] ;  /* 0x000ad800014e7983 */ /* 0x000f220000100800 */
[----:B------:R-:W-:-:S03]  /*156f0*/  @P0 IMAD.MOV.U32 R2, RZ, RZ, R62 ;  /* 0x000000ffff020224 */ /* 0x000fc600078e003e */
[----:B------:R-:W4:Y:S04]  /*15700*/  LDL R62, [R1+0xadc] ;  /* 0x000adc00013e7983 */ /* 0x000f280000100800 */
[----:B------:R2:W4:Y:S01]  /*15710*/  @P0 LDG.E.U8 R65, desc[UR56][R2.64] ;  /* 0x0000003802410981 */ /* 0x000522000c1e1100 */
[----:B------:R-:W-:Y:S02]  /*15720*/  PRMT R63, RZ, 0x7610, R63 ;  /* 0x00007610ff3f7816 */ /* 0x000fe4000000003f */
[----:B------:R-:W-:Y:S02]  /*15730*/  ISETP.GT.AND P1, PT, R0, 0x3d, PT ;  /* 0x0000003d0000780c */ /* 0x000fe40003f24270 */
[----:B------:R-:W-:Y:S02]  /*15740*/  PRMT R23, RZ, 0x7610, R23 ;  /* 0x00007610ff177816 */ /* 0x000fe40000000017 */
[----:B------:R-:W-:Y:S01]  /*15750*/  PRMT R22, RZ, 0x7610, R22 ;  /* 0x00007610ff167816 */ /* 0x000fe20000000016 */
[----:B--2---:R-:W-:-:S02]  /*15760*/  @P0 IMAD.MOV.U32 R2, RZ, RZ, R99 ;  /* 0x000000ffff020224 */ /* 0x004fc400078e0063 */
[----:B------:R-:W2:Y:S01]  /*15770*/  LDL R99, [R1+0xabc] ;  /* 0x000abc0001637983 */ /* 0x000ea20000100800 */
[----:B------:R-:W-:-:S03]  /*15780*/  @P0 IMAD.MOV.U32 R3, RZ, RZ, R100 ;  /* 0x000000ffff030224 */ /* 0x000fc600078e0064 */
[----:B------:R-:W2:Y:S04]  /*15790*/  LDL R100, [R1+0xab8] ;  /* 0x000ab80001647983 */ /* 0x000ea80000100800 */
[----:B------:R0:W2:Y:S02]  /*157a0*/  @P0 LDG.E.U8 R64, desc[UR56][R2.64] ;  /* 0x0000003802400981 */ /* 0x0000a4000c1e1100 */
[----:B0-----:R-:W-:Y:S02]  /*157b0*/  @P0 IMAD.MOV.U32 R2, RZ, RZ, R82 ;  /* 0x000000ffff020224 */ /* 0x001fe400078e0052 */
[----:B------:R-:W2:Y:S01]  /*157c0*/  LDL R82, [R1+0xac4] ;  /* 0x000ac40001527983 */ /* 0x000ea20000100800 */
[----:B------:R-:W-:-:S03]  /*157d0*/  @P0 IMAD.MOV.U32 R3, RZ, RZ, R84 ;  /* 0x000000ffff030224 */ /* 0x000fc600078e0054 */
[----:B------:R-:W2:Y:S04]  /*157e0*/  LDL R84, [R1+0xac0] ;  /* 0x000ac00001547983 */ /* 0x000ea80000100800 */
[----:B------:R0:W2:Y:S02]  /*157f0*/  @P0 LDG.E.U8 R63, desc[UR56][R2.64] ;  /* 0x00000038023f0981 */ /* 0x0000a4000c1e1100 */
[----:B0-----:R-:W-:Y:S02]  /*15800*/  @P0 IMAD.MOV.U32 R2, RZ, RZ, R118 ;  /* 0x000000ffff020224 */ /* 0x001fe400078e0076 */
[----:B------:R-:W-:-:S05]  /*15810*/  @P0 IMAD.MOV.U32 R3, RZ, RZ, R119 ;  /* 0x000000ffff030224 */ /* 0x000fca00078e0077 */
[----:B------:R3:W2:Y:S02]  /*15820*/  @P0 LDG.E.U8 R23, desc[UR56][R2.64] ;  /* 0x0000003802170981 */ /* 0x0006a4000c1e1100 */
[----:B---3--:R-:W-:Y:S02]  /*15830*/  @P1 IMAD.MOV.U32 R2, RZ, RZ, R87 ;  /* 0x000000ffff021224 */ /* 0x008fe400078e0057 */
[----:B------:R-:W3:Y:S01]  /*15840*/  LDL R87, [R1+0xab4] ;  /* 0x000ab40001577983 */ /* 0x000ee20000100800 */
[----:B------:R-:W-:-:S03]  /*15850*/  @P1 IMAD.MOV.U32 R3, RZ, RZ, R98 ;  /* 0x000000ffff031224 */ /* 0x000fc600078e0062 */
[----:B------:R-:W3:Y:S04]  /*15860*/  LDL R98, [R1+0xab0] ;  /* 0x000ab00001627983 */ /* 0x000ee80000100800 */
[----:B------:R0:W3:Y:S01]  /*15870*/  @P1 LDG.E.U8 R22, desc[UR56][R2.64] ;  /* 0x0000003802161981 */ /* 0x0000e2000c1e1100 */
[----:B------:R-:W-:Y:S01]  /*15880*/  PRMT R20, RZ, 0x7610, R20 ;  /* 0x00007610ff147816 */ /* 0x000fe20000000014 */
[----:B0-----:R-:W-:Y:S02]  /*15890*/  @P1 IMAD.MOV.U32 R2, RZ, RZ, R80 ;  /* 0x000000ffff021224 */ /* 0x001fe400078e0050 */
[----:B------:R-:W3:Y:S01]  /*158a0*/  LDL R80, [R1+0xaac] ;  /* 0x000aac0001507983 */ /* 0x000ee20000100800 */
[----:B------:R-:W-:-:S03]  /*158b0*/  @P1 IMAD.MOV.U32 R3, RZ, RZ, R86 ;  /* 0x000000ffff031224 */ /* 0x000fc600078e0056 */
[----:B------:R-:W3:Y:S04]  /*158c0*/  LDL R86, [R1+0xaa8] ;  /* 0x000aa80001567983 */ /* 0x000ee80000100800 */
[----:B------:R4:W3:Y:S02]  /*158d0*/  @P1 LDG.E.U8 R20, desc[UR56][R2.64] ;  /* 0x0000003802141981 */ /* 0x0008e4000c1e1100 */
[----:B----4-:R-:W-:Y:S02]  /*158e0*/  @P1 IMAD.MOV.U32 R3, RZ, RZ, R78 ;  /* 0x000000ffff031224 */ /* 0x010fe400078e004e */
[----:B------:R-:W4:Y:S01]  /*158f0*/  LDL R78, [R1+0xaa0] ;  /* 0x000aa000014e7983 */ /* 0x000f220000100800 */
[----:B------:R-:W-:Y:S01]  /*15900*/  PRMT R21, RZ, 0x7610, R21 ;  /* 0x00007610ff157816 */ /* 0x000fe20000000015 */
[----:B------:R-:W-:Y:S01]  /*15910*/  @P1 IMAD.MOV.U32 R2, RZ, RZ, R62 ;  /* 0x000000ffff021224 */ /* 0x000fe200078e003e */
[----:B------:R-:W-:Y:S01]  /*15920*/  ISETP.GT.AND P0, PT, R0, 0x3e, PT ;  /* 0x0000003e0000780c */ /* 0x000fe20003f04270 */
[----:B------:R-:W4:Y:S01]  /*15930*/  LDL R62, [R1+0xaa4] ;  /* 0x000aa400013e7983 */ /* 0x000f220000100800 */
[----:B------:R-:W-:-:S03]  /*15940*/  PRMT R19, RZ, 0x7610, R19 ;  /* 0x00007610ff137816 */ /* 0x000fc60000000013 */
[----:B------:R0:W4:Y:S01]  /*15950*/  @P1 LDG.E.U8 R21, desc[UR56][R2.64] ;  /* 0x0000003802151981 */ /* 0x000122000c1e1100 */
[----:B------:R-:W-:Y:S01]  /*15960*/  PRMT R17, RZ, 0x7610, R17 ;  /* 0x00007610ff117816 */ /* 0x000fe20000000011 */
[----:B0-----:R-:W-:Y:S02]  /*15970*/  @P1 IMAD.MOV.U32 R2, RZ, RZ, R115 ;  /* 0x000000ffff021224 */ /* 0x001fe400078e0073 */
[----:B------:R-:W-:Y:S01]  /*15980*/  @P1 IMAD.MOV.U32 R3, RZ, RZ, R117 ;  /* 0x000000ffff031224 */ /* 0x000fe200078e0075 */
[----:B------:R-:W-:Y:S01]  /*15990*/  PRMT R15, RZ, 0x7610, R15 ;  /* 0x00007610ff0f7816 */ /* 0x000fe2000000000f */
[----:B------:R-:W4:Y:S04]  /*159a0*/  LDL R115, [R1+0xa88] ;  /* 0x000a880001737983 */ /* 0x000f280000100800 */
[----:B------:R0:W4:Y:S02]  /*159b0*/  @P1 LDG.E.U8 R19, desc[UR56][R2.64] ;  /* 0x0000003802131981 */ /* 0x000124000c1e1100 */
[----:B0-----:R-:W-:-:S02]  /*159c0*/  @P0 IMAD.MOV.U32 R2, RZ, RZ, R101 ;  /* 0x000000ffff020224 */ /* 0x001fc400078e0065 */
[----:B------:R-:W-:Y:S01]  /*159d0*/  @P0 IMAD.MOV.U32 R3, RZ, RZ, R102 ;  /* 0x000000ffff030224 */ /* 0x000fe200078e0066 */
[----:B------:R-:W-:Y:S01]  /*159e0*/  PRMT R16, RZ, 0x7610, R16 ;  /* 0x00007610ff107816 */ /* 0x000fe20000000010 */
[----:B------:R-:W4:Y:S04]  /*159f0*/  LDL R102, [R1+0xa68] ;  /* 0x000a680001667983 */ /* 0x000f280000100800 */
[----:B------:R2:W4:Y:S04]  /*15a00*/  @P0 LDG.E.U8 R17, desc[UR56][R2.64] ;  /* 0x0000003802110981 */ /* 0x000528000c1e1100 */
[----:B------:R-:W4:Y:S01]  /*15a10*/  LDL R101, [R1+0xa6c] ;  /* 0x000a6c0001657983 */ /* 0x000f220000100800 */
[----:B--2---:R-:W-:-:S03]  /*15a20*/  @P0 IMAD.MOV.U32 R2, RZ, RZ, R82 ;  /* 0x000000ffff020224 */ /* 0x004fc600078e0052 */
[----:B------:R-:W2:Y:S01]  /*15a30*/  LDL R82, [R1+0xa9c] ;  /* 0x000a9c0001527983 */ /* 0x000ea20000100800 */
[----:B------:R-:W-:-:S03]  /*15a40*/  @P0 IMAD.MOV.U32 R3, RZ, RZ, R84 ;  /* 0x000000ffff030224 */ /* 0x000fc600078e0054 */
[----:B------:R-:W2:Y:S04]  /*15a50*/  LDL R84, [R1+0xa98] ;  /* 0x000a980001547983 */ /* 0x000ea80000100800 */
[----:B------:R0:W2:Y:S02]  /*15a60*/  @P0 LDG.E.U8 R15, desc[UR56][R2.64] ;  /* 0x00000038020f0981 */ /* 0x0000a4000c1e1100 */
[----:B0-----:R-:W-:Y:S02]  /*15a70*/  @P0 IMAD.MOV.U32 R2, RZ, RZ, R99 ;  /* 0x000000ffff020224 */ /* 0x001fe400078e0063 */
[----:B------:R-:W-:Y:S01]  /*15a80*/  @P0 IMAD.MOV.U32 R3, RZ, RZ, R100 ;  /* 0x000000ffff030224 */ /* 0x000fe200078e0064 */
[----:B------:R-:W2:Y:S04]  /*15a90*/  LDL R99, [R1+0xa4c] ;  /* 0x000a4c0001637983 */ /* 0x000ea80000100800 */
[----:B------:R0:W2:Y:S04]  /*15aa0*/  @P0 LDG.E.U8 R16, desc[UR56][R2.64] ;  /* 0x0000003802100981 */ /* 0x0000a8000c1e1100 */
[----:B------:R-:W2:Y:S01]  /*15ab0*/  LDL R100, [R1+0xa48] ;  /* 0x000a480001647983 */ /* 0x000ea20000100800 */
[----:B0-----:R-:W-:-:S02]  /*15ac0*/  LOP3.LUT R3, R232, 0xffff, RZ, 0xc0, !PT ;  /* 0x0000ffffe8037812 */ /* 0x001fc400078ec0ff */
[----:B------:R-:W-:Y:S02]  /*15ad0*/  LOP3.LUT R2, R14, 0xffff, RZ, 0xc0, !PT ;  /* 0x0000ffff0e027812 */ /* 0x000fe400078ec0ff */
[----:B------:R-:W-:Y:S02]  /*15ae0*/  PRMT R14, RZ, 0x7610, R14 ;  /* 0x00007610ff0e7816 */ /* 0x000fe4000000000e */
[----:B------:R-:W-:Y:S01]  /*15af0*/  PRMT R232, R3, 0x3340, R2 ;  /* 0x0000334003e87816 */ /* 0x000fe20000000002 */
[----:B---3--:R-:W-:Y:S02]  /*15b00*/  @P0 IMAD.MOV.U32 R2, RZ, RZ, R87 ;  /* 0x000000ffff020224 */ /* 0x008fe400078e0057 */
[----:B------:R-:W-:-:S05]  /*15b10*/  @P0 IMAD.MOV.U32 R3, RZ, RZ, R98 ;  /* 0x000000ffff030224 */ /* 0x000fca00078e0062 */
[----:B------:R0:W3:Y:S01]  /*15b20*/  @P0 LDG.E.U8 R14, desc[UR56][R2.64] ;  /* 0x00000038020e0981 */ /* 0x0000e2000c1e1100 */
[----:B------:R-:W-:Y:S02]  /*15b30*/  ISETP.GT.AND P0, PT, R0, 0x3f, PT ;  /* 0x0000003f0000780c */ /* 0x000fe40003f04270 */
[----:B0-----:R-:W-:Y:S02]  /*15b40*/  LOP3.LUT R3, R231, 0xffff, RZ, 0xc0, !PT ;  /* 0x0000ffffe7037812 */ /* 0x001fe400078ec0ff */
[----:B------:R-:W-:Y:S02]  /*15b50*/  LOP3.LUT R2, R12, 0xffff, RZ, 0xc0, !PT ;  /* 0x0000ffff0c027812 */ /* 0x000fe400078ec0ff */
[----:B------:R-:W-:Y:S02]  /*15b60*/  PRMT R12, RZ, 0x7610, R12 ;  /* 0x00007610ff0c7816 */ /* 0x000fe4000000000c */
[----:B------:R-:W-:-:S05]  /*15b70*/  PRMT R231, R3, 0x3340, R2 ;  /* 0x0000334003e77816 */ /* 0x000fca0000000002 */
[----:B------:R-:W-:Y:S02]  /*15b80*/  @P0 IMAD.MOV.U32 R2, RZ, RZ, R80 ;  /* 0x000000ffff020224 */ /* 0x000fe400078e0050 */
[----:B------:R-:W-:Y:S01]  /*15b90*/  @P0 IMAD.MOV.U32 R3, RZ, RZ, R86 ;  /* 0x000000ffff030224 */ /* 0x000fe200078e0056 */
[----:B------:R-:W3:Y:S04]  /*15ba0*/  LDL R80, [R1+0xa90] ;  /* 0x000a900001507983 */ /* 0x000ee80000100800 */
[----:B------:R0:W3:Y:S02]  /*15bb0*/  @P0 LDG.E.U8 R12, desc[UR56][R2.64] ;  /* 0x00000038020c0981 */ /* 0x0000e4000c1e1100 */
[----:B0-----:R-:W-:Y:S02]  /*15bc0*/  LOP3.LUT R3, R230, 0xffff, RZ, 0xc0, !PT ;  /* 0x0000ffffe6037812 */ /* 0x001fe400078ec0ff */
[----:B------:R-:W-:-:S04]  /*15bd0*/  LOP3.LUT R2, R10, 0xffff, RZ, 0xc0, !PT ;  /* 0x0000ffff0a027812 */ /* 0x000fc800078ec0ff */
[----:B------:R-:W-:Y:S01]  /*15be0*/  PRMT R230, R3, 0x3340, R2 ;  /* 0x0000334003e67816 */ /* 0x000fe20000000002 */
[----:B----4-:R-:W-:Y:S02]  /*15bf0*/  @P0 IMAD.MOV.U32 R3, RZ, RZ, R78 ;  /* 0x000000ffff030224 */ /* 0x010fe400078e004e */
[----:B------:R-:W4:Y:S01]  /*15c00*/  LDL R78, [R1+0xa94] ;  /* 0x000a9400014e7983 */ /* 0x000f220000100800 */
[----:B------:R-:W-:Y:S02]  /*15c10*/  @P0 IMAD.MOV.U32 R2, RZ, RZ, R62 ;  /* 0x000000ffff020224 */ /* 0x000fe400078e003e */
[----:B------:R-:W0:Y:S01]  /*15c20*/  S2R R62, SR_TID.X ;  /* 0x00000000003e7919 */ /* 0x000e220000002100 */
[----:B------:R-:W-:-:S06]  /*15c30*/  PRMT R10, RZ, 0x7610, R10 ;  /* 0x00007610ff0a7816 */ /* 0x000fcc000000000a */
[----:B------:R1:W4:Y:S02]  /*15c40*/  @P0 LDG.E.U8 R10, desc[UR56][R2.64] ;  /* 0x00000038020a0981 */ /* 0x000324000c1e1100 */
[----:B-1----:R-:W-:Y:S02]  /*15c50*/  LOP3.LUT R3, R229, 0xffff, RZ, 0xc0, !PT ;  /* 0x0000ffffe5037812 */ /* 0x002fe400078ec0ff */
[----:B------:R-:W-:Y:S02]  /*15c60*/  LOP3.LUT R2, R9, 0xffff, RZ, 0xc0, !PT ;  /* 0x0000ffff09027812 */ /* 0x000fe400078ec0ff */
[----:B------:R-:W-:Y:S02]  /*15c70*/  PRMT R9, RZ, 0x7610, R9 ;  /* 0x00007610ff097816 */ /* 0x000fe40000000009 */
[----:B------:R-:W-:Y:S02]  /*15c80*/  PRMT R229, R3, 0x3340, R2 ;  /* 0x0000334003e57816 */ /* 0x000fe40000000002 */
[----:B0-----:R-:W-:-:S04]  /*15c90*/  LOP3.LUT R62, R62, 0x3f, RZ, 0xc0, !PT ;  /* 0x0000003f3e3e7812 */ /* 0x001fc800078ec0ff */
[----:B------:R-:W-:Y:S02]  /*15ca0*/  ISETP.GE.AND P1, PT, R62, R0, PT ;  /* 0x000000003e00720c */ /* 0x000fe40003f26270 */
[----:B------:R-:W4:Y:S04]  /*15cb0*/  LDL R62, [R1+0xa8c] ;  /* 0x000a8c00013e7983 */ /* 0x000f280000100800 */
[----:B------:R-:W4:Y:S01]  /*15cc0*/  LDL.LU R179, [R1+0x894] ;  /* 0x0008940001b37983 */ /* 0x000f220000300800 */
[----:B------:R-:W-:-:S03]  /*15cd0*/  LOP3.LUT R4, R4, 0xffff, RZ, 0xc0, !PT ;  /* 0x0000ffff04047812 */ /* 0x000fc600078ec0ff */
[----:B------:R-:W4:Y:S01]  /*15ce0*/  LDL.LU R154, [R1+0x890] ;  /* 0x00089000019a7983 */ /* 0x000f220000300800 */
[----:B------:R-:W-:-:S03]  /*15cf0*/  LOP3.LUT R0, R11, 0xffff, RZ, 0xc0, !PT ;  /* 0x0000ffff0b007812 */ /* 0x000fc600078ec0ff */
[----:B------:R-:W4:Y:S04]  /*15d00*/  LDL.LU R219, [R1+0x928] ;  /* 0x0009280001db7983 */ /* 0x000f280000300800 */
[----:B------:R-:W4:Y:S04]  /*15d10*/  LDL R98, [R1+0xa28] ;  /* 0x000a280001627983 */ /* 0x000f280000100800 */
[----:B------:R-:W4:Y:S04]  /*15d20*/  LDL R87, [R1+0xa2c] ;  /* 0x000a2c0001577983 */ /* 0x000f280000100800 */
[----:B------:R-:W4:Y:S01]  /*15d30*/  LDL R86, [R1+0xa08] ;  /* 0x000a080001567983 */ /* 0x000f220000100800 */
[----:B--2---:R-:W-:-:S03]  /*15d40*/  @P0 IMAD.MOV.U32 R2, RZ, RZ, R82 ;  /* 0x000000ffff020224 */ /* 0x004fc600078e0052 */
[----:B------:R-:W2:Y:S01]  /*15d50*/  LDL R82, [R1+0x9ec] ;  /* 0x0009ec0001527983 */ /* 0x000ea20000100800 */
[----:B------:R-:W-:-:S03]  /*15d60*/  @P0 IMAD.MOV.U32 R3, RZ, RZ, R84 ;  /* 0x000000ffff030224 */ /* 0x000fc600078e0054 */
[----:B------:R-:W2:Y:S04]  /*15d70*/  LDL R84, [R1+0x9e8] ;  /* 0x0009e80001547983 */ /* 0x000ea80000100800 */
[----:B------:R0:W2:Y:S02]  /*15d80*/  @P0 LDG.E.U8 R9, desc[UR56][R2.64] ;  /* 0x0000003802090981 */ /* 0x0000a4000c1e1100 */
[----:B0-----:R-:W-:Y:S02]  /*15d90*/  LOP3.LUT R3, R18, 0xffff, RZ, 0xc0, !PT ;  /* 0x0000ffff12037812 */ /* 0x001fe400078ec0ff */
[----:B------:R-:W-:Y:S02]  /*15da0*/  LOP3.LUT R2, R13, 0xffff, RZ, 0xc0, !PT ;  /* 0x0000ffff0d027812 */ /* 0x000fe400078ec0ff */
[----:B------:R-:W-:-:S02]  /*15db0*/  PRMT R13, R4, 0x3340, R3 ;  /* 0x00003340040d7816 */ /* 0x000fc40000000003 */
[----:B------:R-:W-:Y:S02]  /*15dc0*/  PRMT R11, R2, 0x3340, R0 ;  /* 0x00003340020b7816 */ /* 0x000fe40000000000 */
[----:B------:R-:W-:Y:S02]  /*15dd0*/  LOP3.LUT R4, R8, 0xffff, RZ, 0xc0, !PT ;  /* 0x0000ffff08047812 */ /* 0x000fe400078ec0ff */
[----:B------:R-:W-:Y:S02]  /*15de0*/  LOP3.LUT R3, R7, 0xffff, RZ, 0xc0, !PT ;  /* 0x0000ffff07037812 */ /* 0x000fe400078ec0ff */
[----:B------:R-:W-:Y:S02]  /*15df0*/  LOP3.LUT R2, R6, 0xffff, RZ, 0xc0, !PT ;  /* 0x0000ffff06027812 */ /* 0x000fe400078ec0ff */
[----:B------:R-:W-:Y:S02]  /*15e00*/  LOP3.LUT R0, R5, 0xffff, RZ, 0xc0, !PT ;  /* 0x0000ffff05007812 */ /* 0x000fe400078ec0ff */
[----:B------:R-:W-:-:S02]  /*15e10*/  PRMT R3, R4, 0x3340, R3 ;  /* 0x0000334004037816 */ /* 0x000fc40000000003 */
[----:B------:R-:W-:Y:S02]  /*15e20*/  PRMT R0, R2, 0x3340, R0 ;  /* 0x0000334002007816 */ /* 0x000fe40000000000 */
[----:B------:R-:W-:Y:S02]  /*15e30*/  PRMT R8, RZ, 0x7610, R8 ;  /* 0x00007610ff087816 */ /* 0x000fe40000000008 */
[----:B------:R-:W-:Y:S02]  /*15e40*/  PRMT R7, R3, 0x5410, R0 ;  /* 0x0000541003077816 */ /* 0x000fe40000000000 */
[----:B------:R-:W-:Y:S01]  /*15e50*/  PRMT R4, R232, 0x5410, R231 ;  /* 0x00005410e8047816 */ /* 0x000fe200000000e7 */
[----:B---3--:R-:W-:Y:S02]  /*15e60*/  @P0 IMAD.MOV.U32 R3, RZ, RZ, R80 ;  /* 0x000000ffff030224 */ /* 0x008fe400078e0050 */
[----:B------:R-:W3:Y:S01]  /*15e70*/  LDL R80, [R1+0x9c8] ;  /* 0x0009c80001507983 */ /* 0x000ee20000100800 */
[----:B------:R-:W-:-:S02]  /*15e80*/  PRMT R5, R230, 0x5410, R229 ;  /* 0x00005410e6057816 */ /* 0x000fc400000000e5 */
[----:B------:R-:W-:Y:S01]  /*15e90*/  PRMT R6, R13, 0x5410, R11 ;  /* 0x000054100d067816 */ /* 0x000fe2000000000b */
[----:B----4-:R-:W-:Y:S02]  /*15ea0*/  @P0 IMAD.MOV.U32 R2, RZ, RZ, R78 ;  /* 0x000000ffff020224 */ /* 0x010fe400078e004e */
[----:B------:R-:W4:Y:S04]  /*15eb0*/  LDL R78, [R1+0x9cc] ;  /* 0x0009cc00014e7983 */ /* 0x000f280000100800 */
[----:B------:R0:W3:Y:S01]  /*15ec0*/  @P0 LDG.E.U8 R8, desc[UR56][R2.64] ;  /* 0x0000003802080981 */ /* 0x0000e2000c1e1100 */
[----:B------:R-:W-:Y:S06]  /*15ed0*/  BAR.SYNC.DEFER_BLOCKING 0x0 ;  /* 0x0000000000007b1d */ /* 0x000fec0000010000 */
[----:B------:R-:W2:Y:S01]  /*15ee0*/  LDL.LU R155, [R1+0xa0c] ;  /* 0x000a0c00019b7983 */ /* 0x000ea20000300800 */
[----:B------:R-:W-:-:S02]  /*15ef0*/  PRMT R182, RZ, 0x7610, R182 ;  /* 0x00007610ffb67816 */ /* 0x000fc400000000b6 */
[----:B------:R-:W-:Y:S01]  /*15f00*/  PRMT R61, RZ, 0x7610, R61 ;  /* 0x00007610ff3d7816 */ /* 0x000fe2000000003d */
[----:B------:R-:W3:Y:S01]  /*15f10*/  LDL R18, [R1+0x988] ;  /* 0x0009880001127983 */ /* 0x000ee20000100800 */
[----:B------:R-:W-:Y:S02]  /*15f20*/  PRMT R60, RZ, 0x7610, R60 ;  /* 0x00007610ff3c7816 */ /* 0x000fe4000000003c */
[----:B------:R-:W-:Y:S01]  /*15f30*/  PRMT R59, RZ, 0x7610, R59 ;  /* 0x00007610ff3b7816 */ /* 0x000fe2000000003b */
[----:B------:R-:W3:Y:S01]  /*15f40*/  LDL R13, [R1+0x98c] ;  /* 0x00098c00010d7983 */ /* 0x000ee20000100800 */
[----:B------:R-:W-:-:S03]  /*15f50*/  PRMT R58, RZ, 0x7610, R58 ;  /* 0x00007610ff3a7816 */ /* 0x000fc6000000003a */
[----:B------:R-:W3:Y:S04]  /*15f60*/  LDL R11, [R1+0x968] ;  /* 0x00096800010b7983 */ /* 0x000ee80000100800 */
[----:B------:R1:W-:Y:S01]  /*15f70*/  STS.128 [R142+UR58], R4 ;  /* 0x000000048e007988 */ /* 0x0003e20008000c3a */
[----:B------:R-:W-:-:S03]  /*15f80*/  PRMT R57, RZ, 0x7610, R57 ;  /* 0x00007610ff397816 */ /* 0x000fc60000000039 */
[----:B------:R-:W3:Y:S04]  /*15f90*/  LDL R0, [R1+0x94c] ;  /* 0x00094c0001007983 */ /* 0x000ee80000100800 */
[----:B-1----:R-:W3:Y:S01]  /*15fa0*/  LDL R4, [R1+0x9ac] ;  /* 0x0009ac0001047983 */ /* 0x002ee20000100800 */
[----:B0-----:R-:W-:Y:S02]  /*15fb0*/  @!P1 IMAD.MOV.U32 R2, RZ, RZ, R179 ;  /* 0x000000ffff029224 */ /* 0x001fe400078e00b3 */
[----:B------:R-:W-:Y:S01]  /*15fc0*/  @!P1 IMAD.MOV.U32 R3, RZ, RZ, R154 ;  /* 0x000000ffff039224 */ /* 0x000fe200078e009a */
[----:B------:R-:W3:Y:S04]  /*15fd0*/  LDL R7, [R1+0x96c] ;  /* 0x00096c0001077983 */ /* 0x000ee80000100800 */
[----:B------:R0:W3:Y:S04]  /*15fe0*/  @!P1 LDG.E.U8 R182, desc[UR56][R2.64] ;  /* 0x0000003802b69981 */ /* 0x0000e8000c1e1100 */
[----:B------:R-:W3:Y:S01]  /*15ff0*/  LDL R6, [R1+0x948] ;  /* 0x0009480001067983 */ /* 0x000ee20000100800 */
[----:B0-----:R-:W-:-:S02]  /*16000*/  @!P1 IMAD.MOV.U32 R2, RZ, RZ, R62 ;  /* 0x000000ffff029224 */ /* 0x001fc400078e003e */
[----:B------:R-:W-:Y:S01]  /*16010*/  @!P1 IMAD.MOV.U32 R3, RZ, RZ, R115 ;  /* 0x000000ffff039224 */ /* 0x000fe200078e0073 */
[----:B------:R-:W3:Y:S04]  /*16020*/  LDL R62, [R1+0x9a8] ;  /* 0x0009a800013e7983 */ /* 0x000ee80000100800 */
[----:B------:R0:W3:Y:S01]  /*16030*/  @!P1 LDG.E.U8 R61, desc[UR56][R2.64] ;  /* 0x00000038023d9981 */ /* 0x0000e2000c1e1100 */
[----:B------:R-:W-:-:S03]  /*16040*/  PRMT R56, RZ, 0x7610, R56 ;  /* 0x00007610ff387816 */ /* 0x000fc60000000038 */
[----:B------:R-:W3:Y:S01]  /*16050*/  LDL.LU R207, [R1+0x544] ;  /* 0x0005440001cf7983 */ /* 0x000ee20000300800 */
[----:B------:R-:W-:-:S03]  /*16060*/  PRMT R55, RZ, 0x7610, R55 ;  /* 0x00007610ff377816 */ /* 0x000fc60000000037 */
[----:B------:R-:W3:Y:S01]  /*16070*/  LDL R5, [R1+0x92c] ;  /* 0x00092c0001057983 */ /* 0x000ee20000100800 */
[----:B0-----:R-:W-:Y:S02]  /*16080*/  @!P1 IMAD.MOV.U32 R2, RZ, RZ, R101 ;  /* 0x000000ffff029224 */ /* 0x001fe400078e0065 */
[----:B------:R-:W-:Y:S01]  /*16090*/  @!P1 IMAD.MOV.U32 R3, RZ, RZ, R102 ;  /* 0x000000ffff039224 */ /* 0x000fe200078e0066 */
[----:B------:R-:W3:Y:S04]  /*160a0*/  LDL.LU R204, [R1+0x550] ;  /* 0x0005500001cc7983 */ /* 0x000ee80000300800 */
[----:B------:R0:W3:Y:S04]  /*160b0*/  @!P1 LDG.E.U8 R60, desc[UR56][R2.64] ;  /* 0x00000038023c9981 */ /* 0x0000e8000c1e1100 */
[----:B------:R-:W3:Y:S01]  /*160c0*/  LDL.LU R205, [R1+0x524] ;  /* 0x0005240001cd7983 */ /* 0x000ee20000300800 */
[----:B0-----:R-:W-:-:S02]  /*160d0*/  @!P1 IMAD.MOV.U32 R2, RZ, RZ, R99 ;  /* 0x000000ffff029224 */ /* 0x001fc400078e0063 */
[----:B------:R-:W-:-:S05]  /*160e0*/  @!P1 IMAD.MOV.U32 R3, RZ, RZ, R100 ;  /* 0x000000ffff039224 */ /* 0x000fca00078e0064 */
[----:B------:R0:W3:Y:S02]  /*160f0*/  @!P1 LDG.E.U8 R59, desc[UR56][R2.64] ;  /* 0x00000038023b9981 */ /* 0x0000e4000c1e1100 */
[----:B0-----:R-:W-:Y:S02]  /*16100*/  @!P1 IMAD.MOV.U32 R2, RZ, RZ, R87 ;  /* 0x000000ffff029224 */ /* 0x001fe400078e0057 */
[----:B------:R-:W-:-:S05]  /*16110*/  @!P1 IMAD.MOV.U32 R3, RZ, RZ, R98 ;  /* 0x000000ffff039224 */ /* 0x000fca00078e0062 */
[----:B------:R0:W3:Y:S02]  /*16120*/  @!P1 LDG.E.U8 R58, desc[UR56][R2.64] ;  /* 0x00000038023a9981 */ /* 0x0000e4000c1e1100 */
[----:B0-----:R-:W-:Y:S02]  /*16130*/  @!P1 IMAD.MOV.U32 R3, RZ, RZ, R86 ;  /* 0x000000ffff039224 */ /* 0x001fe400078e0056 */
[----:B--2---:R-:W-:-:S05]  /*16140*/  @!P1 IMAD.MOV.U32 R2, RZ, RZ, R155 ;  /* 0x000000ffff029224 */ /* 0x004fca00078e009b */
[----:B------:R0:W2:Y:S02]  /*16150*/  @!P1 LDG.E.U8 R57, desc[UR56][R2.64] ;  /* 0x0000003802399981 */ /* 0x0000a4000c1e1100 */
[----:B0-----:R-:W-:Y:S02]  /*16160*/  @!P1 IMAD.MOV.U32 R2, RZ, RZ, R82 ;  /* 0x000000ffff029224 */ /* 0x001fe400078e0052 */
[----:B------:R-:W-:-:S05]  /*16170*/  @!P1 IMAD.MOV.U32 R3, RZ, RZ, R84 ;  /* 0x000000ffff039224 */ /* 0x000fca00078e0054 */
[----:B------:R4:W2:Y:S02]  /*16180*/  @!P1 LDG.E.U8 R56, desc[UR56][R2.64] ;  /* 0x0000003802389981 */ /* 0x0008a4000c1e1100 */
[----:B----4-:R-:W-:Y:S02]  /*16190*/  @!P1 IMAD.MOV.U32 R2, RZ, RZ, R78 ;  /* 0x000000ffff029224 */ /* 0x010fe400078e004e */
[----:B---3--:R-:W-:-:S05]  /*161a0*/  @!P1 IMAD.MOV.U32 R3, RZ, RZ, R80 ;  /* 0x000000ffff039224 */ /* 0x008fca00078e0050 */
[----:B------:R0:W3:Y:S02]  /*161b0*/  @!P1 LDG.E.U8 R55, desc[UR56][R2.64] ;  /* 0x0000003802379981 */ /* 0x0000e4000c1e1100 */
[----:B0-----:R-:W-:Y:S02]  /*161c0*/  @!P1 IMAD.MOV.U32 R2, RZ, RZ, R4 ;  /* 0x000000ffff029224 */ /* 0x001fe400078e0004 */
[----:B------:R-:W4:Y:S04]  /*161d0*/  LDL R4, [R1+0x90c] ;  /* 0x00090c0001047983 */ /* 0x000f280000100800 */
[----:B------:R-:W2:Y:S04]  /*161e0*/  LDL.LU R203, [R1+0x558] ;  /* 0x0005580001cb7983 */ /* 0x000ea80000300800 */
[----:B------:R-:W3:Y:S04]  /*161f0*/  LDL.LU R202, [R1+0x53c] ;  /* 0x00053c0001ca7983 */ /* 0x000ee80000300800 */
[----:B------:R-:W2:Y:S01]  /*16200*/  LDL.LU R160, [R1+0x908] ;  /* 0x0009080001a07983 */ /* 0x000ea20000300800 */
[----:B------:R-:W-:Y:S01]  /*16210*/  PRMT R54, RZ, 0x7610, R54 ;  /* 0x00007610ff367816 */ /* 0x000fe20000000036 */
[----:B------:R-:W-:Y:S01]  /*16220*/  @!P1 IMAD.MOV.U32 R3, RZ, RZ, R62 ;  /* 0x000000ffff039224 */ /* 0x000fe200078e003e */
[----:B------:R-:W-:-:S04]  /*16230*/  PRMT R53, RZ, 0x7610, R53 ;  /* 0x00007610ff357816 */ /* 0x000fc80000000035 */
[----:B------:R0:W3:Y:S01]  /*16240*/  @!P1 LDG.E.U8 R54, desc[UR56][R2.64] ;  /* 0x0000003802369981 */ /* 0x0000e2000c1e1100 */
[----:B------:R-:W-:Y:S01]  /*16250*/  PRMT R52, RZ, 0x7610, R52 ;  /* 0x00007610ff347816 */ /* 0x000fe20000000034 */
[----:B0-----:R-:W-:Y:S02]  /*16260*/  @!P1 IMAD.MOV.U32 R2, RZ, RZ, R13 ;  /* 0x000000ffff029224 */ /* 0x001fe400078e000d */
[----:B------:R-:W-:-:S05]  /*16270*/  @!P1 IMAD.MOV.U32 R3, RZ, RZ, R18 ;  /* 0x000000ffff039224 */ /* 0x000fca00078e0012 */
[----:B------:R0:W3:Y:S01]  /*16280*/  @!P1 LDG.E.U8 R53, desc[UR56][R2.64] ;  /* 0x0000003802359981 */ /* 0x0000e2000c1e1100 */
[----:B------:R-:W-:Y:S01]  /*16290*/  PRMT R51, RZ, 0x7610, R51 ;  /* 0x00007610ff337816 */ /* 0x000fe20000000033 */
[----:B0-----:R-:W-:Y:S02]  /*162a0*/  @!P1 IMAD.MOV.U32 R2, RZ, RZ, R7 ;  /* 0x000000ffff029224 */ /* 0x001fe400078e0007 */
[----:B------:R-:W-:-:S05]  /*162b0*/  @!P1 IMAD.MOV.U32 R3, RZ, RZ, R11 ;  /* 0x000000ffff039224 */ /* 0x000fca00078e000b */
[----:B------:R0:W3:Y:S02]  /*162c0*/  @!P1 LDG.E.U8 R52, desc[UR56][R2.64] ;  /* 0x0000003802349981 */ /* 0x0000e4000c1e1100 */
[----:B0-----:R-:W-:Y:S02]  /*162d0*/  @!P1 IMAD.MOV.U32 R2, RZ, RZ, R0 ;  /* 0x000000ffff029224 */ /* 0x001fe400078e0000 */
[----:B------:R-:W-:Y:S01]  /*162e0*/  @!P1 IMAD.MOV.U32 R3, RZ, RZ, R6 ;  /* 0x000000ffff039224 */ /* 0x000fe200078e0006 */
[----:B------:R-:W-:-:S04]  /*162f0*/  LOP3.LUT R0, R252, 0xffff, RZ, 0xc0, !PT ;  /* 0x0000fffffc007812 */ /* 0x000fc800078ec0ff */
[----:B------:R0:W3:Y:S01]  /*16300*/  @!P1 LDG.E.U8 R51, desc[UR56][R2.64] ;  /* 0x0000003802339981 */ /* 0x0000e2000c1e1100 */
[----:B------:R-:W-:Y:S02]  /*16310*/  PRMT R50, RZ, 0x7610, R50 ;  /* 0x00007610ff327816 */ /* 0x000fe40000000032 */
[----:B0-----:R-:W-:Y:S02]  /*16320*/  LOP3.LUT R2, R207, 0xffff, RZ, 0xc0, !PT ;  /* 0x0000ffffcf027812 */ /* 0x001fe400078ec0ff */
[----:B------:R-:W3:Y:S01]  /*16330*/  LDL.LU R207, [R1+0x538] ;  /* 0x0005380001cf7983 */ /* 0x000ee20000300800 */
[----:B------:R-:W-:Y:S01]  /*16340*/  @!P1 IMAD.MOV.U32 R3, RZ, RZ, R219 ;  /* 0x000000ffff039224 */ /* 0x000fe200078e00db */
[----:B------:R-:W-:Y:S02]  /*16350*/  PRMT R206, R2, 0x3340, R0 ;  /* 0x0000334002ce7816 */ /* 0x000fe40000000000 */
[----:B------:R-:W3:Y:S01]  /*16360*/  LDL.LU R168, [R1+0x8e8] ;  /* 0x0008e80001a87983 */ /* 0x000ee20000300800 */
[----:B------:R-:W-:-:S03]  /*16370*/  @!P1 IMAD.MOV.U32 R2, RZ, RZ, R5 ;  /* 0x000000ffff029224 */ /* 0x000fc600078e0005 */
[----:B------:R-:W3:Y:S01]  /*16380*/  LDL.LU R157, [R1+0x8ec] ;  /* 0x0008ec00019d7983 */ /* 0x000ee20000300800 */
[----:B------:R-:W-:-:S03]  /*16390*/  LOP3.LUT R0, R205, 0xffff, RZ, 0xc0, !PT ;  /* 0x0000ffffcd007812 */ /* 0x000fc600078ec0ff */
[----:B------:R-:W-:Y:S04]  /*163a0*/  STL [R1+0x1334], R219 ;  /* 0x001334db01007387 */ /* 0x000fe80000100800 */
[----:B------:R0:W3:Y:S04]  /*163b0*/  @!P1 LDG.E.U8 R50, desc[UR56][R2.64] ;  /* 0x0000003802329981 */ /* 0x0000e8000c1e1100 */
[----:B------:R-:W3:Y:S01]  /*163c0*/  LDL.LU R199, [R1+0x54c] ;  /* 0x00054c0001c77983 */ /* 0x000ee20000300800 */
[----:B------:R-:W-:-:S03]  /*163d0*/  PRMT R31, RZ, 0x7610, R31 ;  /* 0x00007610ff1f7816 */ /* 0x000fc6000000001f */
[----:B------:R-:W3:Y:S01]  /*163e0*/  LDL.LU R205, [R1+0x518] ;  /* 0x0005180001cd7983 */ /* 0x000ee20000300800 */
[----:B0-----:R-:W-:-:S03]  /*163f0*/  LOP3.LUT R2, R204, 0xffff, RZ, 0xc0, !PT ;  /* 0x0000ffffcc027812 */ /* 0x001fc600078ec0ff */
[----:B------:R-:W3:Y:S01]  /*16400*/  LDL.LU R176, [R1+0x8c8] ;  /* 0x0008c80001b07983 */ /* 0x000ee20000300800 */
[----:B------:R-:W-:-:S03]  /*16410*/  PRMT R204, R2, 0x3340, R0 ;  /* 0x0000334002cc7816 */ /* 0x000fc60000000000 */
[----:B------:R-:W3:Y:S04]  /*16420*/  LDL.LU R165, [R1+0x8cc] ;  /* 0x0008cc0001a57983 */ /* 0x000ee80000300800 */
[----:B------:R-:W3:Y:S01]  /*16430*/  LDL.LU R201, [R1+0x554] ;  /* 0x0005540001c97983 */ /* 0x000ee20000300800 */
[----:B----4-:R-:W-:Y:S02]  /*16440*/  @!P1 IMAD.MOV.U32 R2, RZ, RZ, R4 ;  /* 0x000000ffff029224 */ /* 0x010fe400078e0004 */
[----:B--2---:R-:W-:-:S05]  /*16450*/  @!P1 IMAD.MOV.U32 R3, RZ, RZ, R160 ;  /* 0x000000ffff039224 */ /* 0x004fca00078e00a0 */
[----:B------:R0:W2:Y:S02]  /*16460*/  @!P1 LDG.E.U8 R31, desc[UR56][R2.64] ;  /* 0x00000038021f9981 */ /* 0x0000a4000c1e1100 */
[----:B0-----:R-:W-:Y:S02]  /*16470*/  LOP3.LUT R2, R203, 0xffff, RZ, 0xc0, !PT ;  /* 0x0000ffffcb027812 */ /* 0x001fe400078ec0ff */
[----:B------:R-:W4:Y:S04]  /*16480*/  LDL.LU R203, [R1+0x534] ;  /* 0x0005340001cb7983 */ /* 0x000f280000300800 */
[----:B------:R-:W2:Y:S04]  /*16490*/  LDL.LU R173, [R1+0x8ac] ;  /* 0x0008ac0001ad7983 */ /* 0x000ea80000300800 */
[----:B------:R-:W4:Y:S04]  /*164a0*/  LDL.LU R152, [R1+0x8a8] ;  /* 0x0008a80001987983 */ /* 0x000f280000300800 */
[----:B------:R-:W4:Y:S04]  /*164b0*/  LDL R18, [R1+0xa80] ;  /* 0x000a800001127983 */ /* 0x000f280000100800 */
[----:B------:R-:W4:Y:S04]  /*164c0*/  LDL R13, [R1+0xa84] ;  /* 0x000a8400010d7983 */ /* 0x000f280000100800 */
[----:B------:R-:W4:Y:S04]  /*164d0*/  LDL.LU R200, [R1+0x530] ;  /* 0x0005300001c87983 */ /* 0x000f280000300800 */
[----:B------:R-:W4:Y:S04]  /*164e0*/  LDL R11, [R1+0xa60] ;  /* 0x000a6000010b7983 */ /* 0x000f280000100800 */
[----:B------:R-:W4:Y:S01]  /*164f0*/  LDL R7, [R1+0xa64] ;  /* 0x000a640001077983 */ /* 0x000f220000100800 */
[----:B---3--:R-:W-:-:S02]  /*16500*/  LOP3.LUT R0, R202, 0xffff, RZ, 0xc0, !PT ;  /* 0x0000ffffca007812 */ /* 0x008fc400078ec0ff */
[----:B------:R-:W-:Y:S01]  /*16510*/  PRMT R49, RZ, 0x7610, R49 ;  /* 0x00007610ff317816 */ /* 0x000fe20000000031 */
[----:B------:R-:W3:Y:S01]  /*16520*/  LDL.LU R195, [R1+0x548] ;  /* 0x0005480001c37983 */ /* 0x000ee20000300800 */
[----:B------:R-:W-:Y:S02]  /*16530*/  PRMT R202, R2, 0x3340, R0 ;  /* 0x0000334002ca7816 */ /* 0x000fe40000000000 */
[----:B------:R-:W-:Y:S01]  /*16540*/  LOP3.LUT R0, R247, 0xffff, RZ, 0xc0, !PT ;  /* 0x0000fffff7007812 */ /* 0x000fe200078ec0ff */
[----:B------:R-:W3:Y:S01]  /*16550*/  LDL.LU R198, [R1+0x50c] ;  /* 0x00050c0001c67983 */ /* 0x000ee20000300800 */
[----:B------:R-:W-:-:S03]  /*16560*/  PRMT R48, RZ, 0x7610, R48 ;  /* 0x00007610ff307816 */ /* 0x000fc60000000030 */
[----:B------:R-:W3:Y:S04]  /*16570*/  LDL R6, [R1+0xa40] ;  /* 0x000a400001067983 */ /* 0x000ee80000100800 */
[----:B------:R-:W3:Y:S04]  /*16580*/  LDL R5, [R1+0xa44] ;  /* 0x000a440001057983 */ /* 0x000ee80000100800 */
[----:B------:R-:W3:Y:S01]  /*16590*/  LDL.LU R196, [R1+0x7b8] ;  /* 0x0007b80001c47983 */ /* 0x000ee20000300800 */
[----:B------:R-:W-:-:S03]  /*165a0*/  PRMT R47, RZ, 0x7610, R47 ;  /* 0x00007610ff2f7816 */ /* 0x000fc6000000002f */
[----:B------:R-:W3:Y:S04]  /*165b0*/  LDL.LU R197, [R1+0x52c] ;  /* 0x00052c0001c57983 */ /* 0x000ee80000300800 */
[----:B------:R-:W3:Y:S01]  /*165c0*/  LDL R62, [R1+0xa20] ;  /* 0x000a2000013e7983 */ /* 0x000ee20000100800 */
[----:B------:R-:W-:-:S03]  /*165d0*/  @!P1 IMAD.MOV.U32 R3, RZ, RZ, R168 ;  /* 0x000000ffff039224 */ /* 0x000fc600078e00a8 */
[----:B------:R-:W3:Y:S01]  /*165e0*/  LDL R4, [R1+0xa24] ;  /* 0x000a240001047983 */ /* 0x000ee20000100800 */
[----:B------:R-:W-:-:S05]  /*165f0*/  @!P1 IMAD.MOV.U32 R2, RZ, RZ, R157 ;  /* 0x000000ffff029224 */ /* 0x000fca00078e009d */
[----:B------:R0:W3:Y:S02]  /*16600*/  @!P1 LDG.E.U8 R49, desc[UR56][R2.64] ;  /* 0x0000003802319981 */ /* 0x0000e4000c1e1100 */
[----:B0-----:R-:W-:-:S04]  /*16610*/  LOP3.LUT R2, R207, 0xffff, RZ, 0xc0, !PT ;  /* 0x0000ffffcf027812 */ /* 0x001fc800078ec0ff */
[----:B------:R-:W-:Y:S01]  /*16620*/  PRMT R207, R2, 0x3340, R0 ;  /* 0x0000334002cf7816 */ /* 0x000fe20000000000 */
[----:B------:R-:W-:Y:S02]  /*16630*/  @!P1 IMAD.MOV.U32 R3, RZ, RZ, R176 ;  /* 0x000000ffff039224 */ /* 0x000fe400078e00b0 */
[----:B------:R-:W-:Y:S01]  /*16640*/  @!P1 IMAD.MOV.U32 R2, RZ, RZ, R165 ;  /* 0x000000ffff029224 */ /* 0x000fe200078e00a5 */
[----:B------:R-:W-:-:S04]  /*16650*/  LOP3.LUT R0, R205, 0xffff, RZ, 0xc0, !PT ;  /* 0x0000ffffcd007812 */ /* 0x000fc800078ec0ff */
[----:B------:R0:W3:Y:S02]  /*16660*/  @!P1 LDG.E.U8 R48, desc[UR56][R2.64] ;  /* 0x0000003802309981 */ /* 0x0000e4000c1e1100 */
[----:B0-----:R-:W-:-:S04]  /*16670*/  LOP3.LUT R2, R199, 0xffff, RZ, 0xc0, !PT ;  /* 0x0000ffffc7027812 */ /* 0x001fc800078ec0ff */
[----:B------:R-:W-:Y:S02]  /*16680*/  PRMT R205, R2, 0x3340, R0 ;  /* 0x0000334002cd7816 */ /* 0x000fe40000000000 */
[----:B------:R-:W-:Y:S01]  /*16690*/  PRMT R46, RZ, 0x7610, R46 ;  /* 0x00007610ff2e7816 */ /* 0x000fe2000000002e */
[----:B--2---:R-:W-:Y:S02]  /*166a0*/  @!P1 IMAD.MOV.U32 R2, RZ, RZ, R173 ;  /* 0x000000ffff029224 */ /* 0x004fe400078e00ad */
[----:B----4-:R-:W-:Y:S01]  /*166b0*/  @!P1 IMAD.MOV.U32 R3, RZ, RZ, R152 ;  /* 0x000000ffff039224 */ /* 0x010fe200078e0098 */
[----:B------:R-:W-:-:S04]  /*166c0*/  LOP3.LUT R0, R203, 0xffff, RZ, 0xc0, !PT ;  /* 0x0000ffffcb007812 */ /* 0x000fc800078ec0ff */
[----:B------:R0:W2:Y:S02]  /*166d0*/  @!P1 LDG.E.U8 R47, desc[UR56][R2.64] ;  /* 0x00000038022f9981 */ /* 0x0000a4000c1e1100 */
[----:B0-----:R-:W-:Y:S02]  /*166e0*/  LOP3.LUT R2, R201, 0xffff, RZ, 0xc0, !PT ;  /* 0x0000ffffc9027812 */ /* 0x001fe400078ec0ff */
[----:B------:R-:W4:Y:S01]  /*166f0*/  LDL.LU R201, [R1+0x528] ;  /* 0x0005280001c97983 */ /* 0x000f220000300800 */
[----:B------:R-:W-:Y:S01]  /*16700*/  @!P1 IMAD.MOV.U32 R3, RZ, RZ, R18 ;  /* 0x000000ffff039224 */ /* 0x000fe200078e0012 */
[----:B------:R-:W-:Y:S01]  /*16710*/  PRMT R203, R2, 0x3340, R0 ;  /* 0x0000334002cb7816 */ /* 0x000fe20000000000 */
[----:B------:R-:W-:Y:S01]  /*16720*/  @!P1 IMAD.MOV.U32 R2, RZ, RZ, R13 ;  /* 0x000000ffff029224 */ /* 0x000fe200078e000d */
[----:B------:R-:W2:Y:S04]  /*16730*/  LDL R18, [R1+0xa00] ;  /* 0x000a000001127983 */ /* 0x000ea80000100800 */
[----:B------:R-:W2:Y:S01]  /*16740*/  LDL R13, [R1+0xa04] ;  /* 0x000a0400010d7983 */ /* 0x000ea20000100800 */
[----:B------:R-:W-:-:S03]  /*16750*/  LOP3.LUT R0, R244, 0xffff, RZ, 0xc0, !PT ;  /* 0x0000fffff4007812 */ /* 0x000fc600078ec0ff */
[----:B------:R0:W2:Y:S04]  /*16760*/  @!P1 LDG.E.U8 R46, desc[UR56][R2.64] ;  /* 0x00000038022e9981 */ /* 0x0000a8000c1e1100 */
[----:B------:R-:W2:Y:S01]  /*16770*/  LDL.LU R199, [R1+0x540] ;  /* 0x0005400001c77983 */ /* 0x000ea20000300800 */
[----:B0-----:R-:W-:Y:S01]  /*16780*/  LOP3.LUT R2, R200, 0xffff, RZ, 0xc0, !PT ;  /* 0x0000ffffc8027812 */ /* 0x001fe200078ec0ff */
[----:B------:R-:W-:Y:S02]  /*16790*/  @!P1 IMAD.MOV.U32 R3, RZ, RZ, R11 ;  /* 0x000000ffff039224 */ /* 0x000fe400078e000b */
[----:B------:R-:W2:Y:S01]  /*167a0*/  LDL R11, [R1+0x9e0] ;  /* 0x0009e000010b7983 */ /* 0x000ea20000100800 */
[----:B------:R-:W-:Y:S01]  /*167b0*/  PRMT R200, R2, 0x3340, R0 ;  /* 0x0000334002c87816 */ /* 0x000fe20000000000 */
[----:B------:R-:W-:-:S02]  /*167c0*/  @!P1 IMAD.MOV.U32 R2, RZ, RZ, R7 ;  /* 0x000000ffff029224 */ /* 0x000fc400078e0007 */
[----:B------:R-:W2:Y:S01]  /*167d0*/  LDL R7, [R1+0x9e4] ;  /* 0x0009e40001077983 */ /* 0x000ea20000100800 */
[----:B------:R-:W-:Y:S02]  /*167e0*/  PRMT R45, RZ, 0x7610, R45 ;  /* 0x00007610ff2d7816 */ /* 0x000fe4000000002d */
[----:B---3--:R-:W-:Y:S01]  /*167f0*/  LOP3.LUT R0, R198, 0xffff, RZ, 0xc0, !PT ;  /* 0x0000ffffc6007812 */ /* 0x008fe200078ec0ff */
[----:B------:R-:W3:Y:S04]  /*16800*/  LDL.LU R192, [R1+0x7ac] ;  /* 0x0007ac0001c07983 */ /* 0x000ee80000300800 */
[----:B------:R0:W3:Y:S01]  /*16810*/  @!P1 LDG.E.U8 R45, desc[UR56][R2.64] ;  /* 0x00000038022d9981 */ /* 0x0000e2000c1e1100 */
[----:B------:R-:W-:-:S03]  /*16820*/  PRMT R44, RZ, 0x7610, R44 ;  /* 0x00007610ff2c7816 */ /* 0x000fc6000000002c */
[----:B------:R-:W3:Y:S01]  /*16830*/  LDL.LU R193, [R1+0x520] ;  /* 0x0005200001c17983 */ /* 0x000ee20000300800 */
[----:B0-----:R-:W-:Y:S01]  /*16840*/  LOP3.LUT R2, R195, 0xffff, RZ, 0xc0, !PT ;  /* 0x0000ffffc3027812 */ /* 0x001fe200078ec0ff */
[----:B------:R-:W-:Y:S02]  /*16850*/  @!P1 IMAD.MOV.U32 R3, RZ, RZ, R6 ;  /* 0x000000ffff039224 */ /* 0x000fe400078e0006 */
[----:B------:R-:W3:Y:S01]  /*16860*/  LDL R6, [R1+0x9c0] ;  /* 0x0009c00001067983 */ /* 0x000ee20000100800 */
[----:B------:R-:W-:Y:S01]  /*16870*/  PRMT R198, R2, 0x3340, R0 ;  /* 0x0000334002c67816 */ /* 0x000fe20000000000 */
[----:B------:R-:W-:Y:S02]  /*16880*/  @!P1 IMAD.MOV.U32 R2, RZ, RZ, R5 ;  /* 0x000000ffff029224 */ /* 0x000fe400078e0005 */
[----:B------:R-:W3:Y:S01]  /*16890*/  LDL R5, [R1+0x9c4] ;  /* 0x0009c40001057983 */ /* 0x000ee20000100800 */
[----:B------:R-:W-:-:S03]  /*168a0*/  LOP3.LUT R0, R197, 0xffff, RZ, 0xc0, !PT ;  /* 0x0000ffffc5007812 */ /* 0x000fc600078ec0ff */
[----:B------:R0:W3:Y:S01]  /*168b0*/  @!P1 LDG.E.U8 R44, desc[UR56][R2.64] ;  /* 0x00000038022c9981 */ /* 0x0000e2000c1e1100 */
[----:B------:R-:W-:-:S03]  /*168c0*/  PRMT R43, RZ, 0x7610, R43 ;  /* 0x00007610ff2b7816 */ /* 0x000fc6000000002b */
[----:B------:R-:W3:Y:S04]  /*168d0*/  LDL.LU R194, [R1+0x51c] ;  /* 0x00051c0001c27983 */ /* 0x000ee80000300800 */
[----:B------:R-:W3:Y:S01]  /*168e0*/  LDL R78, [R1+0x9a0] ;  /* 0x0009a000014e7983 */ /* 0x000ee20000100800 */
[----:B0-----:R-:W-:Y:S01]  /*168f0*/  LOP3.LUT R2, R196, 0xffff, RZ, 0xc0, !PT ;  /* 0x0000ffffc4027812 */ /* 0x001fe200078ec0ff */
[----:B------:R-:W-:-:S03]  /*16900*/  @!P1 IMAD.MOV.U32 R3, RZ, RZ, R62 ;  /* 0x000000ffff039224 */ /* 0x000fc600078e003e */
        /* <DEDUP_REMOVED lines=8> */
[----:B----4-:R-:W-:-:S04]  /*16990*/  LOP3.LUT R2, R201, 0xffff, RZ, 0xc0, !PT ;  /* 0x0000ffffc9027812 */ /* 0x010fc800078ec0ff */
[----:B------:R-:W-:Y:S01]  /*169a0*/  PRMT R201, R2, 0x3340, R0 ;  /* 0x0000334002c97816 */ /* 0x000fe20000000000 */
[----:B--2---:R-:W-:Y:S02]  /*169b0*/  @!P1 IMAD.MOV.U32 R3, RZ, RZ, R18 ;  /* 0x000000ffff039224 */ /* 0x004fe400078e0012 */
[----:B------:R-:W2:Y:S01]  /*169c0*/  LDL R18, [R1+0x984] ;  /* 0x0009840001127983 */ /* 0x000ea20000100800 */
[----:B------:R-:W-:Y:S01]  /*169d0*/  @!P1 IMAD.MOV.U32 R2, RZ, RZ, R13 ;  /* 0x000000ffff029224 */ /* 0x000fe200078e000d */
[----:B------:R-:W-:Y:S02]  /*169e0*/  LOP3.LUT R0, R251, 0xffff, RZ, 0xc0, !PT ;  /* 0x0000fffffb007812 */ /* 0x000fe400078ec0ff */
[----:B------:R-:W4:Y:S04]  /*169f0*/  LDL.LU R196, [R1+0x514] ;  /* 0x0005140001c47983 */ /* 0x000f280000300800 */
[----:B------:R0:W4:Y:S02]  /*16a00*/  @!P1 LDG.E.U8 R42, desc[UR56][R2.64] ;  /* 0x00000038022a9981 */ /* 0x000124000c1e1100 */
[----:B0-----:R-:W-:Y:S01]  /*16a10*/  LOP3.LUT R2, R199, 0xffff, RZ, 0xc0, !PT ;  /* 0x0000ffffc7027812 */ /* 0x001fe200078ec0ff */
[----:B------:R-:W-:-:S02]  /*16a20*/  @!P1 IMAD.MOV.U32 R3, RZ, RZ, R11 ;  /* 0x000000ffff039224 */ /* 0x000fc400078e000b */
[----:B------:R-:W4:Y:S01]  /*16a30*/  LDL R11, [R1+0x960] ;  /* 0x00096000010b7983 */ /* 0x000f220000100800 */
[----:B------:R-:W-:Y:S01]  /*16a40*/  PRMT R199, R2, 0x3340, R0 ;  /* 0x0000334002c77816 */ /* 0x000fe20000000000 */
[----:B------:R-:W-:Y:S02]  /*16a50*/  @!P1 IMAD.MOV.U32 R2, RZ, RZ, R7 ;  /* 0x000000ffff029224 */ /* 0x000fe400078e0007 */
[----:B------:R-:W4:Y:S01]  /*16a60*/  LDL R7, [R1+0x964] ;  /* 0x0009640001077983 */ /* 0x000f220000100800 */
[----:B------:R-:W-:-:S06]  /*16a70*/  PRMT R41, RZ, 0x7610, R41 ;  /* 0x00007610ff297816 */ /* 0x000fcc0000000029 */
[----:B------:R0:W4:Y:S01]  /*16a80*/  @!P1 LDG.E.U8 R41, desc[UR56][R2.64] ;  /* 0x0000003802299981 */ /* 0x000122000c1e1100 */
[----:B---3--:R-:W-:Y:S02]  /*16a90*/  LOP3.LUT R0, R193, 0xffff, RZ, 0xc0, !PT ;  /* 0x0000ffffc1007812 */ /* 0x008fe400078ec0ff */
[----:B------:R-:W-:Y:S02]  /*16aa0*/  PRMT R40, RZ, 0x7610, R40 ;  /* 0x00007610ff287816 */ /* 0x000fe40000000028 */
[----:B0-----:R-:W-:Y:S01]  /*16ab0*/  LOP3.LUT R2, R192, 0xffff, RZ, 0xc0, !PT ;  /* 0x0000ffffc0027812 */ /* 0x001fe200078ec0ff */
[----:B------:R-:W-:Y:S01]  /*16ac0*/  @!P1 IMAD.MOV.U32 R3, RZ, RZ, R6 ;  /* 0x000000ffff039224 */ /* 0x000fe200078e0006 */
[----:B------:R-:W-:Y:S01]  /*16ad0*/  PRMT R39, RZ, 0x7610, R39 ;  /* 0x00007610ff277816 */ /* 0x000fe20000000027 */
[----:B------:R-:W3:Y:S01]  /*16ae0*/  LDL R6, [R1+0x940] ;  /* 0x0009400001067983 */ /* 0x000ee20000100800 */
[----:B------:R-:W-:Y:S01]  /*16af0*/  PRMT R13, R2, 0x3340, R0 ;  /* 0x00003340020d7816 */ /* 0x000fe20000000000 */
[----:B------:R-:W-:Y:S01]  /*16b00*/  @!P1 IMAD.MOV.U32 R2, RZ, RZ, R5 ;  /* 0x000000ffff029224 */ /* 0x000fe200078e0005 */
[----:B------:R-:W-:Y:S01]  /*16b10*/  LOP3.LUT R0, R238, 0xffff, RZ, 0xc0, !PT ;  /* 0x0000ffffee007812 */ /* 0x000fe200078ec0ff */
[----:B------:R-:W3:Y:S04]  /*16b20*/  LDL R5, [R1+0x944] ;  /* 0x0009440001057983 */ /* 0x000ee80000100800 */
[----:B------:R0:W3:Y:S01]  /*16b30*/  @!P1 LDG.E.U8 R40, desc[UR56][R2.64] ;  /* 0x0000003802289981 */ /* 0x0000e2000c1e1100 */
[----:B------:R-:W-:-:S03]  /*16b40*/  PRMT R38, RZ, 0x7610, R38 ;  /* 0x00007610ff267816 */ /* 0x000fc60000000026 */
[----:B------:R-:W3:Y:S01]  /*16b50*/  LDL.LU R192, [R1+0x754] ;  /* 0x0007540001c07983 */ /* 0x000ee20000300800 */
[----:B0-----:R-:W-:Y:S01]  /*16b60*/  LOP3.LUT R2, R194, 0xffff, RZ, 0xc0, !PT ;  /* 0x0000ffffc2027812 */ /* 0x001fe200078ec0ff */
[----:B------:R-:W-:-:S03]  /*16b70*/  @!P1 IMAD.MOV.U32 R3, RZ, RZ, R78 ;  /* 0x000000ffff039224 */ /* 0x000fc600078e004e */
[----:B------:R-:W-:Y:S01]  /*16b80*/  PRMT R102, R2, 0x3340, R0 ;  /* 0x0000334002667816 */ /* 0x000fe20000000000 */
[----:B------:R-:W-:Y:S01]  /*16b90*/  @!P1 IMAD.MOV.U32 R2, RZ, RZ, R4 ;  /* 0x000000ffff029224 */ /* 0x000fe200078e0004 */
[----:B------:R-:W-:Y:S01]  /*16ba0*/  LOP3.LUT R0, R246, 0xffff, RZ, 0xc0, !PT ;  /* 0x0000fffff6007812 */ /* 0x000fe200078ec0ff */
[----:B------:R-:W3:Y:S04]  /*16bb0*/  LDL R4, [R1+0x924] ;  /* 0x0009240001047983 */ /* 0x000ee80000100800 */
[----:B------:R0:W3:Y:S01]  /*16bc0*/  @!P1 LDG.E.U8 R39, desc[UR56][R2.64] ;  /* 0x0000003802279981 */ /* 0x0000e2000c1e1100 */
[----:B------:R-:W-:-:S03]  /*16bd0*/  PRMT R37, RZ, 0x7610, R37 ;  /* 0x00007610ff257816 */ /* 0x000fc60000000025 */
[----:B------:R-:W3:Y:S04]  /*16be0*/  LDL.LU R190, [R1+0x794] ;  /* 0x0007940001be7983 */ /* 0x000ee80000300800 */
[----:B------:R-:W3:Y:S01]  /*16bf0*/  LDL.LU R194, [R1+0x508] ;  /* 0x0005080001c27983 */ /* 0x000ee20000300800 */
[----:B0-----:R-:W-:Y:S01]  /*16c00*/  LOP3.LUT R2, R195, 0xffff, RZ, 0xc0, !PT ;  /* 0x0000ffffc3027812 */ /* 0x001fe200078ec0ff */
[----:B------:R-:W-:-:S03]  /*16c10*/  @!P1 IMAD.MOV.U32 R3, RZ, RZ, R62 ;  /* 0x000000ffff039224 */ /* 0x000fc600078e003e */
[----:B------:R-:W-:Y:S01]  /*16c20*/  PRMT R195, R2, 0x3340, R0 ;  /* 0x0000334002c37816 */ /* 0x000fe20000000000 */
[----:B--2---:R-:W-:Y:S01]  /*16c30*/  @!P1 IMAD.MOV.U32 R2, RZ, RZ, R18 ;  /* 0x000000ffff029224 */ /* 0x004fe200078e0012 */
[----:B----4-:R-:W-:-:S04]  /*16c40*/  LOP3.LUT R0, R196, 0xffff, RZ, 0xc0, !PT ;  /* 0x0000ffffc4007812 */ /* 0x010fc800078ec0ff */
[----:B------:R0:W2:Y:S02]  /*16c50*/  @!P1 LDG.E.U8 R38, desc[UR56][R2.64] ;  /* 0x0000003802269981 */ /* 0x0000a4000c1e1100 */
[----:B0-----:R-:W-:Y:S02]  /*16c60*/  LOP3.LUT R2, R217, 0xffff, RZ, 0xc0, !PT ;  /* 0x0000ffffd9027812 */ /* 0x001fe400078ec0ff */
[----:B------:R-:W4:Y:S02]  /*16c70*/  LDL.LU R217, [R1+0x920] ;  /* 0x0009200001d97983 */ /* 0x000f240000300800 */
[----:B------:R-:W-:Y:S01]  /*16c80*/  PRMT R193, R2, 0x3340, R0 ;  /* 0x0000334002c17816 */ /* 0x000fe20000000000 */
[----:B------:R-:W-:Y:S01]  /*16c90*/  @!P1 IMAD.MOV.U32 R3, RZ, RZ, R11 ;  /* 0x000000ffff039224 */ /* 0x000fe200078e000b */
[----:B------:R-:W2:Y:S01]  /*16ca0*/  LDL.LU R191, [R1+0x504] ;  /* 0x0005040001bf7983 */ /* 0x000ea20000300800 */
[----:B------:R-:W-:-:S03]  /*16cb0*/  @!P1 IMAD.MOV.U32 R2, RZ, RZ, R7 ;  /* 0x000000ffff029224 */ /* 0x000fc600078e0007 */
[----:B------:R-:W2:Y:S04]  /*16cc0*/  LDL.LU R162, [R1+0x900] ;  /* 0x0009000001a27983 */ /* 0x000ea80000300800 */
[----:B------:R0:W2:Y:S02]  /*16cd0*/  @!P1 LDG.E.U8 R37, desc[UR56][R2.64] ;  /* 0x0000003802259981 */ /* 0x0000a4000c1e1100 */
[----:B0-----:R-:W-:Y:S02]  /*16ce0*/  LOP3.LUT R2, R220, 0xffff, RZ, 0xc0, !PT ;  /* 0x0000ffffdc027812 */ /* 0x001fe400078ec0ff */
[----:B------:R-:W2:Y:S01]  /*16cf0*/  LDL.LU R220, [R1+0x904] ;  /* 0x0009040001dc7983 */ /* 0x000ea20000300800 */
[----:B------:R-:W-:Y:S02]  /*16d00*/  LOP3.LUT R0, R236, 0xffff, RZ, 0xc0, !PT ;  /* 0x0000ffffec007812 */ /* 0x000fe400078ec0ff */
[----:B------:R-:W-:Y:S01]  /*16d10*/  PRMT R36, RZ, 0x7610, R36 ;  /* 0x00007610ff247816 */ /* 0x000fe20000000024 */
[----:B---3--:R-:W-:Y:S01]  /*16d20*/  @!P1 IMAD.MOV.U32 R3, RZ, RZ, R6 ;  /* 0x000000ffff039224 */ /* 0x008fe200078e0006 */
[----:B------:R-:W-:Y:S01]  /*16d30*/  PRMT R196, R2, 0x3340, R0 ;  /* 0x0000334002c47816 */ /* 0x000fe20000000000 */
[----:B------:R-:W3:Y:S01]  /*16d40*/  LDL.LU R189, [R1+0x740] ;  /* 0x0007400001bd7983 */ /* 0x000ee20000300800 */
[----:B------:R-:W-:-:S03]  /*16d50*/  @!P1 IMAD.MOV.U32 R2, RZ, RZ, R5 ;  /* 0x000000ffff029224 */ /* 0x000fc600078e0005 */
[----:B------:R-:W3:Y:S04]  /*16d60*/  LDL.LU R159, [R1+0x8e4] ;  /* 0x0008e400019f7983 */ /* 0x000ee80000300800 */
[----:B------:R0:W3:Y:S02]  /*16d70*/  @!P1 LDG.E.U8 R36, desc[UR56][R2.64] ;  /* 0x0000003802249981 */ /* 0x0000e4000c1e1100 */
[----:B0-----:R-:W-:Y:S02]  /*16d80*/  LOP3.LUT R2, R192, 0xffff, RZ, 0xc0, !PT ;  /* 0x0000ffffc0027812 */ /* 0x001fe400078ec0ff */
[----:B------:R-:W3:Y:S04]  /*16d90*/  LDL.LU R192, [R1+0x77c] ;  /* 0x00077c0001c07983 */ /* 0x000ee80000300800 */
[----:B------:R-:W3:Y:S01]  /*16da0*/  LDL.LU R170, [R1+0x8e0] ;  /* 0x0008e00001aa7983 */ /* 0x000ee20000300800 */
[----:B------:R-:W-:-:S02]  /*16db0*/  LOP3.LUT R0, R243, 0xffff, RZ, 0xc0, !PT ;  /* 0x0000fffff3007812 */ /* 0x000fc400078ec0ff */
[----:B------:R-:W-:Y:S02]  /*16dc0*/  PRMT R35, RZ, 0x7610, R35 ;  /* 0x00007610ff237816 */ /* 0x000fe40000000023 */
[----:B------:R-:W-:Y:S01]  /*16dd0*/  PRMT R18, R2, 0x3340, R0 ;  /* 0x0000334002127816 */ /* 0x000fe20000000000 */
[----:B------:R-:W-:Y:S01]  /*16de0*/  @!P1 IMAD.MOV.U32 R2, RZ, RZ, R4 ;  /* 0x000000ffff029224 */ /* 0x000fe200078e0004 */
[----:B----4-:R0:W-:Y:S01]  /*16df0*/  STL [R1+0x1338], R217 ;  /* 0x001338d901007387 */ /* 0x0101e20000100800 */
[----:B------:R-:W-:-:S03]  /*16e00*/  @!P1 IMAD.MOV.U32 R3, RZ, RZ, R217 ;  /* 0x000000ffff039224 */ /* 0x000fc600078e00d9 */
[----:B------:R-:W4:Y:S04]  /*16e10*/  LDL.LU R178, [R1+0x8c0] ;  /* 0x0008c00001b27983 */ /* 0x000f280000300800 */
[----:B------:R-:W4:Y:S04]  /*16e20*/  LDL.LU R167, [R1+0x8c4] ;  /* 0x0008c40001a77983 */ /* 0x000f280000300800 */
[----:B------:R1:W4:Y:S02]  /*16e30*/  @!P1 LDG.E.U8 R35, desc[UR56][R2.64] ;  /* 0x0000003802239981 */ /* 0x000324000c1e1100 */
[----:B-1----:R-:W-:-:S02]  /*16e40*/  LOP3.LUT R2, R190, 0xffff, RZ, 0xc0, !PT ;  /* 0x0000ffffbe027812 */ /* 0x002fc400078ec0ff */
[----:B--2---:R-:W-:Y:S04]  /*16e50*/  STL [R1+0x133c], R220 ;  /* 0x00133cdc01007387 */ /* 0x004fe80000100800 */
[----:B------:R-:W2:Y:S04]  /*16e60*/  LDL R11, [R1+0xa78] ;  /* 0x000a7800010b7983 */ /* 0x000ea80000100800 */
[----:B------:R-:W2:Y:S04]  /*16e70*/  LDL R7, [R1+0xa7c] ;  /* 0x000a7c0001077983 */ /* 0x000ea80000100800 */
[----:B------:R-:W2:Y:S04]  /*16e80*/  LDL.LU R190, [R1+0x72c] ;  /* 0x00072c0001be7983 */ /* 0x000ea80000300800 */
[----:B------:R-:W2:Y:S04]  /*16e90*/  LDL.LU R175, [R1+0x8a4] ;  /* 0x0008a40001af7983 */ /* 0x000ea80000300800 */
[----:B------:R-:W2:Y:S04]  /*16ea0*/  LDL.LU R153, [R1+0x8a0] ;  /* 0x0008a00001997983 */ /* 0x000ea80000300800 */
[----:B------:R-:W2:Y:S04]  /*16eb0*/  LDL R6, [R1+0xa58] ;  /* 0x000a580001067983 */ /* 0x000ea80000100800 */
[----:B------:R-:W2:Y:S04]  /*16ec0*/  LDL R5, [R1+0xa5c] ;  /* 0x000a5c0001057983 */ /* 0x000ea80000100800 */
[----:B------:R-:W2:Y:S04]  /*16ed0*/  LDL.LU R188, [R1+0x764] ;  /* 0x0007640001bc7983 */ /* 0x000ea80000300800 */
[----:B------:R-:W2:Y:S04]  /*16ee0*/  LDL R80, [R1+0xa38] ;  /* 0x000a380001507983 */ /* 0x000ea80000100800 */
[----:B------:R-:W2:Y:S04]  /*16ef0*/  LDL R4, [R1+0xa3c] ;  /* 0x000a3c0001047983 */ /* 0x000ea80000100800 */
[----:B------:R-:W2:Y:S01]  /*16f00*/  LDL.LU R186, [R1+0x500] ;  /* 0x0005000001ba7983 */ /* 0x000ea20000300800 */
[----:B------:R-:W-:Y:S01]  /*16f10*/  LOP3.LUT R0, R194, 0xffff, RZ, 0xc0, !PT ;  /* 0x0000ffffc2007812 */ /* 0x000fe200078ec0ff */
[----:B------:R-:W-:Y:S01]  /*16f20*/  @!P1 IMAD.MOV.U32 R3, RZ, RZ, R162 ;  /* 0x000000ffff039224 */ /* 0x000fe200078e00a2 */
[----:B------:R-:W-:Y:S01]  /*16f30*/  PRMT R34, RZ, 0x7610, R34 ;  /* 0x00007610ff227816 */ /* 0x000fe20000000022 */
[----:B------:R-:W2:Y:S01]  /*16f40*/  LDL R78, [R1+0xa18] ;  /* 0x000a1800014e7983 */ /* 0x000ea20000100800 */
[----:B------:R-:W-:Y:S01]  /*16f50*/  PRMT R194, R2, 0x3340, R0 ;  /* 0x0000334002c27816 */ /* 0x000fe20000000000 */
[----:B------:R-:W-:Y:S01]  /*16f60*/  @!P1 IMAD.MOV.U32 R2, RZ, RZ, R220 ;  /* 0x000000ffff029224 */ /* 0x000fe200078e00dc */
[----:B------:R-:W-:Y:S01]  /*16f70*/  LOP3.LUT R0, R235, 0xffff, RZ, 0xc0, !PT ;  /* 0x0000ffffeb007812 */ /* 0x000fe200078ec0ff */
[----:B------:R-:W2:Y:S04]  /*16f80*/  LDL R62, [R1+0xa1c] ;  /* 0x000a1c00013e7983 */ /* 0x000ea80000100800 */
[----:B------:R1:W2:Y:S01]  /*16f90*/  @!P1 LDG.E.U8 R34, desc[UR56][R2.64] ;  /* 0x0000003802229981 */ /* 0x0002a2000c1e1100 */
[----:B------:R-:W-:-:S02]  /*16fa0*/  PRMT R33, RZ, 0x7610, R33 ;  /* 0x00007610ff217816 */ /* 0x000fc40000000021 */
[----:B------:R-:W-:Y:S01]  /*16fb0*/  PRMT R32, RZ, 0x7610, R32 ;  /* 0x00007610ff207816 */ /* 0x000fe20000000020 */
[----:B------:R-:W2:Y:S01]  /*16fc0*/  LDL.LU R184, [R1+0x73c] ;  /* 0x00073c0001b87983 */ /* 0x000ea20000300800 */
[----:B-1----:R-:W-:Y:S01]  /*16fd0*/  LOP3.LUT R2, R191, 0xffff, RZ, 0xc0, !PT ;  /* 0x0000ffffbf027812 */ /* 0x002fe200078ec0ff */
[----:B---3--:R-:W-:-:S03]  /*16fe0*/  @!P1 IMAD.MOV.U32 R3, RZ, RZ, R170 ;  /* 0x000000ffff039224 */ /* 0x008fc600078e00aa */
[----:B------:R-:W-:Y:S01]  /*16ff0*/  PRMT R191, R2, 0x3340, R0 ;  /* 0x0000334002bf7816 */ /* 0x000fe20000000000 */
[----:B------:R-:W-:Y:S01]  /*17000*/  @!P1 IMAD.MOV.U32 R2, RZ, RZ, R159 ;  /* 0x000000ffff029224 */ /* 0x000fe200078e009f */
[----:B------:R-:W-:-:S04]  /*17010*/  LOP3.LUT R0, R240, 0xffff, RZ, 0xc0, !PT ;  /* 0x0000fffff0007812 */ /* 0x000fc800078ec0ff */
[----:B------:R1:W3:Y:S02]  /*17020*/  @!P1 LDG.E.U8 R33, desc[UR56][R2.64] ;  /* 0x0000003802219981 */ /* 0x0002e4000c1e1100 */
[----:B-1----:R-:W-:-:S04]  /*17030*/  LOP3.LUT R2, R189, 0xffff, RZ, 0xc0, !PT ;  /* 0x0000ffffbd027812 */ /* 0x002fc800078ec0ff */
[----:B------:R-:W-:Y:S02]  /*17040*/  PRMT R189, R2, 0x3340, R0 ;  /* 0x0000334002bd7816 */ /* 0x000fe40000000000 */
[----:B------:R-:W-:Y:S02]  /*17050*/  LOP3.LUT R0, R250, 0xffff, RZ, 0xc0, !PT ;  /* 0x0000fffffa007812 */ /* 0x000fe400078ec0ff */
[----:B------:R-:W-:Y:S02]  /*17060*/  PRMT R30, RZ, 0x7610, R30 ;  /* 0x00007610ff1e7816 */ /* 0x000fe4000000001e */
[----:B------:R-:W-:Y:S02]  /*17070*/  PRMT R29, RZ, 0x7610, R29 ;  /* 0x00007610ff1d7816 */ /* 0x000fe4000000001d */
[----:B------:R-:W-:Y:S02]  /*17080*/  PRMT R28, RZ, 0x7610, R28 ;  /* 0x00007610ff1c7816 */ /* 0x000fe4000000001c */
[----:B------:R-:W-:Y:S01]  /*17090*/  PRMT R27, RZ, 0x7610, R27 ;  /* 0x00007610ff1b7816 */ /* 0x000fe2000000001b */
[----:B----4-:R-:W-:-:S02]  /*170a0*/  @!P1 IMAD.MOV.U32 R3, RZ, RZ, R178 ;  /* 0x000000ffff039224 */ /* 0x010fc400078e00b2 */
[----:B------:R-:W-:-:S05]  /*170b0*/  @!P1 IMAD.MOV.U32 R2, RZ, RZ, R167 ;  /* 0x000000ffff029224 */ /* 0x000fca00078e00a7 */
[----:B------:R1:W4:Y:S02]  /*170c0*/  @!P1 LDG.E.U8 R32, desc[UR56][R2.64] ;  /* 0x0000003802209981 */ /* 0x000324000c1e1100 */
[----:B-1----:R-:W-:-:S04]  /*170d0*/  LOP3.LUT R2, R192, 0xffff, RZ, 0xc0, !PT ;  /* 0x0000ffffc0027812 */ /* 0x002fc800078ec0ff */
[----:B------:R-:W-:Y:S02]  /*170e0*/  PRMT R187, R2, 0x3340, R0 ;  /* 0x0000334002bb7816 */ /* 0x000fe40000000000 */
[----:B------:R-:W-:Y:S01]  /*170f0*/  LOP3.LUT R0, R233, 0xffff, RZ, 0xc0, !PT ;  /* 0x0000ffffe9007812 */ /* 0x000fe200078ec0ff */
[----:B--2---:R-:W-:Y:S02]  /*17100*/  @!P1 IMAD.MOV.U32 R2, RZ, RZ, R175 ;  /* 0x000000ffff029224 */ /* 0x004fe400078e00af */
[----:B------:R-:W-:-:S05]  /*17110*/  @!P1 IMAD.MOV.U32 R3, RZ, RZ, R153 ;  /* 0x000000ffff039224 */ /* 0x000fca00078e0099 */
[----:B------:R1:W2:Y:S02]  /*17120*/  @!P1 LDG.E.U8 R30, desc[UR56][R2.64] ;  /* 0x00000038021e9981 */ /* 0x0002a4000c1e1100 */
[----:B-1----:R-:W-:Y:S01]  /*17130*/  LOP3.LUT R2, R249, 0xffff, RZ, 0xc0, !PT ;  /* 0x0000fffff9027812 */ /* 0x002fe200078ec0ff */
[----:B------:R-:W-:Y:S02]  /*17140*/  @!P1 IMAD.MOV.U32 R3, RZ, RZ, R11 ;  /* 0x000000ffff039224 */ /* 0x000fe400078e000b */
[----:B------:R-:W3:Y:S01]  /*17150*/  LDL R11, [R1+0x9f8] ;  /* 0x0009f800010b7983 */ /* 0x000ee20000100800 */
[----:B------:R-:W-:Y:S01]  /*17160*/  PRMT R192, R2, 0x3340, R0 ;  /* 0x0000334002c07816 */ /* 0x000fe20000000000 */
[----:B------:R-:W-:Y:S02]  /*17170*/  @!P1 IMAD.MOV.U32 R2, RZ, RZ, R7 ;  /* 0x000000ffff029224 */ /* 0x000fe400078e0007 */
[----:B------:R-:W4:Y:S01]  /*17180*/  LDL R7, [R1+0x9fc] ;  /* 0x0009fc0001077983 */ /* 0x000f220000100800 */
[----:B------:R-:W-:-:S03]  /*17190*/  LOP3.LUT R0, R237, 0xffff, RZ, 0xc0, !PT ;  /* 0x0000ffffed007812 */ /* 0x000fc600078ec0ff */
[----:B------:R1:W2:Y:S04]  /*171a0*/  @!P1 LDG.E.U8 R29, desc[UR56][R2.64] ;  /* 0x00000038021d9981 */ /* 0x0002a8000c1e1100 */
[----:B------:R-:W2:Y:S01]  /*171b0*/  LDL.LU R180, [R1+0x778] ;  /* 0x0007780001b47983 */ /* 0x000ea20000300800 */
[----:B-1----:R-:W-:Y:S01]  /*171c0*/  LOP3.LUT R2, R190, 0xffff, RZ, 0xc0, !PT ;  /* 0x0000ffffbe027812 */ /* 0x002fe200078ec0ff */
[----:B------:R-:W-:Y:S02]  /*171d0*/  @!P1 IMAD.MOV.U32 R3, RZ, RZ, R6 ;  /* 0x000000ffff039224 */ /* 0x000fe400078e0006 */
[----:B------:R-:W2:Y:S01]  /*171e0*/  LDL R6, [R1+0x9d8] ;  /* 0x0009d80001067983 */ /* 0x000ea20000100800 */
[----:B------:R-:W-:Y:S01]  /*171f0*/  PRMT R190, R2, 0x3340, R0 ;  /* 0x0000334002be7816 */ /* 0x000fe20000000000 */
[----:B------:R-:W-:-:S02]  /*17200*/  @!P1 IMAD.MOV.U32 R2, RZ, RZ, R5 ;  /* 0x000000ffff029224 */ /* 0x000fc400078e0005 */
[----:B------:R-:W2:Y:S01]  /*17210*/  LDL R5, [R1+0x9dc] ;  /* 0x0009dc0001057983 */ /* 0x000ea20000100800 */
[----:B------:R-:W-:-:S03]  /*17220*/  LOP3.LUT R0, R245, 0xffff, RZ, 0xc0, !PT ;  /* 0x0000fffff5007812 */ /* 0x000fc600078ec0ff */
[----:B------:R1:W2:Y:S04]  /*17230*/  @!P1 LDG.E.U8 R28, desc[UR56][R2.64] ;  /* 0x00000038021c9981 */ /* 0x0002a8000c1e1100 */
[----:B------:R-:W2:Y:S04]  /*17240*/  LDL.LU R172, [R1+0x7a8] ;  /* 0x0007a80001ac7983 */ /* 0x000ea80000300800 */
[----:B------:R-:W2:Y:S01]  /*17250*/  LDL.LU R177, [R1+0x728] ;  /* 0x0007280001b17983 */ /* 0x000ea20000300800 */
[----:B-1----:R-:W-:Y:S01]  /*17260*/  LOP3.LUT R2, R188, 0xffff, RZ, 0xc0, !PT ;  /* 0x0000ffffbc027812 */ /* 0x002fe200078ec0ff */
[----:B------:R-:W-:-:S02]  /*17270*/  @!P1 IMAD.MOV.U32 R3, RZ, RZ, R80 ;  /* 0x000000ffff039224 */ /* 0x000fc400078e0050 */
[----:B------:R-:W2:Y:S01]  /*17280*/  LDL R80, [R1+0x9b8] ;  /* 0x0009b80001507983 */ /* 0x000ea20000100800 */
[----:B------:R-:W-:Y:S01]  /*17290*/  PRMT R188, R2, 0x3340, R0 ;  /* 0x0000334002bc7816 */ /* 0x000fe20000000000 */
[----:B------:R-:W-:Y:S02]  /*172a0*/  @!P1 IMAD.MOV.U32 R2, RZ, RZ, R4 ;  /* 0x000000ffff029224 */ /* 0x000fe400078e0004 */
[----:B------:R-:W2:Y:S04]  /*172b0*/  LDL R4, [R1+0x9bc] ;  /* 0x0009bc0001047983 */ /* 0x000ea80000100800 */
[----:B------:R1:W2:Y:S02]  /*172c0*/  @!P1 LDG.E.U8 R27, desc[UR56][R2.64] ;  /* 0x00000038021b9981 */ /* 0x0002a4000c1e1100 */
[----:B-1----:R-:W-:-:S02]  /*172d0*/  LOP3.LUT R2, R186, 0xffff, RZ, 0xc0, !PT ;  /* 0x0000ffffba027812 */ /* 0x002fc400078ec0ff */
        /* <DEDUP_REMOVED lines=11> */
[----:B-1----:R-:W-:Y:S02]  /*17390*/  LOP3.LUT R2, R184, 0xffff, RZ, 0xc0, !PT ;  /* 0x0000ffffb8027812 */ /* 0x002fe400078ec0ff */
[----:B------:R-:W-:Y:S01]  /*173a0*/  PRMT R24, RZ, 0x7610, R24 ;  /* 0x00007610ff187816 */ /* 0x000fe20000000018 */
[----:B------:R-:W2:Y:S01]  /*173b0*/  LDL.LU R184, [R1+0x790] ;  /* 0x0007900001b87983 */ /* 0x000ea20000300800 */
[----:B------:R-:W-:Y:S02]  /*173c0*/  PRMT R183, R2, 0x3340, R0 ;  /* 0x0000334002b77816 */ /* 0x000fe40000000000 */
[----:B------:R-:W-:Y:S02]  /*173d0*/  LOP3.LUT R0, R248, 0xffff, RZ, 0xc0, !PT ;  /* 0x0000fffff8007812 */ /* 0x000fe400078ec0ff */
[----:B------:R-:W-:Y:S01]  /*173e0*/  PRMT R252, RZ, 0x7610, R252 ;  /* 0x00007610fffc7816 */ /* 0x000fe200000000fc */
[----:B---3--:R-:W-:Y:S02]  /*173f0*/  @!P1 IMAD.MOV.U32 R3, RZ, RZ, R11 ;  /* 0x000000ffff039224 */ /* 0x008fe400078e000b */
[----:B------:R-:W3:Y:S01]  /*17400*/  LDL R11, [R1+0x978] ;  /* 0x00097800010b7983 */ /* 0x000ee20000100800 */
[----:B----4-:R-:W-:-:S03]  /*17410*/  @!P1 IMAD.MOV.U32 R2, RZ, RZ, R7 ;  /* 0x000000ffff029224 */ /* 0x010fc600078e0007 */
[----:B------:R-:W4:Y:S04]  /*17420*/  LDL R7, [R1+0x97c] ;  /* 0x00097c0001077983 */ /* 0x000f280000100800 */
[----:B------:R2:W4:Y:S02]  /*17430*/  @!P1 LDG.E.U8 R25, desc[UR56][R2.64] ;  /* 0x0000003802199981 */ /* 0x000524000c1e1100 */
[----:B--2---:R-:W-:Y:S01]  /*17440*/  LOP3.LUT R2, R180, 0xffff, RZ, 0xc0, !PT ;  /* 0x0000ffffb4027812 */ /* 0x004fe200078ec0ff */
[----:B------:R-:W-:Y:S01]  /*17450*/  @!P1 IMAD.MOV.U32 R3, RZ, RZ, R6 ;  /* 0x000000ffff039224 */ /* 0x000fe200078e0006 */
[----:B------:R-:W2:Y:S02]  /*17460*/  LDL.LU R180, [R1+0x7b4] ;  /* 0x0007b40001b47983 */ /* 0x000ea40000300800 */
[----:B------:R-:W-:Y:S01]  /*17470*/  PRMT R140, R2, 0x3340, R0 ;  /* 0x00003340028c7816 */ /* 0x000fe20000000000 */
[----:B------:R-:W-:Y:S01]  /*17480*/  @!P1 IMAD.MOV.U32 R2, RZ, RZ, R5 ;  /* 0x000000ffff029224 */ /* 0x000fe200078e0005 */
[----:B------:R-:W2:Y:S04]  /*17490*/  LDL.LU R164, [R1+0x738] ;  /* 0x0007380001a47983 */ /* 0x000ea80000300800 */
[----:B------:R1:W2:Y:S04]  /*174a0*/  @!P1 LDG.E.U8 R24, desc[UR56][R2.64] ;  /* 0x0000003802189981 */ /* 0x0002a8000c1e1100 */
[----:B------:R-:W2:Y:S01]  /*174b0*/  LDL R6, [R1+0x958] ;  /* 0x0009580001067983 */ /* 0x000ea20000100800 */
[----:B------:R-:W-:-:S03]  /*174c0*/  LOP3.LUT R0, R177, 0xffff, RZ, 0xc0, !PT ;  /* 0x0000ffffb1007812 */ /* 0x000fc600078ec0ff */
[----:B------:R-:W2:Y:S01]  /*174d0*/  LDL R5, [R1+0x95c] ;  /* 0x00095c0001057983 */ /* 0x000ea20000100800 */
[----:B-1----:R-:W-:Y:S01]  /*174e0*/  LOP3.LUT R2, R172, 0xffff, RZ, 0xc0, !PT ;  /* 0x0000ffffac027812 */ /* 0x002fe200078ec0ff */
[----:B------:R-:W-:Y:S02]  /*174f0*/  @!P1 IMAD.MOV.U32 R3, RZ, RZ, R80 ;  /* 0x000000ffff039224 */ /* 0x000fe400078e0050 */
[----:B------:R-:W2:Y:S01]  /*17500*/  LDL.LU R177, [R1+0x774] ;  /* 0x0007740001b17983 */ /* 0x000ea20000300800 */
[----:B------:R-:W-:Y:S01]  /*17510*/  PRMT R138, R2, 0x3340, R0 ;  /* 0x00003340028a7816 */ /* 0x000fe20000000000 */
[----:B------:R-:W-:Y:S01]  /*17520*/  @!P1 IMAD.MOV.U32 R2, RZ, RZ, R4 ;  /* 0x000000ffff029224 */ /* 0x000fe200078e0004 */
[----:B------:R-:W-:Y:S01]  /*17530*/  LOP3.LUT R0, R242, 0xffff, RZ, 0xc0, !PT ;  /* 0x0000fffff2007812 */ /* 0x000fe200078ec0ff */
[----:B------:R-:W2:Y:S04]  /*17540*/  LDL R4, [R1+0x93c] ;  /* 0x00093c0001047983 */ /* 0x000ea80000100800 */
[----:B------:R1:W2:Y:S04]  /*17550*/  @!P1 LDG.E.U8 R252, desc[UR56][R2.64] ;  /* 0x0000003802fc9981 */ /* 0x0002a8000c1e1100 */
[----:B------:R-:W2:Y:S04]  /*17560*/  LDL.LU R161, [R1+0x79c] ;  /* 0x00079c0001a17983 */ /* 0x000ea80000300800 */
[----:B------:R-:W2:Y:S01]  /*17570*/  LDL.LU R172, [R1+0x724] ;  /* 0x0007240001ac7983 */ /* 0x000ea20000300800 */
[----:B-1----:R-:W-:-:S04]  /*17580*/  LOP3.LUT R2, R186, 0xffff, RZ, 0xc0, !PT ;  /* 0x0000ffffba027812 */ /* 0x002fc800078ec0ff */
[----:B------:R-:W-:Y:S02]  /*17590*/  PRMT R186, R2, 0x3340, R0 ;  /* 0x0000334002ba7816 */ /* 0x000fe40000000000 */
[----:B------:R-:W-:Y:S02]  /*175a0*/  LOP3.LUT R0, R218, 0xffff, RZ, 0xc0, !PT ;  /* 0x0000ffffda007812 */ /* 0x000fe400078ec0ff */
[----:B------:R-:W2:Y:S04]  /*175b0*/  LDL.LU R218, [R1+0x18b8] ;  /* 0x0018b80001da7983 */ /* 0x000ea80000300800 */
[----:B0-----:R-:W2:Y:S01]  /*175c0*/  LDL.LU R217, [R1+0x938] ;  /* 0x0009380001d97983 */ /* 0x001ea20000300800 */
[----:B------:R-:W-:Y:S01]  /*175d0*/  PRMT R251, RZ, 0x7610, R251 ;  /* 0x00007610fffb7816 */ /* 0x000fe200000000fb */
[----:B------:R-:W-:-:S02]  /*175e0*/  @!P1 IMAD.MOV.U32 R2, RZ, RZ, R62 ;  /* 0x000000ffff029224 */ /* 0x000fc400078e003e */
[----:B------:R-:W-:Y:S01]  /*175f0*/  @!P1 IMAD.MOV.U32 R3, RZ, RZ, R78 ;  /* 0x000000ffff039224 */ /* 0x000fe200078e004e */
[----:B------:R-:W-:Y:S01]  /*17600*/  PRMT R250, RZ, 0x7610, R250 ;  /* 0x00007610fffa7816 */ /* 0x000fe200000000fa */
[----:B------:R-:W2:Y:S04]  /*17610*/  LDL.LU R169, [R1+0x7c8] ;  /* 0x0007c80001a97983 */ /* 0x000ea80000300800 */
[----:B------:R0:W2:Y:S02]  /*17620*/  @!P1 LDG.E.U8 R251, desc[UR56][R2.64] ;  /* 0x0000003802fb9981 */ /* 0x0000a4000c1e1100 */
[----:B0-----:R-:W-:-:S04]  /*17630*/  LOP3.LUT R2, R184, 0xffff, RZ, 0xc0, !PT ;  /* 0x0000ffffb8027812 */ /* 0x001fc800078ec0ff */
[----:B------:R-:W-:Y:S02]  /*17640*/  PRMT R184, R2, 0x3340, R0 ;  /* 0x0000334002b87816 */ /* 0x000fe40000000000 */
[----:B------:R-:W-:Y:S01]  /*17650*/  PRMT R249, RZ, 0x7610, R249 ;  /* 0x00007610fff97816 */ /* 0x000fe200000000f9 */
[----:B---3--:R-:W-:Y:S02]  /*17660*/  @!P1 IMAD.MOV.U32 R3, RZ, RZ, R11 ;  /* 0x000000ffff039224 */ /* 0x008fe400078e000b */
[----:B----4-:R-:W-:-:S05]  /*17670*/  @!P1 IMAD.MOV.U32 R2, RZ, RZ, R7 ;  /* 0x000000ffff029224 */ /* 0x010fca00078e0007 */
[----:B------:R2:W3:Y:S02]  /*17680*/  @!P1 LDG.E.U8 R250, desc[UR56][R2.64] ;  /* 0x0000003802fa9981 */ /* 0x0004e4000c1e1100 */
[----:B--2---:R-:W-:Y:S02]  /*17690*/  LOP3.LUT R2, R180, 0xffff, RZ, 0xc0, !PT ;  /* 0x0000ffffb4027812 */ /* 0x004fe400078ec0ff */
[----:B------:R-:W2:Y:S01]  /*176a0*/  LDL.LU R180, [R1+0x74c] ;  /* 0x00074c0001b47983 */ /* 0x000ea20000300800 */
[----:B------:R-:W-:-:S03]  /*176b0*/  LOP3.LUT R0, R164, 0xffff, RZ, 0xc0, !PT ;  /* 0x0000ffffa4007812 */ /* 0x000fc600078ec0ff */
[----:B------:R-:W4:Y:S01]  /*176c0*/  LDL.LU R156, [R1+0x918] ;  /* 0x00091800019c7983 */ /* 0x000f220000300800 */
[----:B------:R-:W-:Y:S01]  /*176d0*/  PRMT R141, R2, 0x3340, R0 ;  /* 0x00003340028d7816 */ /* 0x000fe20000000000 */
[----:B------:R-:W-:Y:S02]  /*176e0*/  @!P1 IMAD.MOV.U32 R3, RZ, RZ, R6 ;  /* 0x000000ffff039224 */ /* 0x000fe400078e0006 */
[----:B------:R-:W-:-:S05]  /*176f0*/  @!P1 IMAD.MOV.U32 R2, RZ, RZ, R5 ;  /* 0x000000ffff029224 */ /* 0x000fca00078e0005 */
[----:B------:R0:W3:Y:S01]  /*17700*/  @!P1 LDG.E.U8 R249, desc[UR56][R2.64] ;  /* 0x0000003802f99981 */ /* 0x0000e2000c1e1100 */
[----:B------:R-:W-:Y:S02]  /*17710*/  LOP3.LUT R0, R177, 0xffff, RZ, 0xc0, !PT ;  /* 0x0000ffffb1007812 */ /* 0x000fe400078ec0ff */
[----:B0-----:R-:W-:Y:S02]  /*17720*/  LOP3.LUT R2, R218, 0xffff, RZ, 0xc0, !PT ;  /* 0x0000ffffda027812 */ /* 0x001fe400078ec0ff */
[----:B------:R-:W3:Y:S04]  /*17730*/  LDL.LU R218, [R1+0x8fc] ;  /* 0x0008fc0001da7983 */ /* 0x000ee80000300800 */
[----:B------:R-:W3:Y:S01]  /*17740*/  LDL.LU R177, [R1+0x7f8] ;  /* 0x0007f80001b17983 */ /* 0x000ee20000300800 */
[----:B------:R-:W-:-:S03]  /*17750*/  @!P1 IMAD.MOV.U32 R3, RZ, RZ, R217 ;  /* 0x000000ffff039224 */ /* 0x000fc600078e00d9 */
[----:B------:R-:W3:Y:S04]  /*17760*/  LDL.LU R145, [R1+0x78c] ;  /* 0x00078c0001917983 */ /* 0x000ee80000300800 */
[----:B------:R-:W3:Y:S04]  /*17770*/  LDL.LU R164, [R1+0x8f8] ;  /* 0x0008f80001a47983 */ /* 0x000ee80000300800 */
[----:B------:R0:W-:Y:S04]  /*17780*/  STL [R1+0x1340], R217 ;  /* 0x001340d901007387 */ /* 0x0001e80000100800 */
[----:B0-----:R-:W3:Y:S01]  /*17790*/  LDL.LU R217, [R1+0x91c] ;  /* 0x00091c0001d97983 */ /* 0x001ee20000300800 */
[----:B------:R-:W-:Y:S01]  /*177a0*/  PRMT R139, R2, 0x3340, R0 ;  /* 0x00003340028b7816 */ /* 0x000fe20000000000 */
[----:B------:R-:W-:Y:S01]  /*177b0*/  @!P1 IMAD.MOV.U32 R2, RZ, RZ, R4 ;  /* 0x000000ffff029224 */ /* 0x000fe200078e0004 */
[----:B------:R-:W-:Y:S01]  /*177c0*/  PRMT R248, RZ, 0x7610, R248 ;  /* 0x00007610fff87816 */ /* 0x000fe200000000f8 */
[----:B------:R-:W3:Y:S01]  /*177d0*/  LDL.LU R143, [R1+0x810] ;  /* 0x00081000018f7983 */ /* 0x000ee20000300800 */
[----:B------:R-:W-:-:S03]  /*177e0*/  LOP3.LUT R0, R172, 0xffff, RZ, 0xc0, !PT ;  /* 0x0000ffffac007812 */ /* 0x000fc600078ec0ff */
[----:B------:R-:W3:Y:S04]  /*177f0*/  LDL.LU R144, [R1+0x7b0] ;  /* 0x0007b00001907983 */ /* 0x000ee80000300800 */
[----:B------:R0:W3:Y:S04]  /*17800*/  @!P1 LDG.E.U8 R248, desc[UR56][R2.64] ;  /* 0x0000003802f89981 */ /* 0x0000e8000c1e1100 */
[----:B------:R-:W3:Y:S01]  /*17810*/  LDL.LU R172, [R1+0x8d8] ;  /* 0x0008d80001ac7983 */ /* 0x000ee20000300800 */
[----:B------:R-:W-:Y:S02]  /*17820*/  PRMT R247, RZ, 0x7610, R247 ;  /* 0x00007610fff77816 */ /* 0x000fe400000000f7 */
[----:B0-----:R-:W-:-:S02]  /*17830*/  LOP3.LUT R2, R161, 0xffff, RZ, 0xc0, !PT ;  /* 0x0000ffffa1027812 */ /* 0x001fc400078ec0ff */
[----:B------:R-:W3:Y:S02]  /*17840*/  LDL.LU R161, [R1+0x8dc] ;  /* 0x0008dc0001a17983 */ /* 0x000ee40000300800 */
[----:B------:R-:W-:Y:S02]  /*17850*/  PRMT R150, R2, 0x3340, R0 ;  /* 0x0000334002967816 */ /* 0x000fe40000000000 */
[----:B------:R-:W-:Y:S01]  /*17860*/  PRMT R246, RZ, 0x7610, R246 ;  /* 0x00007610fff67816 */ /* 0x000fe200000000f6 */
[----:B----4-:R-:W-:Y:S01]  /*17870*/  @!P1 IMAD.MOV.U32 R3, RZ, RZ, R156 ;  /* 0x000000ffff039224 */ /* 0x010fe200078e009c */
[----:B--2---:R-:W-:Y:S01]  /*17880*/  LOP3.LUT R0, R180, 0xffff, RZ, 0xc0, !PT ;  /* 0x0000ffffb4007812 */ /* 0x004fe200078ec0ff */
[----:B---3--:R-:W-:Y:S01]  /*17890*/  @!P1 IMAD.MOV.U32 R2, RZ, RZ, R217 ;  /* 0x000000ffff029224 */ /* 0x008fe200078e00d9 */
[----:B------:R0:W-:Y:S04]  /*178a0*/  STL [R1+0x1344], R217 ;  /* 0x001344d901007387 */ /* 0x0001e80000100800 */
[----:B------:R-:W2:Y:S04]  /*178b0*/  LDL.LU R147, [R1+0x7d8] ;  /* 0x0007d80001937983 */ /* 0x000ea80000300800 */
[----:B------:R-:W3:Y:S04]  /*178c0*/  LDL.LU R151, [R1+0x760] ;  /* 0x0007600001977983 */ /* 0x000ee80000300800 */
[----:B------:R-:W4:Y:S04]  /*178d0*/  LDL R6, [R1+0x898] ;  /* 0x0008980001067983 */ /* 0x000f280000100800 */
[----:B------:R-:W4:Y:S04]  /*178e0*/  LDL.LU R146, [R1+0x800] ;  /* 0x0008000001927983 */ /* 0x000f280000300800 */
[----:B------:R1:W4:Y:S04]  /*178f0*/  @!P1 LDG.E.U8 R247, desc[UR56][R2.64] ;  /* 0x0000003802f79981 */ /* 0x000328000c1e1100 */
[----:B------:R-:W4:Y:S04]  /*17900*/  LDL.LU R149, [R1+0x798] ;  /* 0x0007980001957983 */ /* 0x000f280000300800 */
[----:B------:R-:W2:Y:S01]  /*17910*/  LDL.LU R180, [R1+0x8b8] ;  /* 0x0008b80001b47983 */ /* 0x000ea20000300800 */
[----:B-1----:R-:W-:-:S03]  /*17920*/  LOP3.LUT R2, R169, 0xffff, RZ, 0xc0, !PT ;  /* 0x0000ffffa9027812 */ /* 0x002fc600078ec0ff */
[----:B------:R-:W4:Y:S01]  /*17930*/  LDL.LU R169, [R1+0x8bc] ;  /* 0x0008bc0001a97983 */ /* 0x000f220000300800 */
[----:B------:R-:W-:Y:S01]  /*17940*/  @!P1 IMAD.MOV.U32 R3, RZ, RZ, R164 ;  /* 0x000000ffff039224 */ /* 0x000fe200078e00a4 */
[----:B------:R-:W-:Y:S01]  /*17950*/  PRMT R148, R2, 0x3340, R0 ;  /* 0x0000334002947816 */ /* 0x000fe20000000000 */
[----:B------:R-:W-:Y:S01]  /*17960*/  @!P1 IMAD.MOV.U32 R2, RZ, RZ, R218 ;  /* 0x000000ffff029224 */ /* 0x000fe200078e00da */
[----:B------:R1:W-:Y:S04]  /*17970*/  STL [R1+0x1348], R218 ;  /* 0x001348da01007387 */ /* 0x0003e80000100800 */
[----:B------:R0:W4:Y:S02]  /*17980*/  @!P1 LDG.E.U8 R246, desc[UR56][R2.64] ;  /* 0x0000003802f69981 */ /* 0x000124000c1e1100 */
[----:B0-----:R-:W-:-:S02]  /*17990*/  LOP3.LUT R2, R177, 0xffff, RZ, 0xc0, !PT ;  /* 0x0000ffffb1027812 */ /* 0x001fc400078ec0ff */
[----:B------:R-:W4:Y:S04]  /*179a0*/  LDL.LU R177, [R1+0x89c] ;  /* 0x00089c0001b17983 */ /* 0x000f280000300800 */
[----:B------:R-:W4:Y:S04]  /*179b0*/  LDL R11, [R1+0xa70] ;  /* 0x000a7000010b7983 */ /* 0x000f280000100800 */
[----:B------:R-:W4:Y:S01]  /*179c0*/  LDL R5, [R1+0xa74] ;  /* 0x000a740001057983 */ /* 0x000f220000100800 */
[----:B------:R-:W-:-:S03]  /*179d0*/  LOP3.LUT R0, R145, 0xffff, RZ, 0xc0, !PT ;  /* 0x0000ffff91007812 */ /* 0x000fc600078ec0ff */
[----:B------:R-:W4:Y:S04]  /*179e0*/  LDL.LU R137, [R1+0x818] ;  /* 0x0008180001897983 */ /* 0x000f280000300800 */
[----:B------:R-:W4:Y:S01]  /*179f0*/  LDL.LU R145, [R1+0x7c4] ;  /* 0x0007c40001917983 */ /* 0x000f220000300800 */
[----:B------:R-:W-:-:S03]  /*17a00*/  PRMT R136, R2, 0x3340, R0 ;  /* 0x0000334002887816 */ /* 0x000fc60000000000 */
[----:B------:R-:W4:Y:S01]  /*17a10*/  LDL R7, [R1+0xa50] ;  /* 0x000a500001077983 */ /* 0x000f220000100800 */
[----:B------:R-:W-:Y:S01]  /*17a20*/  PRMT R245, RZ, 0x7610, R245 ;  /* 0x00007610fff57816 */ /* 0x000fe200000000f5 */
[----:B------:R-:W-:Y:S02]  /*17a30*/  @!P1 IMAD.MOV.U32 R2, RZ, RZ, R161 ;  /* 0x000000ffff029224 */ /* 0x000fe400078e00a1 */
[----:B------:R-:W-:Y:S01]  /*17a40*/  @!P1 IMAD.MOV.U32 R3, RZ, RZ, R172 ;  /* 0x000000ffff039224 */ /* 0x000fe200078e00ac */
[----:B------:R-:W-:Y:S01]  /*17a50*/  LOP3.LUT R0, R144, 0xffff, RZ, 0xc0, !PT ;  /* 0x0000ffff90007812 */ /* 0x000fe200078ec0ff */
[----:B------:R-:W4:Y:S04]  /*17a60*/  LDL R4, [R1+0xa54] ;  /* 0x000a540001047983 */ /* 0x000f280000100800 */
[----:B------:R0:W4:Y:S01]  /*17a70*/  @!P1 LDG.E.U8 R245, desc[UR56][R2.64] ;  /* 0x0000003802f59981 */ /* 0x000122000c1e1100 */
[----:B------:R-:W-:-:S02]  /*17a80*/  PRMT R244, RZ, 0x7610, R244 ;  /* 0x00007610fff47816 */ /* 0x000fc400000000f4 */
[----:B0-----:R-:W-:Y:S02]  /*17a90*/  LOP3.LUT R2, R143, 0xffff, RZ, 0xc0, !PT ;  /* 0x0000ffff8f027812 */ /* 0x001fe400078ec0ff */
[----:B------:R-:W4:Y:S02]  /*17aa0*/  LDL.LU R143, [R1+0x844] ;  /* 0x00084400018f7983 */ /* 0x000f240000300800 */
[----:B------:R-:W-:Y:S02]  /*17ab0*/  PRMT R134, R2, 0x3340, R0 ;  /* 0x0000334002867816 */ /* 0x000fe40000000000 */
[----:B------:R-:W-:Y:S02]  /*17ac0*/  PRMT R243, RZ, 0x7610, R243 ;  /* 0x00007610fff37816 */ /* 0x000fe400000000f3 */
[----:B---3--:R-:W-:Y:S01]  /*17ad0*/  LOP3.LUT R0, R151, 0xffff, RZ, 0xc0, !PT ;  /* 0x0000ffff97007812 */ /* 0x008fe200078ec0ff */
[----:B--2---:R-:W-:Y:S02]  /*17ae0*/  @!P1 IMAD.MOV.U32 R3, RZ, RZ, R180 ;  /* 0x000000ffff039224 */ /* 0x004fe400078e00b4 */
[----:B----4-:R-:W-:-:S05]  /*17af0*/  @!P1 IMAD.MOV.U32 R2, RZ, RZ, R169 ;  /* 0x000000ffff029224 */ /* 0x010fca00078e00a9 */
[----:B------:R0:W2:Y:S02]  /*17b00*/  @!P1 LDG.E.U8 R244, desc[UR56][R2.64] ;  /* 0x0000003802f49981 */ /* 0x0000a4000c1e1100 */
[----:B0-----:R-:W-:Y:S02]  /*17b10*/  LOP3.LUT R2, R147, 0xffff, RZ, 0xc0, !PT ;  /* 0x0000ffff93027812 */ /* 0x001fe400078ec0ff */
[----:B------:R-:W3:Y:S04]  /*17b20*/  LDL.LU R147, [R1+0x7f4] ;  /* 0x0007f40001937983 */ /* 0x000ee80000300800 */
[----:B------:R-:W4:Y:S01]  /*17b30*/  LDL R62, [R1+0xa30] ;  /* 0x000a3000013e7983 */ /* 0x000f220000100800 */
[----:B------:R-:W-:Y:S01]  /*17b40*/  PRMT R151, R2, 0x3340, R0 ;  /* 0x0000334002977816 */ /* 0x000fe20000000000 */
[----:B------:R-:W-:-:S02]  /*17b50*/  @!P1 IMAD.MOV.U32 R2, RZ, RZ, R177 ;  /* 0x000000ffff029224 */ /* 0x000fc400078e00b1 */
[----:B------:R-:W-:Y:S02]  /*17b60*/  @!P1 IMAD.MOV.U32 R3, RZ, RZ, R6 ;  /* 0x000000ffff039224 */ /* 0x000fe400078e0006 */
[----:B------:R-:W2:Y:S04]  /*17b70*/  LDL R6, [R1+0xa34] ;  /* 0x000a340001067983 */ /* 0x000ea80000100800 */
[----:B------:R0:W2:Y:S04]  /*17b80*/  @!P1 LDG.E.U8 R243, desc[UR56][R2.64] ;  /* 0x0000003802f39981 */ /* 0x0000a8000c1e1100 */
[----:B------:R-:W2:Y:S01]  /*17b90*/  LDL.LU R144, [R1+0x808] ;  /* 0x0008080001907983 */ /* 0x000ea20000300800 */
[----:B0-----:R-:W-:Y:S01]  /*17ba0*/  LOP3.LUT R2, R146, 0xffff, RZ, 0xc0, !PT ;  /* 0x0000ffff92027812 */ /* 0x001fe200078ec0ff */
[----:B------:R-:W-:-:S02]  /*17bb0*/  @!P1 IMAD.MOV.U32 R3, RZ, RZ, R11 ;  /* 0x000000ffff039224 */ /* 0x000fc400078e000b */
[----:B------:R-:W2:Y:S04]  /*17bc0*/  LDL.LU R146, [R1+0x7a4] ;  /* 0x0007a40001927983 */ /* 0x000ea80000300800 */
[----:B------:R-:W2:Y:S01]  /*17bd0*/  LDL R11, [R1+0xa10] ;  /* 0x000a1000010b7983 */ /* 0x000ea20000100800 */
[----:B------:R-:W-:-:S04]  /*17be0*/  LOP3.LUT R0, R149, 0xffff, RZ, 0xc0, !PT ;  /* 0x0000ffff95007812 */ /* 0x000fc800078ec0ff */
[----:B------:R-:W-:Y:S01]  /*17bf0*/  PRMT R149, R2, 0x3340, R0 ;  /* 0x0000334002957816 */ /* 0x000fe20000000000 */
[----:B------:R-:W-:Y:S02]  /*17c00*/  @!P1 IMAD.MOV.U32 R2, RZ, RZ, R5 ;  /* 0x000000ffff029224 */ /* 0x000fe400078e0005 */
[----:B------:R-:W2:Y:S01]  /*17c10*/  LDL R5, [R1+0xa14] ;  /* 0x000a140001057983 */ /* 0x000ea20000100800 */
[----:B------:R-:W-:Y:S02]  /*17c20*/  PRMT R242, RZ, 0x7610, R242 ;  /* 0x00007610fff27816 */ /* 0x000fe400000000f2 */
[----:B------:R-:W-:Y:S01]  /*17c30*/  LOP3.LUT R0, R145, 0xffff, RZ, 0xc0, !PT ;  /* 0x0000ffff91007812 */ /* 0x000fe200078ec0ff */
[----:B------:R-:W2:Y:S04]  /*17c40*/  LDL.LU R130, [R1+0x828] ;  /* 0x0008280001827983 */ /* 0x000ea80000300800 */
[----:B------:R-:W2:Y:S04]  /*17c50*/  LDL.LU R145, [R1+0x7d4] ;  /* 0x0007d40001917983 */ /* 0x000ea80000300800 */
[----:B------:R0:W2:Y:S04]  /*17c60*/  @!P1 LDG.E.U8 R242, desc[UR56][R2.64] ;  /* 0x0000003802f29981 */ /* 0x0000a8000c1e1100 */
[----:B------:R-:W2:Y:S01]  /*17c70*/  LDL R82, [R1+0x9f0] ;  /* 0x0009f00001527983 */ /* 0x000ea20000100800 */
[----:B0-----:R-:W-:-:S03]  /*17c80*/  @!P1 IMAD.MOV.U32 R3, RZ, RZ, R7 ;  /* 0x000000ffff039224 */ /* 0x001fc600078e0007 */
[----:B------:R-:W2:Y:S01]  /*17c90*/  LDL R7, [R1+0x9f4] ;  /* 0x0009f40001077983 */ /* 0x000ea20000100800 */
[----:B------:R-:W-:-:S03]  /*17ca0*/  LOP3.LUT R2, R137, 0xffff, RZ, 0xc0, !PT ;  /* 0x0000ffff89027812 */ /* 0x000fc600078ec0ff */
[----:B------:R-:W2:Y:S01]  /*17cb0*/  LDL.LU R131, [R1+0x854] ;  /* 0x0008540001837983 */ /* 0x000ea20000300800 */
[----:B------:R-:W-:-:S03]  /*17cc0*/  PRMT R137, R2, 0x3340, R0 ;  /* 0x0000334002897816 */ /* 0x000fc60000000000 */
[----:B------:R-:W2:Y:S01]  /*17cd0*/  LDL.LU R132, [R1+0x7fc] ;  /* 0x0007fc0001847983 */ /* 0x000ea20000300800 */
[----:B------:R-:W-:Y:S01]  /*17ce0*/  PRMT R241, RZ, 0x7610, R241 ;  /* 0x00007610fff17816 */ /* 0x000fe200000000f1 */
[----:B------:R-:W-:Y:S02]  /*17cf0*/  @!P1 IMAD.MOV.U32 R2, RZ, RZ, R4 ;  /* 0x000000ffff029224 */ /* 0x000fe400078e0004 */
[----:B------:R-:W2:Y:S04]  /*17d00*/  LDL R80, [R1+0x9d0] ;  /* 0x0009d00001507983 */ /* 0x000ea80000100800 */
[----:B------:R-:W2:Y:S04]  /*17d10*/  LDL R4, [R1+0x9d4] ;  /* 0x0009d40001047983 */ /* 0x000ea80000100800 */
[----:B------:R0:W2:Y:S04]  /*17d20*/  @!P1 LDG.E.U8 R241, desc[UR56][R2.64] ;  /* 0x0000003802f19981 */ /* 0x0000a8000c1e1100 */
[----:B------:R-:W2:Y:S01]  /*17d30*/  LDL.LU R133, [R1+0x864] ;  /* 0x0008640001857983 */ /* 0x000ea20000300800 */
[----:B0-----:R-:W-:-:S03]  /*17d40*/  LOP3.LUT R2, R143, 0xffff, RZ, 0xc0, !PT ;  /* 0x0000ffff8f027812 */ /* 0x001fc600078ec0ff */
[----:B------:R-:W2:Y:S04]  /*17d50*/  LDL.LU R143, [R1+0x814] ;  /* 0x00081400018f7983 */ /* 0x000ea80000300800 */
[----:B------:R-:W2:Y:S01]  /*17d60*/  LDL R78, [R1+0x9b0] ;  /* 0x0009b000014e7983 */ /* 0x000ea20000100800 */
[----:B------:R-:W-:Y:S01]  /*17d70*/  PRMT R240, RZ, 0x7610, R240 ;  /* 0x00007610fff07816 */ /* 0x000fe200000000f0 */
[----:B----4-:R-:W-:Y:S02]  /*17d80*/  @!P1 IMAD.MOV.U32 R3, RZ, RZ, R62 ;  /* 0x000000ffff039224 */ /* 0x010fe400078e003e */
[----:B------:R-:W4:Y:S01]  /*17d90*/  LDL R62, [R1+0x9b4] ;  /* 0x0009b400013e7983 */ /* 0x000f220000100800 */
[----:B---3--:R-:W-:-:S03]  /*17da0*/  LOP3.LUT R0, R147, 0xffff, RZ, 0xc0, !PT ;  /* 0x0000ffff93007812 */ /* 0x008fc600078ec0ff */
[----:B------:R-:W3:Y:S01]  /*17db0*/  LDL.LU R147, [R1+0x838] ;  /* 0x0008380001937983 */ /* 0x000ee20000300800 */
[----:B------:R-:W-:Y:S01]  /*17dc0*/  PRMT R135, R2, 0x3340, R0 ;  /* 0x0000334002877816 */ /* 0x000fe20000000000 */
[----:B--2---:R-:W-:Y:S02]  /*17dd0*/  @!P1 IMAD.MOV.U32 R2, RZ, RZ, R6 ;  /* 0x000000ffff029224 */ /* 0x004fe400078e0006 */
[----:B------:R-:W2:Y:S04]  /*17de0*/  LDL R6, [R1+0x994] ;  /* 0x0009940001067983 */ /* 0x000ea80000100800 */
[----:B------:R0:W2:Y:S02]  /*17df0*/  @!P1 LDG.E.U8 R240, desc[UR56][R2.64] ;  /* 0x0000003802f09981 */ /* 0x0000a4000c1e1100 */
[----:B0-----:R-:W-:-:S02]  /*17e00*/  LOP3.LUT R2, R144, 0xffff, RZ, 0xc0, !PT ;  /* 0x0000ffff90027812 */ /* 0x001fc400078ec0ff */
[----:B------:R-:W2:Y:S01]  /*17e10*/  LDL.LU R144, [R1+0x85c] ;  /* 0x00085c0001907983 */ /* 0x000ea20000300800 */
[----:B------:R-:W-:-:S03]  /*17e20*/  @!P1 IMAD.MOV.U32 R3, RZ, RZ, R11 ;  /* 0x000000ffff039224 */ /* 0x000fc600078e000b */
[----:B------:R-:W2:Y:S01]  /*17e30*/  LDL R11, [R1+0x990] ;  /* 0x00099000010b7983 */ /* 0x000ea20000100800 */
[----:B------:R-:W-:Y:S02]  /*17e40*/  LOP3.LUT R0, R146, 0xffff, RZ, 0xc0, !PT ;  /* 0x0000ffff92007812 */ /* 0x000fe400078ec0ff */
[----:B------:R-:W-:Y:S02]  /*17e50*/  PRMT R239, RZ, 0x7610, R239 ;  /* 0x00007610ffef7816 */ /* 0x000fe400000000ef */
[----:B------:R-:W-:Y:S01]  /*17e60*/  PRMT R146, R2, 0x3340, R0 ;  /* 0x0000334002927816 */ /* 0x000fe20000000000 */
[----:B------:R-:W-:Y:S01]  /*17e70*/  @!P1 IMAD.MOV.U32 R2, RZ, RZ, R5 ;  /* 0x000000ffff029224 */ /* 0x000fe200078e0005 */
[----:B------:R-:W-:Y:S01]  /*17e80*/  PRMT R238, RZ, 0x7610, R238 ;  /* 0x00007610ffee7816 */ /* 0x000fe200000000ee */
[----:B------:R-:W2:Y:S04]  /*17e90*/  LDL R5, [R1+0x974] ;  /* 0x0009740001057983 */ /* 0x000ea80000100800 */
[----:B------:R0:W2:Y:S01]  /*17ea0*/  @!P1 LDG.E.U8 R239, desc[UR56][R2.64] ;  /* 0x0000003802ef9981 */ /* 0x0000a2000c1e1100 */
[----:B------:R-:W-:-:S02]  /*17eb0*/  LOP3.LUT R0, R145, 0xffff, RZ, 0xc0, !PT ;  /* 0x0000ffff91007812 */ /* 0x000fc400078ec0ff */
[----:B0-----:R-:W-:Y:S01]  /*17ec0*/  LOP3.LUT R2, R130, 0xffff, RZ, 0xc0, !PT ;  /* 0x0000ffff82027812 */ /* 0x001fe200078ec0ff */
[----:B------:R-:W-:-:S03]  /*17ed0*/  @!P1 IMAD.MOV.U32 R3, RZ, RZ, R82 ;  /* 0x000000ffff039224 */ /* 0x000fc600078e0052 */
[----:B------:R-:W-:Y:S01]  /*17ee0*/  PRMT R145, R2, 0x3340, R0 ;  /* 0x0000334002917816 */ /* 0x000fe20000000000 */
[----:B------:R-:W-:Y:S01]  /*17ef0*/  @!P1 IMAD.MOV.U32 R2, RZ, RZ, R7 ;  /* 0x000000ffff029224 */ /* 0x000fe200078e0007 */
[----:B------:R-:W-:Y:S01]  /*17f00*/  PRMT R237, RZ, 0x7610, R237 ;  /* 0x00007610ffed7816 */ /* 0x000fe200000000ed */
[----:B------:R-:W2:Y:S04]  /*17f10*/  LDL R7, [R1+0x970] ;  /* 0x0009700001077983 */ /* 0x000ea80000100800 */
[----:B------:R0:W2:Y:S01]  /*17f20*/  @!P1 LDG.E.U8 R238, desc[UR56][R2.64] ;  /* 0x0000003802ee9981 */ /* 0x0000a2000c1e1100 */
[----:B------:R-:W-:Y:S02]  /*17f30*/  LOP3.LUT R0, R132, 0xffff, RZ, 0xc0, !PT ;  /* 0x0000ffff84007812 */ /* 0x000fe400078ec0ff */
        /* <DEDUP_REMOVED lines=10> */
[----:B------:R-:W-:Y:S02]  /*17fe0*/  PRMT R130, R2, 0x3340, R0 ;  /* 0x0000334002827816 */ /* 0x000fe40000000000 */
[----:B------:R-:W-:Y:S02]  /*17ff0*/  LOP3.LUT R0, R216, 0xffff, RZ, 0xc0, !PT ;  /* 0x0000ffffd8007812 */ /* 0x000fe400078ec0ff */
[----:B------:R-:W2:Y:S04]  /*18000*/  LDL.LU R216, [R1+0x18b4] ;  /* 0x0018b40001d87983 */ /* 0x000ea80000300800 */
[----:B------:R-:W2:Y:S01]  /*18010*/  LDL.LU R217, [R1+0x950] ;  /* 0x0009500001d97983 */ /* 0x000ea20000300800 */
[----:B------:R-:W-:Y:S01]  /*18020*/  PRMT R235, RZ, 0x7610, R235 ;  /* 0x00007610ffeb7816 */ /* 0x000fe200000000eb */
[----:B----4-:R-:W-:-:S05]  /*18030*/  @!P1 IMAD.MOV.U32 R2, RZ, RZ, R62 ;  /* 0x000000ffff029224 */ /* 0x010fca00078e003e */
[----:B------:R3:W4:Y:S02]  /*18040*/  @!P1 LDG.E.U8 R236, desc[UR56][R2.64] ;  /* 0x0000003802ec9981 */ /* 0x000724000c1e1100 */
[----:B---3--:R-:W-:-:S04]  /*18050*/  LOP3.LUT R2, R147, 0xffff, RZ, 0xc0, !PT ;  /* 0x0000ffff93027812 */ /* 0x008fc800078ec0ff */
[----:B------:R-:W-:Y:S02]  /*18060*/  PRMT R147, R2, 0x3340, R0 ;  /* 0x0000334002937816 */ /* 0x000fe40000000000 */
[----:B------:R-:W-:Y:S02]  /*18070*/  LOP3.LUT R0, R181, 0xffff, RZ, 0xc0, !PT ;  /* 0x0000ffffb5007812 */ /* 0x000fe400078ec0ff */
[----:B------:R-:W3:Y:S01]  /*18080*/  LDL.LU R181, [R1+0x18b0] ;  /* 0x0018b00001b57983 */ /* 0x000ee20000300800 */
[----:B--2---:R-:W-:-:S03]  /*18090*/  @!P1 IMAD.MOV.U32 R2, RZ, RZ, R6 ;  /* 0x000000ffff029224 */ /* 0x004fc600078e0006 */
[----:B-1----:R-:W2:Y:S01]  /*180a0*/  LDL.LU R218, [R1+0x934] ;  /* 0x0009340001da7983 */ /* 0x002ea20000300800 */
[----:B------:R-:W-:-:S03]  /*180b0*/  @!P1 IMAD.MOV.U32 R3, RZ, RZ, R11 ;  /* 0x000000ffff039224 */ /* 0x000fc600078e000b */
[----:B------:R-:W4:Y:S04]  /*180c0*/  LDL.LU R219, [R1+0x930] ;  /* 0x0009300001db7983 */ /* 0x000f280000300800 */
[----:B------:R0:W4:Y:S04]  /*180d0*/  @!P1 LDG.E.U8 R235, desc[UR56][R2.64] ;  /* 0x0000003802eb9981 */ /* 0x000128000c1e1100 */
[----:B------:R-:W4:Y:S01]  /*180e0*/  LDL.LU R143, [R1+0x834] ;  /* 0x00083400018f7983 */ /* 0x000f220000300800 */
[----:B0-----:R-:W-:-:S04]  /*180f0*/  LOP3.LUT R2, R144, 0xffff, RZ, 0xc0, !PT ;  /* 0x0000ffff90027812 */ /* 0x001fc800078ec0ff */
[----:B------:R-:W-:Y:S02]  /*18100*/  PRMT R6, R2, 0x3340, R0 ;  /* 0x0000334002067816 */ /* 0x000fe40000000000 */
[----:B------:R-:W-:Y:S02]  /*18110*/  LOP3.LUT R0, R158, 0xffff, RZ, 0xc0, !PT ;  /* 0x0000ffff9e007812 */ /* 0x000fe400078ec0ff */
[----:B------:R-:W4:Y:S04]  /*18120*/  LDL.LU R158, [R1+0x910] ;  /* 0x00091000019e7983 */ /* 0x000f280000300800 */
[----:B------:R-:W4:Y:S04]  /*18130*/  LDL.LU R220, [R1+0x914] ;  /* 0x0009140001dc7983 */ /* 0x000f280000300800 */
[----:B------:R-:W4:Y:S04]  /*18140*/  LDL.LU R128, [R1+0x888] ;  /* 0x0008880001807983 */ /* 0x000f280000300800 */
[----:B------:R-:W4:Y:S01]  /*18150*/  LDL.LU R129, [R1+0x858] ;  /* 0x0008580001817983 */ /* 0x000f220000300800 */
[----:B------:R-:W-:Y:S01]  /*18160*/  PRMT R234, RZ, 0x7610, R234 ;  /* 0x00007610ffea7816 */ /* 0x000fe200000000ea */
[----:B------:R-:W-:-:S02]  /*18170*/  @!P1 IMAD.MOV.U32 R2, RZ, RZ, R5 ;  /* 0x000000ffff029224 */ /* 0x000fc400078e0005 */
[----:B------:R-:W-:-:S05]  /*18180*/  @!P1 IMAD.MOV.U32 R3, RZ, RZ, R7 ;  /* 0x000000ffff039224 */ /* 0x000fca00078e0007 */
[----:B------:R0:W4:Y:S01]  /*18190*/  @!P1 LDG.E.U8 R234, desc[UR56][R2.64] ;  /* 0x0000003802ea9981 */ /* 0x000122000c1e1100 */
[----:B------:R-:W-:Y:S02]  /*181a0*/  PRMT R233, RZ, 0x7610, R233 ;  /* 0x00007610ffe97816 */ /* 0x000fe400000000e9 */
[----:B------:R-:W-:Y:S02]  /*181b0*/  PRMT R232, RZ, 0x7610, R232 ;  /* 0x00007610ffe87816 */ /* 0x000fe400000000e8 */
[----:B0-----:R-:W-:Y:S02]  /*181c0*/  LOP3.LUT R2, R216, 0xffff, RZ, 0xc0, !PT ;  /* 0x0000ffffd8027812 */ /* 0x001fe400078ec0ff */
[----:B------:R-:W4:Y:S02]  /*181d0*/  LDL.LU R216, [R1+0x8f4] ;  /* 0x0008f40001d87983 */ /* 0x000f240000300800 */
[----:B------:R-:W-:Y:S01]  /*181e0*/  PRMT R133, R2, 0x3340, R0 ;  /* 0x0000334002857816 */ /* 0x000fe20000000000 */
[----:B------:R-:W-:-:S02]  /*181f0*/  @!P1 IMAD.MOV.U32 R2, RZ, RZ, R4 ;  /* 0x000000ffff029224 */ /* 0x000fc400078e0004 */
[----:B------:R-:W-:Y:S01]  /*18200*/  @!P1 IMAD.MOV.U32 R3, RZ, RZ, R217 ;  /* 0x000000ffff039224 */ /* 0x000fe200078e00d9 */
[----:B------:R-:W-:Y:S02]  /*18210*/  LOP3.LUT R0, R166, 0xffff, RZ, 0xc0, !PT ;  /* 0x0000ffffa6007812 */ /* 0x000fe400078ec0ff */
[----:B------:R-:W4:Y:S04]  /*18220*/  LDL.LU R166, [R1+0x8f0] ;  /* 0x0008f00001a67983 */ /* 0x000f280000300800 */
[----:B------:R3:W4:Y:S01]  /*18230*/  @!P1 LDG.E.U8 R233, desc[UR56][R2.64] ;  /* 0x0000003802e99981 */ /* 0x000722000c1e1100 */
[----:B------:R-:W-:Y:S02]  /*18240*/  PRMT R231, RZ, 0x7610, R231 ;  /* 0x00007610ffe77816 */ /* 0x000fe400000000e7 */
[----:B---3--:R-:W-:-:S04]  /*18250*/  LOP3.LUT R2, R181, 0xffff, RZ, 0xc0, !PT ;  /* 0x0000ffffb5027812 */ /* 0x008fc800078ec0ff */
[----:B------:R-:W-:Y:S01]  /*18260*/  PRMT R131, R2, 0x3340, R0 ;  /* 0x0000334002837816 */ /* 0x000fe20000000000 */
[----:B--2---:R-:W-:Y:S02]  /*18270*/  @!P1 IMAD.MOV.U32 R2, RZ, RZ, R218 ;  /* 0x000000ffff029224 */ /* 0x004fe400078e00da */
[----:B----4-:R-:W-:Y:S01]  /*18280*/  @!P1 IMAD.MOV.U32 R3, RZ, RZ, R219 ;  /* 0x000000ffff039224 */ /* 0x010fe200078e00db */
[----:B------:R-:W-:-:S04]  /*18290*/  LOP3.LUT R0, R174, 0xffff, RZ, 0xc0, !PT ;  /* 0x0000ffffae007812 */ /* 0x000fc800078ec0ff */
[----:B------:R0:W2:Y:S02]  /*182a0*/  @!P1 LDG.E.U8 R232, desc[UR56][R2.64] ;  /* 0x0000003802e89981 */ /* 0x0000a4000c1e1100 */
[----:B0-----:R-:W-:Y:S02]  /*182b0*/  LOP3.LUT R2, R163, 0xffff, RZ, 0xc0, !PT ;  /* 0x0000ffffa3027812 */ /* 0x001fe400078ec0ff */
[----:B------:R-:W3:Y:S04]  /*182c0*/  LDL.LU R163, [R1+0x8d4] ;  /* 0x0008d40001a37983 */ /* 0x000ee80000300800 */
[----:B------:R-:W4:Y:S04]  /*182d0*/  LDL.LU R123, [R1+0x88c] ;  /* 0x00088c00017b7983 */ /* 0x000f280000300800 */
[----:B------:R-:W2:Y:S04]  /*182e0*/  LDL.LU R125, [R1+0x868] ;  /* 0x00086800017d7983 */ /* 0x000ea80000300800 */
[----:B------:R-:W4:Y:S01]  /*182f0*/  LDL.LU R174, [R1+0x8d0] ;  /* 0x0008d00001ae7983 */ /* 0x000f220000300800 */
[----:B------:R-:W-:Y:S01]  /*18300*/  PRMT R144, R2, 0x3340, R0 ;  /* 0x0000334002907816 */ /* 0x000fe20000000000 */
[----:B------:R-:W-:-:S02]  /*18310*/  @!P1 IMAD.MOV.U32 R2, RZ, RZ, R220 ;  /* 0x000000ffff029224 */ /* 0x000fc400078e00dc */
[----:B------:R-:W-:Y:S01]  /*18320*/  @!P1 IMAD.MOV.U32 R3, RZ, RZ, R158 ;  /* 0x000000ffff039224 */ /* 0x000fe200078e009e */
[----:B------:R-:W2:Y:S04]  /*18330*/  LDL.LU R118, [R1+0x880] ;  /* 0x0008800001767983 */ /* 0x000ea80000300800 */
[----:B------:R-:W2:Y:S04]  /*18340*/  LDL.LU R120, [R1+0x874] ;  /* 0x0008740001787983 */ /* 0x000ea80000300800 */
[----:B------:R0:W2:Y:S04]  /*18350*/  @!P1 LDG.E.U8 R231, desc[UR56][R2.64] ;  /* 0x0000003802e79981 */ /* 0x0000a8000c1e1100 */
[----:B------:R-:W2:Y:S04]  /*18360*/  LDL.LU R121, [R1+0x84c] ;  /* 0x00084c0001797983 */ /* 0x000ea80000300800 */
[----:B------:R-:W2:Y:S01]  /*18370*/  LDL.LU R181, [R1+0x8b0] ;  /* 0x0008b00001b57983 */ /* 0x000ea20000300800 */
[----:B0-----:R-:W-:-:S03]  /*18380*/  LOP3.LUT R2, R171, 0xffff, RZ, 0xc0, !PT ;  /* 0x0000ffffab027812 */ /* 0x001fc600078ec0ff */
[----:B------:R-:W2:Y:S01]  /*18390*/  LDL.LU R171, [R1+0x8b4] ;  /* 0x0008b40001ab7983 */ /* 0x000ea20000300800 */
[----:B------:R-:W-:-:S03]  /*183a0*/  LOP3.LUT R0, R143, 0xffff, RZ, 0xc0, !PT ;  /* 0x0000ffff8f007812 */ /* 0x000fc600078ec0ff */
[----:B------:R-:W2:Y:S01]  /*183b0*/  LDL.LU R124, [R1+0x840] ;  /* 0x00084000017c7983 */ /* 0x000ea20000300800 */
[----:B------:R-:W-:-:S03]  /*183c0*/  PRMT R143, R2, 0x3340, R0 ;  /* 0x00003340028f7816 */ /* 0x000fc60000000000 */
[----:B------:R-:W2:Y:S01]  /*183d0*/  LDL.LU R126, [R1+0x87c] ;  /* 0x00087c00017e7983 */ /* 0x000ea20000300800 */
[----:B------:R-:W-:-:S03]  /*183e0*/  LOP3.LUT R0, R129, 0xffff, RZ, 0xc0, !PT ;  /* 0x0000ffff81007812 */ /* 0x000fc600078ec0ff */
[----:B------:R-:W2:Y:S04]  /*183f0*/  LDL.LU R117, [R1+0x870] ;  /* 0x0008700001757983 */ /* 0x000ea80000300800 */
[----:B------:R-:W2:Y:S04]  /*18400*/  LDL.LU R127, [R1+0x848] ;  /* 0x00084800017f7983 */ /* 0x000ea80000300800 */
[----:B------:R-:W2:Y:S04]  /*18410*/  LDL.LU R129, [R1+0x83c] ;  /* 0x00083c0001817983 */ /* 0x000ea80000300800 */
[----:B------:R-:W2:Y:S04]  /*18420*/  LDL.LU R119, [R1+0x830] ;  /* 0x0008300001777983 */ /* 0x000ea80000300800 */
[----:B------:R-:W2:Y:S01]  /*18430*/  LDL.LU R122, [R1+0x820] ;  /* 0x00082000017a7983 */ /* 0x000ea20000300800 */
[----:B------:R-:W-:Y:S01]  /*18440*/  PRMT R230, RZ, 0x7610, R230 ;  /* 0x00007610ffe67816 */ /* 0x000fe200000000e6 */
[----:B------:R-:W-:-:S02]  /*18450*/  @!P1 IMAD.MOV.U32 R2, RZ, RZ, R216 ;  /* 0x000000ffff029224 */ /* 0x000fc400078e00d8 */
[----:B------:R-:W-:-:S05]  /*18460*/  @!P1 IMAD.MOV.U32 R3, RZ, RZ, R166 ;  /* 0x000000ffff039224 */ /* 0x000fca00078e00a6 */
[----:B------:R0:W2:Y:S01]  /*18470*/  @!P1 LDG.E.U8 R230, desc[UR56][R2.64] ;  /* 0x0000003802e69981 */ /* 0x0000a2000c1e1100 */
[----:B------:R-:W-:Y:S02]  /*18480*/  PRMT R229, RZ, 0x7610, R229 ;  /* 0x00007610ffe57816 */ /* 0x000fe400000000e5 */
[----:B0-----:R-:W-:-:S04]  /*18490*/  LOP3.LUT R2, R128, 0xffff, RZ, 0xc0, !PT ;  /* 0x0000ffff80027812 */ /* 0x001fc800078ec0ff */
[----:B------:R-:W-:Y:S01]  /*184a0*/  PRMT R128, R2, 0x3340, R0 ;  /* 0x0000334002807816 */ /* 0x000fe20000000000 */
[----:B---3--:R-:W-:Y:S02]  /*184b0*/  @!P1 IMAD.MOV.U32 R2, RZ, RZ, R163 ;  /* 0x000000ffff029224 */ /* 0x008fe400078e00a3 */
[----:B----4-:R-:W-:Y:S01]  /*184c0*/  @!P1 IMAD.MOV.U32 R3, RZ, RZ, R174 ;  /* 0x000000ffff039224 */ /* 0x010fe200078e00ae */
[----:B--2---:R-:W-:-:S04]  /*184d0*/  LOP3.LUT R0, R125, 0xffff, RZ, 0xc0, !PT ;  /* 0x0000ffff7d007812 */ /* 0x004fc800078ec0ff */
[----:B------:R0:W2:Y:S02]  /*184e0*/  @!P1 LDG.E.U8 R229, desc[UR56][R2.64] ;  /* 0x0000003802e59981 */ /* 0x0000a4000c1e1100 */
[----:B0-----:R-:W-:Y:S02]  /*184f0*/  LOP3.LUT R2, R123, 0xffff, RZ, 0xc0, !PT ;  /* 0x0000ffff7b027812 */ /* 0x001fe400078ec0ff */
[----:B------:R-:W3:Y:S02]  /*18500*/  LDL.LU R123, [R1+0x7f0] ;  /* 0x0007f000017b7983 */ /* 0x000ee40000300800 */
[--C-:B------:R-:W-:Y:S02]  /*18510*/  PRMT R62, R2, 0x3340, R0.reuse ;  /* 0x00003340023e7816 */ /* 0x100fe40000000000 */
[----:B------:R-:W-:Y:S01]  /*18520*/  PRMT R0, RZ, 0x7610, R0 ;  /* 0x00007610ff007816 */ /* 0x000fe20000000000 */
[----:B------:R-:W-:Y:S01]  /*18530*/  @!P1 IMAD.MOV.U32 R3, RZ, RZ, R181 ;  /* 0x000000ffff039224 */ /* 0x000fe200078e00b5 */
[----:B------:R-:W4:Y:S01]  /*18540*/  LDL.LU R125, [R1+0x7e0] ;  /* 0x0007e000017d7983 */ /* 0x000f220000300800 */
[----:B------:R-:W-:-:S03]  /*18550*/  @!P1 IMAD.MOV.U32 R2, RZ, RZ, R171 ;  /* 0x000000ffff029224 */ /* 0x000fc600078e00ab */
[----:B------:R-:W2:Y:S01]  /*18560*/  LDL.LU R99, [R1+0x82c] ;  /* 0x00082c0001637983 */ /* 0x000ea20000300800 */
[----:B------:R-:W-:-:S03]  /*18570*/  LOP3.LUT R5, R118, 0xffff, RZ, 0xc0, !PT ;  /* 0x0000ffff76057812 */ /* 0x000fc600078ec0ff */
[----:B------:R-:W2:Y:S01]  /*18580*/  LDL.LU R100, [R1+0x81c] ;  /* 0x00081c0001647983 */ /* 0x000ea20000300800 */
[----:B------:R-:W-:-:S03]  /*18590*/  LOP3.LUT R4, R121, 0xffff, RZ, 0xc0, !PT ;  /* 0x0000ffff79047812 */ /* 0x000fc600078ec0ff */
[----:B------:R-:W2:Y:S04]  /*185a0*/  LDL.LU R115, [R1+0x7ec] ;  /* 0x0007ec0001737983 */ /* 0x000ea80000300800 */
[----:B------:R0:W2:Y:S01]  /*185b0*/  @!P1 LDG.E.U8 R0, desc[UR56][R2.64] ;  /* 0x0000003802009981 */ /* 0x0000a2000c1e1100 */
[----:B------:R-:W-:-:S03]  /*185c0*/  PRMT R11, R5, 0x3340, R4 ;  /* 0x00003340050b7816 */ /* 0x000fc60000000004 */
[----:B------:R-:W2:Y:S01]  /*185d0*/  LDL.LU R121, [R1+0x7dc] ;  /* 0x0007dc0001797983 */ /* 0x000ea20000300800 */
[----:B------:R-:W-:-:S03]  /*185e0*/  LOP3.LUT R5, R126, 0xffff, RZ, 0xc0, !PT ;  /* 0x0000ffff7e057812 */ /* 0x000fc600078ec0ff */
[----:B------:R-:W2:Y:S01]  /*185f0*/  LDL.LU R118, [R1+0x7d0] ;  /* 0x0007d00001767983 */ /* 0x000ea20000300800 */
[----:B0-----:R-:W-:Y:S02]  /*18600*/  LOP3.LUT R3, R120, 0xffff, RZ, 0xc0, !PT ;  /* 0x0000ffff78037812 */ /* 0x001fe400078ec0ff */
[----:B------:R-:W-:Y:S01]  /*18610*/  LOP3.LUT R2, R124, 0xffff, RZ, 0xc0, !PT ;  /* 0x0000ffff7c027812 */ /* 0x000fe200078ec0ff */
[----:B------:R-:W2:Y:S03]  /*18620*/  LDL.LU R120, [R1+0x7c0] ;  /* 0x0007c00001787983 */ /* 0x000ea60000300800 */
[----:B------:R-:W-:Y:S01]  /*18630*/  PRMT R7, R3, 0x3340, R2 ;  /* 0x0000334003077816 */ /* 0x000fe20000000002 */
[----:B------:R-:W2:Y:S01]  /*18640*/  LDL.LU R124, [R1+0x770] ;  /* 0x00077000017c7983 */ /* 0x000ea20000300800 */
[----:B------:R-:W-:Y:S02]  /*18650*/  LOP3.LUT R3, R117, 0xffff, RZ, 0xc0, !PT ;  /* 0x0000ffff75037812 */ /* 0x000fe400078ec0ff */
[----:B------:R-:W-:Y:S01]  /*18660*/  LOP3.LUT R2, R129, 0xffff, RZ, 0xc0, !PT ;  /* 0x0000ffff81027812 */ /* 0x000fe200078ec0ff */
[----:B------:R-:W2:Y:S01]  /*18670*/  LDL.LU R126, [R1+0x75c] ;  /* 0x00075c00017e7983 */ /* 0x000ea20000300800 */
[----:B------:R-:W-:-:S03]  /*18680*/  LOP3.LUT R4, R127, 0xffff, RZ, 0xc0, !PT ;  /* 0x0000ffff7f047812 */ /* 0x000fc600078ec0ff */
[----:B------:R-:W2:Y:S01]  /*18690*/  LDL.LU R82, [R1+0x7cc] ;  /* 0x0007cc0001527983 */ /* 0x000ea20000300800 */
[----:B------:R-:W-:-:S03]  /*186a0*/  PRMT R127, R3, 0x3340, R2 ;  /* 0x00003340037f7816 */ /* 0x000fc60000000002 */
[----:B------:R-:W2:Y:S01]  /*186b0*/  LDL.LU R86, [R1+0x7bc] ;  /* 0x0007bc0001567983 */ /* 0x000ea20000300800 */
[----:B------:R-:W-:-:S03]  /*186c0*/  LOP3.LUT R3, R122, 0xffff, RZ, 0xc0, !PT ;  /* 0x0000ffff7a037812 */ /* 0x000fc600078ec0ff */
[----:B------:R-:W2:Y:S04]  /*186d0*/  LDL.LU R101, [R1+0x76c] ;  /* 0x00076c0001657983 */ /* 0x000ea80000300800 */
[----:B------:R-:W2:Y:S01]  /*186e0*/  LDL.LU R122, [R1+0x758] ;  /* 0x00075800017a7983 */ /* 0x000ea20000300800 */
[----:B------:R-:W-:-:S03]  /*186f0*/  PRMT R129, R5, 0x3340, R4 ;  /* 0x0000334005817816 */ /* 0x000fc60000000004 */
[----:B------:R-:W2:Y:S01]  /*18700*/  LDL.LU R84, [R1+0x748] ;  /* 0x0007480001547983 */ /* 0x000ea20000300800 */
[----:B------:R-:W-:-:S03]  /*18710*/  LOP3.LUT R5, R119, 0xffff, RZ, 0xc0, !PT ;  /* 0x0000ffff77057812 */ /* 0x000fc600078ec0ff */
[----:B------:R-:W2:Y:S04]  /*18720*/  LDL.LU R87, [R1+0x734] ;  /* 0x0007340001577983 */ /* 0x000ea80000300800 */
[----:B------:R-:W2:Y:S04]  /*18730*/  LDL.LU R117, [R1+0x718] ;  /* 0x0007180001757983 */ /* 0x000ea80000300800 */
[----:B------:R-:W2:Y:S04]  /*18740*/  LDL.LU R119, [R1+0x710] ;  /* 0x0007100001777983 */ /* 0x000ea80000300800 */
[----:B------:R-:W2:Y:S01]  /*18750*/  LDL.LU R98, [R1+0x714] ;  /* 0x0007140001627983 */ /* 0x000ea20000300800 */
[----:B---3--:R-:W-:-:S02]  /*18760*/  LOP3.LUT R4, R123, 0xffff, RZ, 0xc0, !PT ;  /* 0x0000ffff7b047812 */ /* 0x008fc400078ec0ff */
[----:B----4-:R-:W-:Y:S02]  /*18770*/  LOP3.LUT R2, R125, 0xffff, RZ, 0xc0, !PT ;  /* 0x0000ffff7d027812 */ /* 0x010fe400078ec0ff */
[----:B------:R-:W-:Y:S02]  /*18780*/  PRMT R125, R5, 0x3340, R4 ;  /* 0x00003340057d7816 */ /* 0x000fe40000000004 */
[----:B--2---:R-:W-:Y:S02]  /*18790*/  LOP3.LUT R5, R99, 0xffff, RZ, 0xc0, !PT ;  /* 0x0000ffff63057812 */ /* 0x004fe400078ec0ff */
[----:B------:R-:W-:Y:S02]  /*187a0*/  PRMT R123, R3, 0x3340, R2 ;  /* 0x00003340037b7816 */ /* 0x000fe40000000002 */
[----:B------:R-:W-:Y:S02]  /*187b0*/  LOP3.LUT R3, R100, 0xffff, RZ, 0xc0, !PT ;  /* 0x0000ffff64037812 */ /* 0x000fe400078ec0ff */
[----:B------:R-:W-:-:S02]  /*187c0*/  LOP3.LUT R4, R115, 0xffff, RZ, 0xc0, !PT ;  /* 0x0000ffff73047812 */ /* 0x000fc400078ec0ff */
[----:B------:R-:W2:Y:S01]  /*187d0*/  LDL.LU R115, [R1+0x70c] ;  /* 0x00070c0001737983 */ /* 0x000ea20000300800 */
[----:B------:R-:W-:Y:S02]  /*187e0*/  LOP3.LUT R2, R121, 0xffff, RZ, 0xc0, !PT ;  /* 0x0000ffff79027812 */ /* 0x000fe400078ec0ff */
[----:B------:R-:W-:Y:S02]  /*187f0*/  PRMT R121, R5, 0x3340, R4 ;  /* 0x0000334005797816 */ /* 0x000fe40000000004 */
[----:B------:R-:W-:Y:S02]  /*18800*/  LOP3.LUT R5, R118, 0xffff, RZ, 0xc0, !PT ;  /* 0x0000ffff76057812 */ /* 0x000fe400078ec0ff */
[----:B------:R-:W-:Y:S01]  /*18810*/  PRMT R100, R3, 0x3340, R2 ;  /* 0x0000334003647816 */ /* 0x000fe20000000002 */
[----:B------:R-:W3:Y:S01]  /*18820*/  LDL.LU R118, [R1+0x6f8] ;  /* 0x0006f80001767983 */ /* 0x000ee20000300800 */
[----:B------:R-:W-:-:S03]  /*18830*/  LOP3.LUT R3, R120, 0xffff, RZ, 0xc0, !PT ;  /* 0x0000ffff78037812 */ /* 0x000fc600078ec0ff */
[----:B------:R-:W4:Y:S01]  /*18840*/  LDL.LU R120, [R1+0x6f0] ;  /* 0x0006f00001787983 */ /* 0x000f220000300800 */
[----:B------:R-:W-:-:S03]  /*18850*/  LOP3.LUT R4, R124, 0xffff, RZ, 0xc0, !PT ;  /* 0x0000ffff7c047812 */ /* 0x000fc600078ec0ff */
[----:B------:R-:W3:Y:S01]  /*18860*/  LDL.LU R78, [R1+0x704] ;  /* 0x00070400014e7983 */ /* 0x000ee20000300800 */
[----:B------:R-:W-:Y:S02]  /*18870*/  LOP3.LUT R2, R126, 0xffff, RZ, 0xc0, !PT ;  /* 0x0000ffff7e027812 */ /* 0x000fe400078ec0ff */
[----:B------:R-:W-:Y:S01]  /*18880*/  PRMT R126, R5, 0x3340, R4 ;  /* 0x00003340057e7816 */ /* 0x000fe20000000004 */
[----:B------:R-:W3:Y:S01]  /*18890*/  LDL.LU R80, [R1+0x6fc] ;  /* 0x0006fc0001507983 */ /* 0x000ee20000300800 */
[----:B------:R-:W-:Y:S02]  /*188a0*/  LOP3.LUT R5, R82, 0xffff, RZ, 0xc0, !PT ;  /* 0x0000ffff52057812 */ /* 0x000fe400078ec0ff */
[----:B------:R-:W-:Y:S01]  /*188b0*/  PRMT R124, R3, 0x3340, R2 ;  /* 0x00003340037c7816 */ /* 0x000fe20000000002 */
[----:B------:R-:W3:Y:S01]  /*188c0*/  LDL.LU R99, [R1+0x6f4] ;  /* 0x0006f40001637983 */ /* 0x000ee20000300800 */
[----:B------:R-:W-:-:S03]  /*188d0*/  LOP3.LUT R3, R86, 0xffff, RZ, 0xc0, !PT ;  /* 0x0000ffff56037812 */ /* 0x000fc600078ec0ff */
[----:B------:R-:W3:Y:S01]  /*188e0*/  LDL.LU R82, [R1+0x6e8] ;  /* 0x0006e80001527983 */ /* 0x000ee20000300800 */
[----:B------:R-:W-:-:S03]  /*188f0*/  LOP3.LUT R4, R101, 0xffff, RZ, 0xc0, !PT ;  /* 0x0000ffff65047812 */ /* 0x000fc600078ec0ff */
[----:B------:R-:W3:Y:S01]  /*18900*/  LDL.LU R86, [R1+0x6e0] ;  /* 0x0006e00001567983 */ /* 0x000ee20000300800 */
[----:B------:R-:W-:Y:S02]  /*18910*/  LOP3.LUT R2, R122, 0xffff, RZ, 0xc0, !PT ;  /* 0x0000ffff7a027812 */ /* 0x000fe400078ec0ff */
[----:B------:R-:W-:Y:S02]  /*18920*/  PRMT R122, R5, 0x3340, R4 ;  /* 0x00003340057a7816 */ /* 0x000fe40000000004 */
[----:B------:R-:W-:Y:S02]  /*18930*/  LOP3.LUT R5, R84, 0xffff, RZ, 0xc0, !PT ;  /* 0x0000ffff54057812 */ /* 0x000fe400078ec0ff */
[----:B------:R-:W-:Y:S01]  /*18940*/  PRMT R101, R3, 0x3340, R2 ;  /* 0x0000334003657816 */ /* 0x000fe20000000002 */
[----:B------:R-:W3:Y:S01]  /*18950*/  LDL.LU R84, [R1+0x6e4] ;  /* 0x0006e40001547983 */ /* 0x000ee20000300800 */
[----:B------:R-:W-:-:S03]  /*18960*/  LOP3.LUT R3, R87, 0xffff, RZ, 0xc0, !PT ;  /* 0x0000ffff57037812 */ /* 0x000fc600078ec0ff */
[----:B------:R-:W3:Y:S01]  /*18970*/  LDL.LU R87, [R1+0x6dc] ;  /* 0x0006dc0001577983 */ /* 0x000ee20000300800 */
[----:B------:R-:W-:Y:S02]  /*18980*/  LOP3.LUT R4, R117, 0xffff, RZ, 0xc0, !PT ;  /* 0x0000ffff75047812 */ /* 0x000fe400078ec0ff */
[----:B------:R-:W-:Y:S02]  /*18990*/  LOP3.LUT R2, R119, 0xffff, RZ, 0xc0, !PT ;  /* 0x0000ffff77027812 */ /* 0x000fe400078ec0ff */
[----:B------:R-:W-:Y:S02]  /*189a0*/  PRMT R119, R5, 0x3340, R4 ;  /* 0x0000334005777816 */ /* 0x000fe40000000004 */
[----:B------:R-:W4:Y:S04]  /*189b0*/  LDL.LU R5, [R1+0x744] ;  /* 0x0007440001057983 */ /* 0x000f280000300800 */
[----:B------:R-:W3:Y:S01]  /*189c0*/  LDL.LU R4, [R1+0x730] ;  /* 0x0007300001047983 */ /* 0x000ee20000300800 */
[----:B------:R-:W-:-:S02]  /*189d0*/  PRMT R117, R3, 0x3340, R2 ;  /* 0x0000334003757816 */ /* 0x000fc40000000002 */
[----:B--2---:R-:W-:Y:S02]  /*189e0*/  LOP3.LUT R2, R115, 0xffff, RZ, 0xc0, !PT ;  /* 0x0000ffff73027812 */ /* 0x004fe400078ec0ff */
[----:B----4-:R-:W-:Y:S02]  /*189f0*/  LOP3.LUT R5, R5, 0xffff, RZ, 0xc0, !PT ;  /* 0x0000ffff05057812 */ /* 0x010fe400078ec0ff */
[----:B---3--:R-:W-:Y:S02]  /*18a00*/  LOP3.LUT R3, R4, 0xffff, RZ, 0xc0, !PT ;  /* 0x0000ffff04037812 */ /* 0x008fe400078ec0ff */
[----:B------:R-:W-:-:S04]  /*18a10*/  LOP3.LUT R4, R98, 0xffff, RZ, 0xc0, !PT ;  /* 0x0000ffff62047812 */ /* 0x000fc800078ec0ff */
[----:B------:R-:W-:Y:S02]  /*18a20*/  PRMT R115, R5, 0x3340, R4 ;  /* 0x0000334005737816 */ /* 0x000fe40000000004 */
[----:B------:R-:W2:Y:S04]  /*18a30*/  LDL.LU R5, [R1+0x708] ;  /* 0x0007080001057983 */ /* 0x000ea80000300800 */
[----:B------:R-:W3:Y:S01]  /*18a40*/  LDL.LU R4, [R1+0x700] ;  /* 0x0007000001047983 */ /* 0x000ee20000300800 */
[----:B------:R-:W-:Y:S02]  /*18a50*/  PRMT R98, R3, 0x3340, R2 ;  /* 0x0000334003627816 */ /* 0x000fe40000000002 */
[----:B------:R-:W-:Y:S02]  /*18a60*/  LOP3.LUT R2, R120, 0xffff, RZ, 0xc0, !PT ;  /* 0x0000ffff78027812 */ /* 0x000fe400078ec0ff */
[----:B--2---:R-:W-:-:S02]  /*18a70*/  LOP3.LUT R5, R5, 0xffff, RZ, 0xc0, !PT ;  /* 0x0000ffff05057812 */ /* 0x004fc400078ec0ff */
[----:B---3--:R-:W-:Y:S02]  /*18a80*/  LOP3.LUT R3, R4, 0xffff, RZ, 0xc0, !PT ;  /* 0x0000ffff04037812 */ /* 0x008fe400078ec0ff */
[----:B------:R-:W-:-:S04]  /*18a90*/  LOP3.LUT R4, R118, 0xffff, RZ, 0xc0, !PT ;  /* 0x0000ffff76047812 */ /* 0x000fc800078ec0ff */
[----:B------:R-:W-:Y:S02]  /*18aa0*/  PRMT R120, R5, 0x3340, R4 ;  /* 0x0000334005787816 */ /* 0x000fe40000000004 */
[----:B------:R-:W-:Y:S02]  /*18ab0*/  LOP3.LUT R5, R78, 0xffff, RZ, 0xc0, !PT ;  /* 0x0000ffff4e057812 */ /* 0x000fe400078ec0ff */
[----:B------:R-:W-:Y:S01]  /*18ac0*/  LOP3.LUT R4, R99, 0xffff, RZ, 0xc0, !PT ;  /* 0x0000ffff63047812 */ /* 0x000fe200078ec0ff */
[----:B------:R-:W2:Y:S01]  /*18ad0*/  LDL.LU R78, [R1+0x6a4] ;  /* 0x0006a400014e7983 */ /* 0x000ea20000300800 */
[----:B------:R-:W-:Y:S02]  /*18ae0*/  PRMT R118, R3, 0x3340, R2 ;  /* 0x0000334003767816 */ /* 0x000fe40000000002 */
[----:B------:R-:W-:Y:S02]  /*18af0*/  LOP3.LUT R2, R116, 0xffff, RZ, 0xc0, !PT ;  /* 0x0000ffff74027812 */ /* 0x000fe400078ec0ff */
[----:B------:R-:W-:-:S02]  /*18b00*/  LOP3.LUT R3, R80, 0xffff, RZ, 0xc0, !PT ;  /* 0x0000ffff50037812 */ /* 0x000fc400078ec0ff */
[----:B------:R-:W-:Y:S01]  /*18b10*/  PRMT R116, R5, 0x3340, R4 ;  /* 0x0000334005747816 */ /* 0x000fe20000000004 */
[----:B------:R-:W3:Y:S01]  /*18b20*/  LDL.LU R80, [R1+0x69c] ;  /* 0x00069c0001507983 */ /* 0x000ee20000300800 */
[----:B------:R-:W-:Y:S02]  /*18b30*/  LOP3.LUT R5, R82, 0xffff, RZ, 0xc0, !PT ;  /* 0x0000ffff52057812 */ /* 0x000fe400078ec0ff */
[----:B------:R-:W-:Y:S02]  /*18b40*/  LOP3.LUT R4, R113, 0xffff, RZ, 0xc0, !PT ;  /* 0x0000ffff71047812 */ /* 0x000fe400078ec0ff */
[----:B------:R-:W-:Y:S02]  /*18b50*/  PRMT R99, R3, 0x3340, R2 ;  /* 0x0000334003637816 */ /* 0x000fe40000000002 */
[----:B------:R-:W-:Y:S02]  /*18b60*/  LOP3.LUT R3, R86, 0xffff, RZ, 0xc0, !PT ;  /* 0x0000ffff56037812 */ /* 0x000fe400078ec0ff */
[----:B------:R-:W-:Y:S01]  /*18b70*/  LOP3.LUT R2, R111, 0xffff, RZ, 0xc0, !PT ;  /* 0x0000ffff6f027812 */ /* 0x000fe200078ec0ff */
[----:B------:R-:W4:Y:S01]  /*18b80*/  LDL.LU R86, [R1+0x6a0] ;  /* 0x0006a00001567983 */ /* 0x000f220000300800 */
[----:B------:R-:W-:-:S02]  /*18b90*/  PRMT R113, R5, 0x3340, R4 ;  /* 0x0000334005717816 */ /* 0x000fc40000000004 */
[----:B------:R-:W-:Y:S01]  /*18ba0*/  LOP3.LUT R5, R84, 0xffff, RZ, 0xc0, !PT ;  /* 0x0000ffff54057812 */ /* 0x000fe200078ec0ff */
[----:B------:R-:W4:Y:S01]  /*18bb0*/  LDL.LU R82, [R1+0x698] ;  /* 0x0006980001527983 */ /* 0x000f220000300800 */
[----:B------:R-:W-:Y:S02]  /*18bc0*/  LOP3.LUT R4, R109, 0xffff, RZ, 0xc0, !PT ;  /* 0x0000ffff6d047812 */ /* 0x000fe400078ec0ff */
[----:B------:R-:W-:Y:S01]  /*18bd0*/  PRMT R111, R3, 0x3340, R2 ;  /* 0x00003340036f7816 */ /* 0x000fe20000000002 */
[----:B------:R-:W4:Y:S01]  /*18be0*/  LDL.LU R84, [R1+0x684] ;  /* 0x0006840001547983 */ /* 0x000f220000300800 */
[----:B------:R-:W-:Y:S02]  /*18bf0*/  LOP3.LUT R3, R87, 0xffff, RZ, 0xc0, !PT ;  /* 0x0000ffff57037812 */ /* 0x000fe400078ec0ff */
[----:B------:R-:W-:Y:S01]  /*18c00*/  PRMT R109, R5, 0x3340, R4 ;  /* 0x00003340056d7816 */ /* 0x000fe20000000004 */
[----:B------:R-:W4:Y:S04]  /*18c10*/  LDL.LU R87, [R1+0x67c] ;  /* 0x00067c0001577983 */ /* 0x000f280000300800 */
[----:B------:R-:W2:Y:S04]  /*18c20*/  LDL.LU R5, [R1+0x6c8] ;  /* 0x0006c80001057983 */ /* 0x000ea80000300800 */
[----:B------:R-:W3:Y:S01]  /*18c30*/  LDL.LU R4, [R1+0x6c0] ;  /* 0x0006c00001047983 */ /* 0x000ee20000300800 */
[----:B------:R-:W-:-:S04]  /*18c40*/  LOP3.LUT R2, R96, 0xffff, RZ, 0xc0, !PT ;  /* 0x0000ffff60027812 */ /* 0x000fc800078ec0ff */
[----:B------:R-:W-:Y:S02]  /*18c50*/  PRMT R96, R3, 0x3340, R2 ;  /* 0x0000334003607816 */ /* 0x000fe40000000002 */
[----:B--2---:R-:W-:Y:S02]  /*18c60*/  LOP3.LUT R5, R5, 0xffff, RZ, 0xc0, !PT ;  /* 0x0000ffff05057812 */ /* 0x004fe400078ec0ff */
[----:B---3--:R-:W-:Y:S02]  /*18c70*/  LOP3.LUT R3, R4, 0xffff, RZ, 0xc0, !PT ;  /* 0x0000ffff04037812 */ /* 0x008fe400078ec0ff */
[----:B------:R-:W-:-:S04]  /*18c80*/  LOP3.LUT R4, R114, 0xffff, RZ, 0xc0, !PT ;  /* 0x0000ffff72047812 */ /* 0x000fc800078ec0ff */
[----:B------:R-:W-:Y:S02]  /*18c90*/  PRMT R114, R5, 0x3340, R4 ;  /* 0x0000334005727816 */ /* 0x000fe40000000004 */
[----:B------:R-:W2:Y:S04]  /*18ca0*/  LDL.LU R5, [R1+0x6c4] ;  /* 0x0006c40001057983 */ /* 0x000ea80000300800 */
[----:B------:R-:W3:Y:S01]  /*18cb0*/  LDL.LU R4, [R1+0x6bc] ;  /* 0x0006bc0001047983 */ /* 0x000ee20000300800 */
[----:B------:R-:W-:-:S04]  /*18cc0*/  LOP3.LUT R2, R112, 0xffff, RZ, 0xc0, !PT ;  /* 0x0000ffff70027812 */ /* 0x000fc800078ec0ff */
[----:B------:R-:W-:Y:S02]  /*18cd0*/  PRMT R112, R3, 0x3340, R2 ;  /* 0x0000334003707816 */ /* 0x000fe40000000002 */
[----:B------:R-:W-:Y:S02]  /*18ce0*/  LOP3.LUT R2, R97, 0xffff, RZ, 0xc0, !PT ;  /* 0x0000ffff61027812 */ /* 0x000fe400078ec0ff */
[----:B--2---:R-:W-:Y:S02]  /*18cf0*/  LOP3.LUT R5, R5, 0xffff, RZ, 0xc0, !PT ;  /* 0x0000ffff05057812 */ /* 0x004fe400078ec0ff */
[----:B---3--:R-:W-:Y:S02]  /*18d00*/  LOP3.LUT R3, R4, 0xffff, RZ, 0xc0, !PT ;  /* 0x0000ffff04037812 */ /* 0x008fe400078ec0ff */
[----:B------:R-:W-:-:S04]  /*18d10*/  LOP3.LUT R4, R110, 0xffff, RZ, 0xc0, !PT ;  /* 0x0000ffff6e047812 */ /* 0x000fc800078ec0ff */
[----:B------:R-:W-:Y:S02]  /*18d20*/  PRMT R110, R5, 0x3340, R4 ;  /* 0x00003340056e7816 */ /* 0x000fe40000000004 */
[----:B------:R-:W-:Y:S02]  /*18d30*/  LOP3.LUT R5, R78, 0xffff, RZ, 0xc0, !PT ;  /* 0x0000ffff4e057812 */ /* 0x000fe400078ec0ff */
[----:B------:R-:W-:Y:S02]  /*18d40*/  LOP3.LUT R4, R107, 0xffff, RZ, 0xc0, !PT ;  /* 0x0000ffff6b047812 */ /* 0x000fe400078ec0ff */
[----:B------:R-:W-:Y:S02]  /*18d50*/  PRMT R97, R3, 0x3340, R2 ;  /* 0x0000334003617816 */ /* 0x000fe40000000002 */
[----:B------:R-:W-:Y:S02]  /*18d60*/  LOP3.LUT R3, R80, 0xffff, RZ, 0xc0, !PT ;  /* 0x0000ffff50037812 */ /* 0x000fe400078ec0ff */
[----:B------:R-:W-:-:S02]  /*18d70*/  LOP3.LUT R2, R105, 0xffff, RZ, 0xc0, !PT ;  /* 0x0000ffff69027812 */ /* 0x000fc400078ec0ff */
[----:B------:R-:W-:Y:S02]  /*18d80*/  PRMT R107, R5, 0x3340, R4 ;  /* 0x00003340056b7816 */ /* 0x000fe40000000004 */
[----:B----4-:R-:W-:Y:S02]  /*18d90*/  LOP3.LUT R5, R86, 0xffff, RZ, 0xc0, !PT ;  /* 0x0000ffff56057812 */ /* 0x010fe400078ec0ff */
[----:B------:R-:W-:Y:S01]  /*18da0*/  LOP3.LUT R4, R103, 0xffff, RZ, 0xc0, !PT ;  /* 0x0000ffff67047812 */ /* 0x000fe200078ec0ff */
[----:B------:R-:W2:Y:S01]  /*18db0*/  LDL.LU R86, [R1+0x650] ;  /* 0x0006500001567983 */ /* 0x000ea20000300800 */
[----:B------:R-:W-:Y:S02]  /*18dc0*/  PRMT R105, R3, 0x3340, R2 ;  /* 0x0000334003697816 */ /* 0x000fe40000000002 */
[----:B------:R-:W-:Y:S01]  /*18dd0*/  LOP3.LUT R3, R82, 0xffff, RZ, 0xc0, !PT ;  /* 0x0000ffff52037812 */ /* 0x000fe200078ec0ff */
[----:B------:R-:W3:Y:S01]  /*18de0*/  LDL.LU R78, [R1+0x644] ;  /* 0x00064400014e7983 */ /* 0x000ee20000300800 */
[----:B------:R-:W-:-:S02]  /*18df0*/  LOP3.LUT R2, R94, 0xffff, RZ, 0xc0, !PT ;  /* 0x0000ffff5e027812 */ /* 0x000fc400078ec0ff */
[----:B------:R-:W-:Y:S01]  /*18e00*/  PRMT R103, R5, 0x3340, R4 ;  /* 0x0000334005677816 */ /* 0x000fe20000000004 */
[----:B------:R-:W4:Y:S01]  /*18e10*/  LDL.LU R80, [R1+0x63c] ;  /* 0x00063c0001507983 */ /* 0x000f220000300800 */
[----:B------:R-:W-:Y:S02]  /*18e20*/  LOP3.LUT R5, R84, 0xffff, RZ, 0xc0, !PT ;  /* 0x0000ffff54057812 */ /* 0x000fe400078ec0ff */
[----:B------:R-:W-:Y:S01]  /*18e30*/  LOP3.LUT R4, R108, 0xffff, RZ, 0xc0, !PT ;  /* 0x0000ffff6c047812 */ /* 0x000fe200078ec0ff */
[----:B------:R-:W4:Y:S01]  /*18e40*/  LDL.LU R82, [R1+0x640] ;  /* 0x0006400001527983 */ /* 0x000f220000300800 */
[----:B------:R-:W-:Y:S02]  /*18e50*/  PRMT R94, R3, 0x3340, R2 ;  /* 0x00003340035e7816 */ /* 0x000fe40000000002 */
[----:B------:R-:W-:Y:S01]  /*18e60*/  LOP3.LUT R3, R87, 0xffff, RZ, 0xc0, !PT ;  /* 0x0000ffff57037812 */ /* 0x000fe200078ec0ff */
[----:B------:R-:W4:Y:S01]  /*18e70*/  LDL.LU R84, [R1+0x638] ;  /* 0x0006380001547983 */ /* 0x000f220000300800 */
[----:B------:R-:W-:-:S03]  /*18e80*/  PRMT R108, R5, 0x3340, R4 ;  /* 0x00003340056c7816 */ /* 0x000fc60000000004 */
        /* <DEDUP_REMOVED lines=22> */
[----:B------:R-:W-:Y:S02]  /*18ff0*/  PRMT R18, R195, 0x5410, R18 ;  /* 0x00005410c3127816 */ /* 0x000fe40000000012 */
[----:B--2---:R-:W-:Y:S02]  /*19000*/  LOP3.LUT R5, R5, 0xffff, RZ, 0xc0, !PT ;  /* 0x0000ffff05057812 */ /* 0x004fe400078ec0ff */
[----:B---3--:R-:W-:Y:S02]  /*19010*/  LOP3.LUT R3, R4, 0xffff, RZ, 0xc0, !PT ;  /* 0x0000ffff04037812 */ /* 0x008fe400078ec0ff */
[----:B------:R-:W-:-:S04]  /*19020*/  LOP3.LUT R4, R86, 0xffff, RZ, 0xc0, !PT ;  /* 0x0000ffff56047812 */ /* 0x000fc800078ec0ff */
[----:B------:R-:W-:Y:S02]  /*19030*/  PRMT R88, R5, 0x3340, R4 ;  /* 0x0000334005587816 */ /* 0x000fe40000000004 */
[----:B------:R-:W-:Y:S02]  /*19040*/  LOP3.LUT R5, R78, 0xffff, RZ, 0xc0, !PT ;  /* 0x0000ffff4e057812 */ /* 0x000fe400078ec0ff */
[----:B------:R-:W-:Y:S02]  /*19050*/  LOP3.LUT R4, R93, 0xffff, RZ, 0xc0, !PT ;  /* 0x0000ffff5d047812 */ /* 0x000fe400078ec0ff */
[----:B------:R-:W-:Y:S02]  /*19060*/  PRMT R86, R3, 0x3340, R2 ;  /* 0x0000334003567816 */ /* 0x000fe40000000002 */
[----:B----4-:R-:W-:Y:S02]  /*19070*/  LOP3.LUT R3, R80, 0xffff, RZ, 0xc0, !PT ;  /* 0x0000ffff50037812 */ /* 0x010fe400078ec0ff */
[----:B------:R-:W-:-:S02]  /*19080*/  LOP3.LUT R2, R91, 0xffff, RZ, 0xc0, !PT ;  /* 0x0000ffff5b027812 */ /* 0x000fc400078ec0ff */
[----:B------:R-:W-:Y:S02]  /*19090*/  PRMT R93, R5, 0x3340, R4 ;  /* 0x00003340055d7816 */ /* 0x000fe40000000004 */
[----:B------:R-:W-:Y:S02]  /*190a0*/  LOP3.LUT R5, R82, 0xffff, RZ, 0xc0, !PT ;  /* 0x0000ffff52057812 */ /* 0x000fe400078ec0ff */
[----:B------:R-:W-:Y:S02]  /*190b0*/  LOP3.LUT R4, R87, 0xffff, RZ, 0xc0, !PT ;  /* 0x0000ffff57047812 */ /* 0x000fe400078ec0ff */
[----:B------:R-:W-:Y:S02]  /*190c0*/  PRMT R91, R3, 0x3340, R2 ;  /* 0x00003340035b7816 */ /* 0x000fe40000000002 */
[----:B------:R-:W-:Y:S02]  /*190d0*/  LOP3.LUT R2, R89, 0xffff, RZ, 0xc0, !PT ;  /* 0x0000ffff59027812 */ /* 0x000fe400078ec0ff */
[----:B------:R-:W-:-:S02]  /*190e0*/  PRMT R89, R5, 0x3340, R4 ;  /* 0x0000334005597816 */ /* 0x000fc40000000004 */
[----:B------:R-:W-:Y:S02]  /*190f0*/  LOP3.LUT R5, R228, 0xffff, RZ, 0xc0, !PT ;  /* 0x0000ffffe4057812 */ /* 0x000fe400078ec0ff */
[----:B------:R-:W-:Y:S01]  /*19100*/  LOP3.LUT R4, R226, 0xffff, RZ, 0xc0, !PT ;  /* 0x0000ffffe2047812 */ /* 0x000fe200078ec0ff */
[----:B------:R-:W2:Y:S01]  /*19110*/  LDL.LU R228, [R1+0x18ac] ;  /* 0x0018ac0001e47983 */ /* 0x000ea20000300800 */
[----:B------:R-:W-:Y:S02]  /*19120*/  LOP3.LUT R3, R84, 0xffff, RZ, 0xc0, !PT ;  /* 0x0000ffff54037812 */ /* 0x000fe400078ec0ff */
[----:B------:R-:W-:Y:S02]  /*19130*/  PRMT R84, R5, 0x3340, R4 ;  /* 0x0000334005547816 */ /* 0x000fe40000000004 */
[----:B------:R-:W-:Y:S02]  /*19140*/  LOP3.LUT R5, R224, 0xffff, RZ, 0xc0, !PT ;  /* 0x0000ffffe0057812 */ /* 0x000fe400078ec0ff */
[----:B------:R-:W-:-:S02]  /*19150*/  LOP3.LUT R4, R222, 0xffff, RZ, 0xc0, !PT ;  /* 0x0000ffffde047812 */ /* 0x000fc400078ec0ff */
[----:B------:R-:W-:Y:S02]  /*19160*/  PRMT R87, R3, 0x3340, R2 ;  /* 0x0000334003577816 */ /* 0x000fe40000000002 */
[----:B------:R-:W-:Y:S02]  /*19170*/  LOP3.LUT R3, R227, 0xffff, RZ, 0xc0, !PT ;  /* 0x0000ffffe3037812 */ /* 0x000fe400078ec0ff */
[----:B------:R-:W-:Y:S01]  /*19180*/  LOP3.LUT R2, R225, 0xffff, RZ, 0xc0, !PT ;  /* 0x0000ffffe1027812 */ /* 0x000fe200078ec0ff */
[----:B------:R-:W3:Y:S01]  /*19190*/  LDL.LU R227, [R1+0x18a8] ;  /* 0x0018a80001e37983 */ /* 0x000ee20000300800 */
[----:B------:R-:W-:Y:S02]  /*191a0*/  PRMT R80, R5, 0x3340, R4 ;  /* 0x0000334005507816 */ /* 0x000fe40000000004 */
[----:B------:R-:W-:Y:S01]  /*191b0*/  LOP3.LUT R5, R215, 0xffff, RZ, 0xc0, !PT ;  /* 0x0000ffffd7057812 */ /* 0x000fe200078ec0ff */
[----:B------:R-:W4:Y:S01]  /*191c0*/  LDL.LU R226, [R1+0x18a4] ;  /* 0x0018a40001e27983 */ /* 0x000f220000300800 */
[----:B------:R-:W-:-:S02]  /*191d0*/  LOP3.LUT R4, R85, 0xffff, RZ, 0xc0, !PT ;  /* 0x0000ffff55047812 */ /* 0x000fc400078ec0ff */
[----:B------:R-:W-:Y:S01]  /*191e0*/  PRMT R82, R3, 0x3340, R2 ;  /* 0x0000334003527816 */ /* 0x000fe20000000002 */
[----:B------:R-:W3:Y:S01]  /*191f0*/  LDL.LU R225, [R1+0x18a0] ;  /* 0x0018a00001e17983 */ /* 0x000ee20000300800 */
[----:B------:R-:W-:Y:S02]  /*19200*/  LOP3.LUT R3, R223, 0xffff, RZ, 0xc0, !PT ;  /* 0x0000ffffdf037812 */ /* 0x000fe400078ec0ff */
        /* <DEDUP_REMOVED lines=10> */
[----:B------:R-:W3:Y:S01]  /*192b0*/  LDL.LU R221, [R1+0x1890] ;  /* 0x0018900001dd7983 */ /* 0x000ee20000300800 */
[----:B------:R-:W-:Y:S02]  /*192c0*/  PRMT R81, R5, 0x3340, R4 ;  /* 0x0000334005517816 */ /* 0x000fe40000000004 */
[----:B------:R-:W-:Y:S02]  /*192d0*/  LOP3.LUT R5, R211, 0xffff, RZ, 0xc0, !PT ;  /* 0x0000ffffd3057812 */ /* 0x000fe400078ec0ff */
[----:B------:R-:W-:-:S02]  /*192e0*/  LOP3.LUT R4, R76, 0xffff, RZ, 0xc0, !PT ;  /* 0x0000ffff4c047812 */ /* 0x000fc400078ec0ff */
[----:B------:R-:W-:Y:S02]  /*192f0*/  PRMT R83, R3, 0x3340, R2 ;  /* 0x0000334003537816 */ /* 0x000fe40000000002 */
[----:B------:R-:W-:Y:S02]  /*19300*/  LOP3.LUT R3, R212, 0xffff, RZ, 0xc0, !PT ;  /* 0x0000ffffd4037812 */ /* 0x000fe400078ec0ff */
[----:B------:R-:W-:Y:S02]  /*19310*/  LOP3.LUT R2, R79, 0xffff, RZ, 0xc0, !PT ;  /* 0x0000ffff4f027812 */ /* 0x000fe400078ec0ff */
        /* <DEDUP_REMOVED lines=35> */
[----:B------:R-:W-:Y:S02]  /*19550*/  PRMT R69, R5, 0x3340, R4 ;  /* 0x0000334005457816 */ /* 0x000fe40000000004 */
[----:B------:R-:W-:Y:S02]  /*19560*/  LOP3.LUT R2, R19, 0xffff, RZ, 0xc0, !PT ;  /* 0x0000ffff13027812 */ /* 0x000fe400078ec0ff */
[----:B------:R-:W-:Y:S02]  /*19570*/  LOP3.LUT R5, R16, 0xffff, RZ, 0xc0, !PT ;  /* 0x0000ffff10057812 */ /* 0x000fe400078ec0ff */
[----:B------:R-:W-:-:S02]  /*19580*/  PRMT R20, R206, 0x5410, R207 ;  /* 0x00005410ce147816 */ /* 0x000fc400000000cf */
[----:B------:R-:W-:Y:S02]  /*19590*/  PRMT R21, R200, 0x5410, R201 ;  /* 0x00005410c8157816 */ /* 0x000fe400000000c9 */
[----:B------:R-:W-:Y:S02]  /*195a0*/  PRMT R22, R102, 0x5410, R196 ;  /* 0x0000541066167816 */ /* 0x000fe400000000c4 */
[----:B------:R-:W-:Y:S01]  /*195b0*/  PRMT R23, R191, 0x5410, R192 ;  /* 0x00005410bf177816 */ /* 0x000fe200000000c0 */
[----:B------:R-:W2:Y:S01]  /*195c0*/  LDL R102, [R1+0x788] ;  /* 0x0007880001667983 */ /* 0x000ea20000100800 */
[----:B------:R-:W-:Y:S02]  /*195d0*/  PRMT R16, R204, 0x5410, R205 ;  /* 0x00005410cc107816 */ /* 0x000fe400000000cd */
[----:B------:R-:W-:Y:S02]  /*195e0*/  PRMT R17, R198, 0x5410, R199 ;  /* 0x00005410c6117816 */ /* 0x000fe400000000c7 */
[----:B------:R-:W-:Y:S01]  /*195f0*/  PRMT R19, R189, 0x5410, R190 ;  /* 0x00005410bd137816 */ /* 0x000fe200000000be */
[----:B------:R-:W-:Y:S04]  /*19600*/  STS.128 [R142+UR58+0x2000], R20 ;  /* 0x002000148e007988 */ /* 0x000fe80008000c3a */
[----:B------:R0:W-:Y:S02]  /*19610*/  STS.128 [R142+UR58+0x4000], R16 ;  /* 0x004000108e007988 */ /* 0x0001e40008000c3a */
[----:B0-----:R-:W-:-:S02]  /*19620*/  PRMT R19, R62, 0x5410, R127 ;  /* 0x000054103e137816 */ /* 0x001fc4000000007f */
[----:B------:R-:W4:Y:S01]  /*19630*/  LDL R62, [R1+0x784] ;  /* 0x00078400013e7983 */ /* 0x000f220000100800 */
[----:B------:R-:W-:Y:S02]  /*19640*/  PRMT R63, R3, 0x3340, R2 ;  /* 0x00003340033f7816 */ /* 0x000fe40000000002 */
[----:B------:R-:W-:Y:S02]  /*19650*/  LOP3.LUT R3, R15, 0xffff, RZ, 0xc0, !PT ;  /* 0x0000ffff0f037812 */ /* 0x000fe400078ec0ff */
[----:B------:R-:W-:-:S04]  /*19660*/  LOP3.LUT R2, R10, 0xffff, RZ, 0xc0, !PT ;  /* 0x0000ffff0a027812 */ /* 0x000fc800078ec0ff */
[----:B------:R-:W-:Y:S02]  /*19670*/  PRMT R67, R3, 0x3340, R2 ;  /* 0x0000334003437816 */ /* 0x000fe40000000002 */
[----:B------:R-:W-:Y:S02]  /*19680*/  LOP3.LUT R3, R14, 0xffff, RZ, 0xc0, !PT ;  /* 0x0000ffff0e037812 */ /* 0x000fe400078ec0ff */
[----:B------:R-:W-:-:S04]  /*19690*/  LOP3.LUT R2, R8, 0xffff, RZ, 0xc0, !PT ;  /* 0x0000ffff08027812 */ /* 0x000fc800078ec0ff */
[----:B------:R-:W-:Y:S02]  /*196a0*/  PRMT R2, R3, 0x3340, R2 ;  /* 0x0000334003027816 */ /* 0x000fe40000000002 */
[----:B------:R-:W3:Y:S01]  /*196b0*/  LDL R3, [R1+0x780] ;  /* 0x0007800001037983 */ /* 0x000ee20000100800 */
[----:B------:R-:W-:Y:S02]  /*196c0*/  LOP3.LUT R4, R9, 0xffff, RZ, 0xc0, !PT ;  /* 0x0000ffff09047812 */ /* 0x000fe400078ec0ff */
[----:B------:R-:W-:Y:S02]  /*196d0*/  PRMT R12, R202, 0x5410, R203 ;  /* 0x00005410ca0c7816 */ /* 0x000fe400000000cb */
[----:B------:R-:W-:Y:S02]  /*196e0*/  PRMT R13, R197, 0x5410, R13 ;  /* 0x00005410c50d7816 */ /* 0x000fe4000000000d */
[----:B------:R-:W-:Y:S02]  /*196f0*/  PRMT R14, R193, 0x5410, R194 ;  /* 0x00005410c10e7816 */ /* 0x000fe400000000c2 */
[----:B------:R-:W-:-:S02]  /*19700*/  PRMT R15, R187, 0x5410, R188 ;  /* 0x00005410bb0f7816 */ /* 0x000fc400000000bc */
[----:B------:R-:W-:Y:S02]  /*19710*/  PRMT R8, R185, 0x5410, R186 ;  /* 0x00005410b9087816 */ /* 0x000fe400000000ba */
[----:B------:R-:W-:Y:S02]  /*19720*/  PRMT R9, R150, 0x5410, R151 ;  /* 0x0000541096097816 */ /* 0x000fe40000000097 */
[----:B------:R-:W-:Y:S02]  /*19730*/  PRMT R10, R146, 0x5410, R147 ;  /* 0x00005410920a7816 */ /* 0x000fe40000000093 */
[----:B------:R-:W-:Y:S02]  /*19740*/  PRMT R11, R144, 0x5410, R11 ;  /* 0x00005410900b7816 */ /* 0x000fe4000000000b */
[----:B------:R-:W-:Y:S02]  /*19750*/  PRMT R65, R5, 0x3340, R4 ;  /* 0x0000334005417816 */ /* 0x000fe40000000004 */
[----:B------:R-:W-:-:S02]  /*19760*/  PRMT R4, R183, 0x5410, R184 ;  /* 0x00005410b7047816 */ /* 0x000fc400000000b8 */
[----:B------:R-:W-:Y:S02]  /*19770*/  PRMT R5, R148, 0x5410, R149 ;  /* 0x0000541094057816 */ /* 0x000fe40000000095 */
[----:B------:R-:W-:Y:S02]  /*19780*/  PRMT R6, R145, 0x5410, R6 ;  /* 0x0000541091067816 */ /* 0x000fe40000000006 */
[----:B------:R-:W-:Y:S01]  /*19790*/  PRMT R7, R143, 0x5410, R7 ;  /* 0x000054108f077816 */ /* 0x000fe20000000007 */
[----:B------:R0:W-:Y:S01]  /*197a0*/  STS.128 [R142+UR58+0x6000], R12 ;  /* 0x0060000c8e007988 */ /* 0x0001e20008000c3a */
[----:B------:R-:W-:Y:S02]  /*197b0*/  PRMT R20, R140, 0x5410, R141 ;  /* 0x000054108c147816 */ /* 0x000fe4000000008d */
[----:B------:R-:W-:Y:S02]  /*197c0*/  PRMT R21, R136, 0x5410, R137 ;  /* 0x0000541088157816 */ /* 0x000fe40000000089 */
[----:B------:R-:W-:-:S02]  /*197d0*/  PRMT R22, R132, 0x5410, R133 ;  /* 0x0000541084167816 */ /* 0x000fc40000000085 */
[----:B------:R-:W-:Y:S02]  /*197e0*/  PRMT R23, R128, 0x5410, R129 ;  /* 0x0000541080177816 */ /* 0x000fe40000000081 */
[----:B------:R-:W-:Y:S02]  /*197f0*/  PRMT R16, R138, 0x5410, R139 ;  /* 0x000054108a107816 */ /* 0x000fe4000000008b */
[----:B------:R-:W-:Y:S02]  /*19800*/  PRMT R17, R134, 0x5410, R135 ;  /* 0x0000541086117816 */ /* 0x000fe40000000087 */
[----:B------:R-:W-:Y:S02]  /*19810*/  PRMT R18, R130, 0x5410, R131 ;  /* 0x0000541082127816 */ /* 0x000fe40000000083 */
[----:B0-----:R-:W-:Y:S02]  /*19820*/  PRMT R12, R125, 0x5410, R126 ;  /* 0x000054107d0c7816 */ /* 0x001fe4000000007e */
[----:B------:R-:W-:-:S02]  /*19830*/  PRMT R13, R119, 0x5410, R120 ;  /* 0x00005410770d7816 */ /* 0x000fc40000000078 */
[----:B------:R-:W-:Y:S02]  /*19840*/  PRMT R14, R113, 0x5410, R114 ;  /* 0x00005410710e7816 */ /* 0x000fe40000000072 */
[----:B------:R-:W-:Y:S01]  /*19850*/  PRMT R15, R107, 0x5410, R108 ;  /* 0x000054106b0f7816 */ /* 0x000fe2000000006c */
[----:B------:R-:W0:Y:S01]  /*19860*/  S2R R183, SR_TID.X ;  /* 0x0000000000b77919 */ /* 0x000e220000002100 */
[----:B------:R-:W1:Y:S01]  /*19870*/  S2R R215, SR_TID.X ;  /* 0x0000000000d77919 */ /* 0x000e620000002100 */
[----:B--2---:R2:W-:Y:S04]  /*19880*/  STS.128 [R102+UR58], R8 ;  /* 0x0000000866007988 */ /* 0x0045e80008000c3a */
[----:B------:R-:W-:Y:S04]  /*19890*/  STS.128 [R102+UR58+0x2000], R4 ;  /* 0x0020000466007988 */ /* 0x000fe80008000c3a */
[----:B------:R-:W-:Y:S04]  /*198a0*/  STS.128 [R102+UR58+0x4000], R20 ;  /* 0x0040001466007988 */ /* 0x000fe80008000c3a */
[----:B------:R0:W-:Y:S01]  /*198b0*/  STS.128 [R102+UR58+0x6000], R16 ;  /* 0x0060001066007988 */ /* 0x0001e20008000c3a */
[----:B--2---:R-:W-:-:S02]  /*198c0*/  PRMT R8, R123, 0x5410, R124 ;  /* 0x000054107b087816 */ /* 0x004fc4000000007c */
[----:B------:R-:W-:Y:S02]  /*198d0*/  PRMT R9, R117, 0x5410, R118 ;  /* 0x0000541075097816 */ /* 0x000fe40000000076 */
[----:B------:R-:W-:Y:S02]  /*198e0*/  PRMT R10, R111, 0x5410, R112 ;  /* 0x000054106f0a7816 */ /* 0x000fe40000000070 */
[----:B------:R-:W-:Y:S01]  /*198f0*/  PRMT R11, R105, 0x5410, R106 ;  /* 0x00005410690b7816 */ /* 0x000fe2000000006a */
[----:B----4-:R2:W-:Y:S01]  /*19900*/  STS.128 [R62+UR58], R12 ;  /* 0x0000000c3e007988 */ /* 0x0105e20008000c3a */
[----:B0-----:R-:W-:-:S03]  /*19910*/  PRMT R16, R92, 0x5410, R93 ;  /* 0x000054105c107816 */ /* 0x001fc6000000005d */
[----:B------:R0:W-:Y:S01]  /*19920*/  STS.128 [R62+UR58+0x2000], R8 ;  /* 0x002000083e007988 */ /* 0x0001e20008000c3a */
[----:B------:R-:W-:Y:S02]  /*19930*/  PRMT R23, R94, 0x5410, R95 ;  /* 0x000054105e177816 */ /* 0x000fe4000000005f */
[----:B------:R-:W-:Y:S02]  /*19940*/  PRMT R22, R96, 0x5410, R97 ;  /* 0x0000541060167816 */ /* 0x000fe40000000061 */
[----:B------:R-:W-:Y:S02]  /*19950*/  PRMT R21, R98, 0x5410, R99 ;  /* 0x0000541062157816 */ /* 0x000fe40000000063 */
[----:B------:R-:W-:Y:S02]  /*19960*/  PRMT R20, R100, 0x5410, R101 ;  /* 0x0000541064147816 */ /* 0x000fe40000000065 */
[----:B--2---:R-:W-:Y:S02]  /*19970*/  PRMT R12, R90, 0x5410, R91 ;  /* 0x000054105a0c7816 */ /* 0x004fe4000000005b */
[----:B0-----:R-:W-:-:S02]  /*19980*/  PRMT R8, R88, 0x5410, R89 ;  /* 0x0000541058087816 */ /* 0x001fc40000000059 */
[----:B------:R-:W2:Y:S04]  /*19990*/  LDL.LU.64 R88, [R1+0x400] ;  /* 0x0004000001587983 */ /* 0x000ea80000300a00 */
[----:B------:R-:W2:Y:S04]  /*199a0*/  LDL.LU.64 R90, [R1+0x408] ;  /* 0x00040800015a7983 */ /* 0x000ea80000300a00 */
[----:B------:R-:W2:Y:S01]  /*199b0*/  LDL.LU.64 R92, [R1+0x410] ;  /* 0x00041000015c7983 */ /* 0x000ea20000300a00 */
[----:B------:R-:W-:-:S03]  /*199c0*/  PRMT R7, R103, 0x5410, R104 ;  /* 0x0000541067077816 */ /* 0x000fc60000000068 */
        /* <DEDUP_REMOVED lines=31> */
[----:B------:R-:W2:Y:S01]  /*19bc0*/  LDL.LU.64 R150, [R1+0x4f8] ;  /* 0x0004f80001967983 */ /* 0x000ea20000300a00 */
[----:B------:R-:W-:-:S02]  /*19bd0*/  PRMT R17, R84, 0x5410, R85 ;  /* 0x0000541054117816 */ /* 0x000fc40000000055 */
[----:B------:R-:W-:Y:S02]  /*19be0*/  PRMT R18, R76, 0x5410, R77 ;  /* 0x000054104c127816 */ /* 0x000fe4000000004d */
[----:B------:R-:W-:Y:S01]  /*19bf0*/  PRMT R19, R68, 0x5410, R69 ;  /* 0x0000541044137816 */ /* 0x000fe20000000045 */
[----:B------:R0:W-:Y:S01]  /*19c00*/  STS.128 [R62+UR58+0x4000], R4 ;  /* 0x004000043e007988 */ /* 0x0001e20008000c3a */
[----:B------:R-:W-:Y:S02]  /*19c10*/  PRMT R13, R82, 0x5410, R83 ;  /* 0x00005410520d7816 */ /* 0x000fe40000000053 */
[----:B------:R-:W-:Y:S02]  /*19c20*/  PRMT R14, R74, 0x5410, R75 ;  /* 0x000054104a0e7816 */ /* 0x000fe4000000004b */
[----:B------:R-:W-:Y:S02]  /*19c30*/  PRMT R15, R66, 0x5410, R67 ;  /* 0x00005410420f7816 */ /* 0x000fe40000000043 */
[----:B------:R-:W-:-:S02]  /*19c40*/  PRMT R9, R80, 0x5410, R81 ;  /* 0x0000541050097816 */ /* 0x000fc40000000051 */
[----:B------:R-:W-:Y:S02]  /*19c50*/  PRMT R10, R72, 0x5410, R73 ;  /* 0x00005410480a7816 */ /* 0x000fe40000000049 */
[----:B------:R-:W-:Y:S01]  /*19c60*/  PRMT R11, R64, 0x5410, R65 ;  /* 0x00005410400b7816 */ /* 0x000fe20000000041 */
[----:B------:R-:W-:Y:S01]  /*19c70*/  STS.128 [R62+UR58+0x6000], R20 ;  /* 0x006000143e007988 */ /* 0x000fe20008000c3a */
[----:B------:R-:W-:Y:S02]  /*19c80*/  LOP3.LUT R183, R183, 0x7f, RZ, 0xc0, !PT ;  /* 0x0000007fb7b77812 */ /* 0x000fe400078ec0ff */
[----:B0-----:R-:W-:Y:S02]  /*19c90*/  PRMT R4, R86, 0x5410, R87 ;  /* 0x0000541056047816 */ /* 0x001fe40000000057 */
[----:B------:R-:W-:Y:S02]  /*19ca0*/  PRMT R5, R78, 0x5410, R79 ;  /* 0x000054104e057816 */ /* 0x000fe4000000004f */
[----:B------:R-:W-:-:S02]  /*19cb0*/  PRMT R6, R70, 0x5410, R71 ;  /* 0x0000541046067816 */ /* 0x000fc40000000047 */
[----:B------:R-:W-:Y:S01]  /*19cc0*/  PRMT R7, R63, 0x5410, R2 ;  /* 0x000054103f077816 */ /* 0x000fe20000000002 */
[----:B---3--:R-:W-:Y:S04]  /*19cd0*/  STS.128 [R3+UR58], R16 ;  /* 0x0000001003007988 */ /* 0x008fe80008000c3a */
[----:B------:R-:W-:Y:S04]  /*19ce0*/  STS.128 [R3+UR58+0x2000], R12 ;  /* 0x0020000c03007988 */ /* 0x000fe80008000c3a */
[----:B------:R-:W-:Y:S04]  /*19cf0*/  STS.128 [R3+UR58+0x4000], R8 ;  /* 0x0040000803007988 */ /* 0x000fe80008000c3a */
[----:B------:R-:W-:Y:S04]  /*19d00*/  STS.128 [R3+UR58+0x6000], R4 ;  /* 0x0060000403007988 */ /* 0x000fe80008000c3a */
[----:B------:R-:W-:Y:S04]  /*19d10*/  STS.U8 [R183+UR58+0x8000], R61 ;  /* 0x0080003db7007988 */ /* 0x000fe8000800003a */
[----:B------:R-:W-:Y:S04]  /*19d20*/  STS.U8 [R183+UR58+0x8200], R60 ;  /* 0x0082003cb7007988 */ /* 0x000fe8000800003a */
[----:B------:R-:W-:Y:S04]  /*19d30*/  STS.U8 [R183+UR58+0x8400], R59 ;  /* 0x0084003bb7007988 */ /* 0x000fe8000800003a */
[----:B------:R-:W-:Y:S04]  /*19d40*/  STS.U8 [R183+UR58+0x8600], R58 ;  /* 0x0086003ab7007988 */ /* 0x000fe8000800003a */
[----:B------:R-:W-:Y:S04]  /*19d50*/  STS.U8 [R183+UR58+0x8800], R57 ;  /* 0x00880039b7007988 */ /* 0x000fe8000800003a */
[----:B------:R-:W-:Y:S01]  /*19d60*/  STS.U8 [R183+UR58+0x8a00], R56 ;  /* 0x008a0038b7007988 */ /* 0x000fe2000800003a */
[----:B-1----:R-:W-:-:S03]  /*19d70*/  LOP3.LUT R215, R215, 0x7f, RZ, 0xc0, !PT ;  /* 0x0000007fd7d77812 */ /* 0x002fc600078ec0ff */
[----:B------:R-:W-:Y:S04]  /*19d80*/  STS.U8 [R183+UR58+0x8c00], R55 ;  /* 0x008c0037b7007988 */ /* 0x000fe8000800003a */
[----:B------:R-:W-:Y:S04]  /*19d90*/  STS.U8 [R183+UR58+0x8e00], R54 ;  /* 0x008e0036b7007988 */ /* 0x000fe8000800003a */
[----:B------:R-:W-:Y:S04]  /*19da0*/  STS.U8 [R183+UR58+0x9000], R53 ;  /* 0x00900035b7007988 */ /* 0x000fe8000800003a */
[----:B------:R-:W-:Y:S04]  /*19db0*/  STS.U8 [R183+UR58+0x9200], R52 ;  /* 0x00920034b7007988 */ /* 0x000fe8000800003a */
[----:B------:R-:W-:Y:S04]  /*19dc0*/  STS.U8 [R183+UR58+0x9400], R51 ;  /* 0x00940033b7007988 */ /* 0x000fe8000800003a */
[----:B------:R-:W-:Y:S04]  /*19dd0*/  STS.U8 [R183+UR58+0x9600], R50 ;  /* 0x00960032b7007988 */ /* 0x000fe8000800003a */
[----:B------:R0:W-:Y:S04]  /*19de0*/  STS.U8 [R183+UR58+0x9800], R31 ;  /* 0x0098001fb7007988 */ /* 0x0001e8000800003a */
[----:B------:R-:W-:Y:S01]  /*19df0*/  STS.U8 [R183+UR58+0x9a00], R49 ;  /* 0x009a0031b7007988 */ /* 0x000fe2000800003a */
[----:B0-----:R-:W-:-:S03]  /*19e00*/  LOP3.LUT R31, R215, 0x10, RZ, 0x3c, !PT ;  /* 0x00000010d71f7812 */ /* 0x001fc600078e3cff */
[----:B------:R-:W-:Y:S04]  /*19e10*/  STS.U8 [R183+UR58+0x9c00], R48 ;  /* 0x009c0030b7007988 */ /* 0x000fe8000800003a */
        /* <DEDUP_REMOVED lines=8> */
[----:B------:R-:W-:Y:S01]  /*19ea0*/  STS.U8 [R31+UR58+0x8e80], R39 ;  /* 0x008e80271f007988 */ /* 0x000fe2000800003a */
[----:B------:R-:W-:-:S03]  /*19eb0*/  LOP3.LUT R3, R183, 0x20, RZ, 0x3c, !PT ;  /* 0x00000020b7037812 */ /* 0x000fc600078e3cff */
        /* <DEDUP_REMOVED lines=13> */
[----:B------:R0:W-:Y:S04]  /*19f90*/  STS.U8 [R3+UR58+0x8b00], R24 ;  /* 0x008b001803007988 */ /* 0x0001e8000800003a */
[----:B0-----:R-:W3:Y:S04]  /*19fa0*/  LDL.LU.64 R24, [R1+0x300] ;  /* 0x0003000001187983 */ /* 0x001ee80000300a00 */
[----:B------:R-:W3:Y:S04]  /*19fb0*/  LDL.LU.64 R26, [R1+0x308] ;  /* 0x00030800011a7983 */ /* 0x000ee80000300a00 */
        /* <DEDUP_REMOVED lines=26> */
[----:B------:R-:W-:Y:S04]  /*1a160*/  STS.U8 [R3+UR58+0x8d00], R252 ;  /* 0x008d00fc03007988 */ /* 0x000fe8000800003a */
[----:B------:R-:W3:Y:S04]  /*1a170*/  LDL.LU.64 R80, [R1+0x3e0] ;  /* 0x0003e00001507983 */ /* 0x000ee80000300a00 */
[----:B------:R-:W-:Y:S01]  /*1a180*/  STS.U8 [R3+UR58+0x8f00], R251 ;  /* 0x008f00fb03007988 */ /* 0x000fe2000800003a */
[----:B------:R-:W-:-:S03]  /*1a190*/  LOP3.LUT R2, R183, 0x30, RZ, 0x3c, !PT ;  /* 0x00000030b7027812 */ /* 0x000fc600078e3cff */
[----:B------:R-:W3:Y:S04]  /*1a1a0*/  LDL.LU.64 R82, [R1+0x3e8] ;  /* 0x0003e80001527983 */ /* 0x000ee80000300a00 */
[----:B------:R-:W-:Y:S04]  /*1a1b0*/  STS.U8 [R3+UR58+0x9100], R250 ;  /* 0x009100fa03007988 */ /* 0x000fe8000800003a */
[----:B------:R-:W3:Y:S04]  /*1a1c0*/  LDL.LU.64 R84, [R1+0x3f0] ;  /* 0x0003f00001547983 */ /* 0x000ee80000300a00 */
[----:B------:R-:W-:Y:S04]  /*1a1d0*/  STS.U8 [R3+UR58+0x9300], R249 ;  /* 0x009300f903007988 */ /* 0x000fe8000800003a */
[----:B------:R-:W3:Y:S04]  /*1a1e0*/  LDL.LU.64 R86, [R1+0x3f8] ;  /* 0x0003f80001567983 */ /* 0x000ee80000300a00 */
        /* <DEDUP_REMOVED lines=22> */
[----:B------:R0:W-:Y:S06]  /*1a350*/  MEMBAR.ALL.CTA ;  /* 0x0000000000007992 */ /* 0x0001ec0000008000 */
[----:B0-----:R-:W0:Y:S01]  /*1a360*/  FENCE.VIEW.ASYNC.S ;  /* 0x00000000000073c6 */ /* 0x001e220000000000 */
[----:B------:R-:W-:Y:S01]  /*1a370*/  UMOV UR13, 0x80000020 ;  /* 0x80000020000d7882 */ /* 0x000fe20000000000 */
[----:B------:R-:W-:Y:S01]  /*1a380*/  UIADD3.64 UR52, UR8, 0xfe, URZ ;  /* 0x000000fe08347897 */ /* 0x000fe2000fffe03f */
[----:B------:R-:W-:Y:S01]  /*1a390*/  UMOV UR54, UR14 ;  /* 0x0000000e00367c82 */ /* 0x000fe20008000000 */
[----:B------:R-:W-:Y:S01]  /*1a3a0*/  UMOV UR55, UR15 ;  /* 0x0000000f00377c82 */ /* 0x000fe20008000000 */
[----:B------:R-:W-:Y:S01]  /*1a3b0*/  UIADD3.64 UR48, UR8, 0x100, URZ ;  /* 0x0000010008307897 */ /* 0x000fe2000fffe03f */
[----:B------:R-:W4:Y:S01]  /*1a3c0*/  LDL.LU R214, [R1+0x128c] ;  /* 0x00128c0001d67983 */ /* 0x000f220000300800 */
[----:B------:R-:W-:Y:S01]  /*1a3d0*/  UMOV UR50, UR10 ;  /* 0x0000000a00327c82 */ /* 0x000fe20008000000 */
[----:B------:R-:W-:-:S02]  /*1a3e0*/  UMOV UR51, UR11 ;  /* 0x0000000b00337c82 */ /* 0x000fc40008000000 */
[----:B------:R-:W4:Y:S01]  /*1a3f0*/  LDL.LU R215, [R1+0x71c] ;  /* 0x00071c0001d77983 */ /* 0x000f220000300800 */
[----:B0-----:R-:W-:Y:S06]  /*1a400*/  BAR.SYNC.DEFER_BLOCKING 0x0 ;  /* 0x0000000000007b1d */ /* 0x001fec0000010000 */
[----:B--2---:R-:W-:-:S06]  /*1a410*/  WARPGROUP.ARRIVE ;  /* 0x00000000000079c5 */ /* 0x004fcc0000000000 */
[----:B------:R-:W-:Y:S03]  /*1a420*/  QGMMA.64x128x32.F32.E4M3.E4M3 R88, gdesc[UR12], R88, gsb0 ;  /* 0x01e000000c5879f3 */ /* 0x000fe60008000858 */
[----:B------:R-:W-:Y:S02]  /*1a430*/  WARPGROUP.DEPBAR.LE gsb0, 0x0 ;  /* 0x00008000000079c5 */ /* 0x000fe40000010000 */
[----:B------:R-:W-:-:S07]  /*1a440*/  WARPGROUP.ARRIVE ;  /* 0x00000000000079c5 */ /* 0x000fce0000000000 */
[----:B------:R-:W-:Y:S03]  /*1a450*/  QGMMA.64x128x32.F32.E4M3.E4M3 R88, gdesc[UR8], R88, gsb0 ;  /* 0x01e00000085879f3 */ /* 0x000fe60008000858 */
[----:B------:R-:W-:Y:S02]  /*1a460*/  WARPGROUP.DEPBAR.LE gsb0, 0x0 ;  /* 0x00008000000079c5 */ /* 0x000fe40000010000 */
[----:B---3--:R-:W-:-:S07]  /*1a470*/  WARPGROUP.ARRIVE ;  /* 0x00000000000079c5 */ /* 0x008fce0000000000 */
[----:B------:R-:W-:Y:S01]  /*1a480*/  QGMMA.64x128x32.F32.E4M3.E4M3 R24, gdesc[UR52], R24, gsb0 ;  /* 0x01e00000341879f3 */ /* 0x000fe20008000818 */
        /* <DEDUP_REMOVED lines=10> */
[----:B------:R-:W-:Y:S01]  /*1a530*/  STL.64 [R1+0x450], R108 ;  /* 0x0004506c01007387 */ /* 0x000fe20000100a00 */
[----:B------:R-:W-:-:S02]  /*1a540*/  WARPGROUP.DEPBAR.LE gsb0, 0x0 ;  /* 0x00008000000079c5 */ /* 0x000fc40000010000 */
[----:B------:R-:W-:-:S06]  /*1a550*/  WARPGROUP.ARRIVE ;  /* 0x00000000000079c5 */ /* 0x000fcc0000000000 */
        /* <DEDUP_REMOVED lines=22> */
[----:B------:R-:W2:Y:S04]  /*1a6c0*/  LDL.LU R208, [R1+0x1288] ;  /* 0x0012880001d07983 */ /* 0x000ea80000300800 */
[----:B------:R-:W3:Y:S01]  /*1a6d0*/  LDL.LU R209, [R1+0x1284] ;  /* 0x0012840001d17983 */ /* 0x000ee20000300800 */
[----:B------:R-:W-:-:S03]  /*1a6e0*/  WARPGROUP.DEPBAR.LE gsb0, 0x0 ;  /* 0x00008000000079c5 */ /* 0x000fc60000010000 */
[----:B------:R0:W-:Y:S04]  /*1a6f0*/  STL.64 [R1+0x300], R24 ;  /* 0x0003001801007387 */ /* 0x0001e80000100a00 */
        /* <DEDUP_REMOVED lines=31> */
[----:B------:R-:W3:Y:S04]  /*1a8f0*/  LDL.LU R210, [R1+0x1280] ;  /* 0x0012800001d27983 */ /* 0x000ee80000300800 */
[----:B0-----:R-:W2:Y:S04]  /*1a900*/  LDL.LU.64 R24, [R1+0x200] ;  /* 0x0002000001187983 */ /* 0x001ea80000300a00 */
[----:B-1----:R-:W2:Y:S04]  /*1a910*/  LDL.LU.64 R26, [R1+0x208] ;  /* 0x00020800011a7983 */ /* 0x002ea80000300a00 */
[----:B----4-:R-:W2:Y:S04]  /*1a920*/  LDL.LU.64 R28, [R1+0x210] ;  /* 0x00021000011c7983 */ /* 0x010ea80000300a00 */
        /* <DEDUP_REMOVED lines=29> */
[----:B------:R-:W-:-:S03]  /*1ab00*/  R2UR UR49, R214 ;  /* 0x00000000d63172ca */ /* 0x000fc600000e0000 */
[----:B------:R-:W4:Y:S04]  /*1ab10*/  LDL.LU R211, [R1+0x127c] ;  /* 0x00127c0001d37983 */ /* 0x000f280000300800 */
[----:B------:R-:W4:Y:S04]  /*1ab20*/  LDL.LU R212, [R1+0x1278] ;  /* 0x0012780001d47983 */ /* 0x000f280000300800 */
[----:B------:R-:W4:Y:S04]  /*1ab30*/  LDL.LU R213, [R1+0x1274] ;  /* 0x0012740001d57983 */ /* 0x000f280000300800 */
[----:B------:R-:W4:Y:S04]  /*1ab40*/  LDL.LU R214, [R1+0x1270] ;  /* 0x0012700001d67983 */ /* 0x000f280000300800 */
        /* <DEDUP_REMOVED lines=31> */
[----:B------:R-:W3:Y:S01]  /*1ad40*/  LDL.LU.64 R150, [R1+0x1f8] ;  /* 0x0001f80001967983 */ /* 0x000ee20000300a00 */
[----:B------:R-:W-:Y:S01]  /*1ad50*/  UIADD3.64 UR52, UR8, 0x1fe, URZ ;  /* 0x000001fe08347897 */ /* 0x000fe2000fffe03f */
[----:B------:R-:W-:Y:S01]  /*1ad60*/  UMOV UR54, UR14 ;  /* 0x0000000e00367c82 */ /* 0x000fe20008000000 */
[----:B------:R-:W-:Y:S01]  /*1ad70*/  UMOV UR55, UR15 ;  /* 0x0000000f00377c82 */ /* 0x000fe20008000000 */
[----:B------:R-:W-:Y:S01]  /*1ad80*/  UIADD3.64 UR4, UR8, 0x200, URZ ;  /* 0x0000020008047897 */ /* 0x000fe2000fffe03f */
[----:B------:R-:W-:Y:S01]  /*1ad90*/  UMOV UR6, UR10 ;  /* 0x0000000a00067c82 */ /* 0x000fe20008000000 */
[----:B------:R-:W-:Y:S01]  /*1ada0*/  UMOV UR7, UR11 ;  /* 0x0000000b00077c82 */ /* 0x000fe20008000000 */
[----:B--2---:R-:W-:-:S06]  /*1adb0*/  WARPGROUP.ARRIVE ;  /* 0x00000000000079c5 */ /* 0x004fcc0000000000 */
[----:B------:R-:W-:Y:S03]  /*1adc0*/  QGMMA.64x128x32.F32.E4M3.E4M3 R24, gdesc[UR52], R24, gsb0 ;  /* 0x01e00000341879f3 */ /* 0x000fe60008000818 */
[----:B------:R-:W-:Y:S02]  /*1add0*/  WARPGROUP.DEPBAR.LE gsb0, 0x0 ;  /* 0x00008000000079c5 */ /* 0x000fe40000010000 */
[----:B------:R-:W-:-:S07]  /*1ade0*/  WARPGROUP.ARRIVE ;  /* 0x00000000000079c5 */ /* 0x000fce0000000000 */
[----:B------:R-:W-:Y:S01]  /*1adf0*/  QGMMA.64x128x32.F32.E4M3.E4M3 R24, gdesc[UR4], R24, gsb0 ;  /* 0x01e00000041879f3 */ /* 0x000fe20008000818 */
[----:B------:R-:W-:Y:S01]  /*1ae00*/  UMOV UR18, UR14 ;  /* 0x0000000e00127c82 */ /* 0x000fe20008000000 */
[----:B------:R-:W-:Y:S01]  /*1ae10*/  UMOV UR19, UR15 ;  /* 0x0000000f00137c82 */ /* 0x000fe20008000000 */
[----:B------:R-:W-:Y:S02]  /*1ae20*/  WARPGROUP.DEPBAR.LE gsb0, 0x0 ;  /* 0x00008000000079c5 */ /* 0x000fe40000010000 */
        /* <DEDUP_REMOVED lines=32> */
[----:B0-----:R-:W2:Y:S04]  /*1b030*/  LDL.LU.64 R86, [R1+0x1888] ;  /* 0x0018880001567983 */ /* 0x001ea80000300a00 */
        /* <DEDUP_REMOVED lines=11> */
[----:B---3--:R-:W-:-:S03]  /*1b0f0*/  WARPGROUP.ARRIVE ;  /* 0x00000000000079c5 */ /* 0x008fc60000000000 */
[----:B------:R-:W3:Y:S03]  /*1b100*/  LDL.LU.64 R62, [R1+0x1828] ;  /* 0x00182800013e7983 */ /* 0x000ee60000300a00 */
[----:B------:R-:W-:Y:S01]  /*1b110*/  QGMMA.64x128x32.F32.E4M3.E4M3 R88, gdesc[UR16], R88, gsb0 ;  /* 0x01e00000105879f3 */ /* 0x000fe20008000858 */
[----:B------:R-:W2:Y:S04]  /*1b120*/  LDL.LU.64 R60, [R1+0x1820] ;  /* 0x00182000013c7983 */ /* 0x000ea80000300a00 */
[----:B------:R-:W3:Y:S04]  /*1b130*/  LDL.LU.64 R58, [R1+0x1818] ;  /* 0x00181800013a7983 */ /* 0x000ee80000300a00 */
        /* <DEDUP_REMOVED lines=16> */
[----:B------:R-:W3:Y:S04]  /*1b240*/  LDL.LU.64 R24, [R1+0x1790] ;  /* 0x0017900001187983 */ /* 0x000ee80000300a00 */
[----:B------:R-:W2:Y:S01]  /*1b250*/  LDL R0, [R1+0x1318] ;  /* 0x0013180001007983 */ /* 0x000ea20000100800 */
[----:B------:R-:W-:Y:S01]  /*1b260*/  UMOV UR22, UR10 ;  /* 0x0000000a00167c82 */ /* 0x000fe20008000000 */
[----:B------:R-:W-:-:S02]  /*1b270*/  UMOV UR23, UR11 ;  /* 0x0000000b00177c82 */ /* 0x000fc40008000000 */
[----:B------:R-:W3:Y:S04]  /*1b280*/  LDL.LU R192, [R1+0x126c] ;  /* 0x00126c0001c07983 */ /* 0x000ee80000300800 */
[----:B------:R-:W3:Y:S01]  /*1b290*/  LDL.LU R193, [R1+0x1264] ;  /* 0x0012640001c17983 */ /* 0x000ee20000300800 */
[----:B------:R-:W-:Y:S02]  /*1b2a0*/  WARPGROUP.DEPBAR.LE gsb0, 0x0 ;  /* 0x00008000000079c5 */ /* 0x000fe40000010000 */
[----:B------:R-:W-:-:S06]  /*1b2b0*/  WARPGROUP.ARRIVE ;  /* 0x00000000000079c5 */ /* 0x000fcc0000000000 */
[----:B------:R-:W-:Y:S01]  /*1b2c0*/  QGMMA.64x128x32.F32.E4M3.E4M3 R88, gdesc[UR20], R88, gsb0 ;  /* 0x01e00000145879f3 */ /* 0x000fe20008000858 */
[----:B------:R-:W-:Y:S01]  /*1b2d0*/  VIADD R215, R215, 0x1 ;  /* 0x00000001d7d77836 */ /* 0x000fe20000000000 */
[----:B------:R-:W-:Y:S02]  /*1b2e0*/  R2UR UR48, R208 ;  /* 0x00000000d03072ca */ /* 0x000fe400000e0000 */
[----:B------:R-:W-:Y:S02]  /*1b2f0*/  R2UR UR53, R209 ;  /* 0x00000000d13572ca */ /* 0x000fe400000e0000 */
[----:B------:R-:W-:Y:S02]  /*1b300*/  R2UR UR52, R210 ;  /* 0x00000000d23472ca */ /* 0x000fe400000e0000 */
[----:B----4-:R-:W-:Y:S02]  /*1b310*/  R2UR UR7, R211 ;  /* 0x00000000d30772ca */ /* 0x010fe400000e0000 */
[----:B------:R-:W-:-:S02]  /*1b320*/  R2UR UR6, R212 ;  /* 0x00000000d40672ca */ /* 0x000fc400000e0000 */
[----:B------:R-:W-:Y:S02]  /*1b330*/  R2UR UR5, R213 ;  /* 0x00000000d50572ca */ /* 0x000fe400000e0000 */
[----:B------:R-:W-:Y:S01]  /*1b340*/  R2UR UR4, R214 ;  /* 0x00000000d60472ca */ /* 0x000fe200000e0000 */
        /* <DEDUP_REMOVED lines=33> */
[----:B0-----:R-:W4:Y:S04]  /*1b560*/  LDL.LU.64 R150, [R1+0x1788] ;  /* 0x0017880001967983 */ /* 0x001f280000300a00 */
[----:B------:R-:W4:Y:S04]  /*1b570*/  LDL.LU.64 R148, [R1+0x1780] ;  /* 0x0017800001947983 */ /* 0x000f280000300a00 */
        /* <DEDUP_REMOVED lines=30> */
[----:B------:R-:W4:Y:S04]  /*1b760*/  LDL.LU R194, [R1+0x125c] ;  /* 0x00125c0001c27983 */ /* 0x000f280000300800 */
[----:B------:R0:W-:Y:S04]  /*1b770*/  STL [R1+0x71c], R215 ;  /* 0x00071cd701007387 */ /* 0x0001e80000100800 */
[----:B------:R-:W4:Y:S04]  /*1b780*/  LDL.LU R195, [R1+0x1254] ;  /* 0x0012540001c37983 */ /* 0x000f280000300800 */
        /* <DEDUP_REMOVED lines=16> */
[----:B------:R-:W4:Y:S01]  /*1b890*/  LDL.LU R212, [R1+0x1230] ;  /* 0x0012300001d47983 */ /* 0x000f220000300800 */
[----:B--2---:R-:W-:-:S03]  /*1b8a0*/  ISETP.NE.U32.AND P0, PT, R215, R0, PT ;  /* 0x00000000d700720c */ /* 0x004fc60003f05070 */
[----:B------:R-:W2:Y:S04]  /*1b8b0*/  LDL.LU R213, [R1+0x1204] ;  /* 0x0012040001d57983 */ /* 0x000ea80000300800 */
[----:B------:R-:W2:Y:S04]  /*1b8c0*/  LDL.LU R214, [R1+0x1228] ;  /* 0x0012280001d67983 */ /* 0x000ea80000300800 */
[----:B0-----:R-:W2:Y:S01]  /*1b8d0*/  LDL.LU R215, [R1+0x11fc] ;  /* 0x0011fc0001d77983 */ /* 0x001ea20000300800 */
[----:B------:R-:W-:Y:S02]  /*1b8e0*/  IADD3 R222, P6, R222, UR6, RZ ;  /* 0x00000006dede7c10 */ /* 0x000fe4000ffde0ff */
[----:B------:R-:W-:-:S02]  /*1b8f0*/  IADD3 R224, P1, R224, UR6, RZ ;  /* 0x00000006e0e07c10 */ /* 0x000fc4000ff3e0ff */
[----:B------:R-:W-:Y:S02]  /*1b900*/  IADD3 R226, P2, R226, UR6, RZ ;  /* 0x00000006e2e27c10 */ /* 0x000fe4000ff5e0ff */
[----:B------:R-:W-:Y:S02]  /*1b910*/  IADD3 R228, P3, R228, UR6, RZ ;  /* 0x00000006e4e47c10 */ /* 0x000fe4000ff7e0ff */
[----:B---3--:R-:W-:Y:S02]  /*1b920*/  IADD3 R192, P4, R192, UR6, RZ ;  /* 0x00000006c0c07c10 */ /* 0x008fe4000ff9e0ff */
[----:B------:R-:W-:Y:S02]  /*1b930*/  IADD3 R193, P5, R193, UR6, RZ ;  /* 0x00000006c1c17c10 */ /* 0x000fe4000ffbe0ff */
[----:B------:R-:W-:Y:S02]  /*1b940*/  IADD3.X R221, R221, UR5, RZ, P6, !PT ;  /* 0x00000005dddd7c10 */ /* 0x000fe4000b7fe4ff */
[----:B------:R-:W-:-:S02]  /*1b950*/  IADD3.X R223, R223, UR5, RZ, P1, !PT ;  /* 0x00000005dfdf7c10 */ /* 0x000fc40008ffe4ff */
[----:B------:R-:W-:Y:S01]  /*1b960*/  IADD3.X R225, R225, UR5, RZ, P2, !PT ;  /* 0x00000005e1e17c10 */ /* 0x000fe200097fe4ff */
[----:B------:R0:W-:Y:S01]  /*1b970*/  STL [R1+0x126c], R192 ;  /* 0x00126cc001007387 */ /* 0x0001e20000100800 */
[----:B------:R-:W-:-:S03]  /*1b980*/  IADD3.X R227, R227, UR5, RZ, P3, !PT ;  /* 0x00000005e3e37c10 */ /* 0x000fc60009ffe4ff */
[----:B------:R1:W-:Y:S01]  /*1b990*/  STL [R1+0x1264], R193 ;  /* 0x001264c101007387 */ /* 0x0003e20000100800 */
[----:B----4-:R-:W-:Y:S02]  /*1b9a0*/  IADD3 R194, P6, R194, UR6, RZ ;  /* 0x00000006c2c27c10 */ /* 0x010fe4000ffde0ff */
[----:B------:R-:W-:-:S03]  /*1b9b0*/  IADD3 R195, P1, R195, UR6, RZ ;  /* 0x00000006c3c37c10 */ /* 0x000fc6000ff3e0ff */
[----:B------:R3:W-:Y:S01]  /*1b9c0*/  STL [R1+0x125c], R194 ;  /* 0x00125cc201007387 */ /* 0x0007e20000100800 */
[----:B------:R-:W-:-:S03]  /*1b9d0*/  IADD3 R196, P2, R196, UR6, RZ ;  /* 0x00000006c4c47c10 */ /* 0x000fc6000ff5e0ff */
[----:B------:R4:W-:Y:S01]  /*1b9e0*/  STL [R1+0x1254], R195 ;  /* 0x001254c301007387 */ /* 0x0009e20000100800 */
[----:B------:R-:W-:-:S03]  /*1b9f0*/  IADD3 R197, P3, R197, UR6, RZ ;  /* 0x00000006c5c57c10 */ /* 0x000fc6000ff7e0ff */
[----:B------:R4:W-:Y:S01]  /*1ba00*/  STL [R1+0x124c], R196 ;  /* 0x00124cc401007387 */ /* 0x0009e20000100800 */
[----:B------:R-:W-:-:S03]  /*1ba10*/  IADD3.X R198, R198, UR5, RZ, P4, !PT ;  /* 0x00000005c6c67c10 */ /* 0x000fc6000a7fe4ff */
        /* <DEDUP_REMOVED lines=29> */
[----:B--2---:R-:W-:-:S03]  /*1bbf0*/  IADD3 R213, P5, R213, UR6, RZ ;  /* 0x00000006d5d57c10 */ /* 0x004fc6000ffbe0ff */
[----:B------:R2:W-:Y:S01]  /*1bc00*/  STL [R1+0x1230], R212 ;  /* 0x001230d401007387 */ /* 0x0005e20000100800 */
[----:B------:R-:W-:-:S03]  /*1bc10*/  IADD3.X R214, R214, UR5, RZ, P6, !PT ;  /* 0x00000005d6d67c10 */ /* 0x000fc6000b7fe4ff */
[----:B------:R-:W2:Y:S01]  /*1bc20*/  LDL.LU R185, [R1+0x1220] ;  /* 0x0012200001b97983 */ /* 0x000ea20000300800 */
[----:B------:R-:W-:-:S03]  /*1bc30*/  IADD3 R215, P6, R215, UR6, RZ ;  /* 0x00000006d7d77c10 */ /* 0x000fc6000ffde0ff */
[----:B------:R2:W-:Y:S04]  /*1bc40*/  STL [R1+0x1204], R213 ;  /* 0x001204d501007387 */ /* 0x0005e80000100800 */
[----:B------:R-:W2:Y:S04]  /*1bc50*/  LDL.LU R186, [R1+0x11f4] ;  /* 0x0011f40001ba7983 */ /* 0x000ea80000300800 */
[----:B------:R2:W-:Y:S04]  /*1bc60*/  STL [R1+0x1228], R214 ;  /* 0x001228d601007387 */ /* 0x0005e80000100800 */
[----:B------:R-:W2:Y:S04]  /*1bc70*/  LDL.LU R187, [R1+0x1218] ;  /* 0x0012180001bb7983 */ /* 0x000ea80000300800 */
[----:B------:R2:W-:Y:S04]  /*1bc80*/  STL [R1+0x11fc], R215 ;  /* 0x0011fcd701007387 */ /* 0x0005e80000100800 */
[----:B------:R-:W2:Y:S04]  /*1bc90*/  LDL.LU R188, [R1+0x11ec] ;  /* 0x0011ec0001bc7983 */ /* 0x000ea80000300800 */
[----:B------:R-:W2:Y:S04]  /*1bca0*/  LDL.LU R189, [R1+0x1210] ;  /* 0x0012100001bd7983 */ /* 0x000ea80000300800 */
[----:B------:R-:W2:Y:S04]  /*1bcb0*/  LDL.LU R190, [R1+0x11e4] ;  /* 0x0011e40001be7983 */ /* 0x000ea80000300800 */
[----:B------:R-:W2:Y:S04]  /*1bcc0*/  LDL.LU R191, [R1+0x1208] ;  /* 0x0012080001bf7983 */ /* 0x000ea80000300800 */
[----:B0-----:R-:W2:Y:S04]  /*1bcd0*/  LDL.LU R192, [R1+0x11dc] ;  /* 0x0011dc0001c07983 */ /* 0x001ea80000300800 */
[----:B-1----:R-:W2:Y:S04]  /*1bce0*/  LDL.LU R193, [R1+0x1200] ;  /* 0x0012000001c17983 */ /* 0x002ea80000300800 */
[----:B---3--:R-:W3:Y:S04]  /*1bcf0*/  LDL.LU R194, [R1+0x11d4] ;  /* 0x0011d40001c27983 */ /* 0x008ee80000300800 */
[----:B----4-:R-:W4:Y:S04]  /*1bd00*/  LDL.LU R195, [R1+0x11f8] ;  /* 0x0011f80001c37983 */ /* 0x010f280000300800 */
        /* <DEDUP_REMOVED lines=16> */
[----:B--2---:R-:W2:Y:S04]  /*1be10*/  LDL.LU R212, [R1+0x118c] ;  /* 0x00118c0001d47983 */ /* 0x004ea80000300800 */
[----:B------:R-:W2:Y:S04]  /*1be20*/  LDL.LU R213, [R1+0x11b0] ;  /* 0x0011b00001d57983 */ /* 0x000ea80000300800 */
[----:B------:R-:W2:Y:S04]  /*1be30*/  LDL.LU R214, [R1+0x1184] ;  /* 0x0011840001d67983 */ /* 0x000ea80000300800 */
[----:B------:R-:W2:Y:S01]  /*1be40*/  LDL.LU R215, [R1+0x11a8] ;  /* 0x0011a80001d77983 */ /* 0x000ea20000300800 */
[----:B------:R-:W-:-:S02]  /*1be50*/  IADD3.X R185, R185, UR5, RZ, P1, !PT ;  /* 0x00000005b9b97c10 */ /* 0x000fc40008ffe4ff */
[----:B------:R-:W-:-:S03]  /*1be60*/  IADD3 R186, P1, R186, UR6, RZ ;  /* 0x00000006baba7c10 */ /* 0x000fc6000ff3e0ff */
[----:B------:R0:W-:Y:S01]  /*1be70*/  STL [R1+0x1220], R185 ;  /* 0x001220b901007387 */ /* 0x0001e20000100800 */
[----:B------:R-:W-:-:S03]  /*1be80*/  IADD3.X R187, R187, UR5, RZ, P2, !PT ;  /* 0x00000005bbbb7c10 */ /* 0x000fc600097fe4ff */
[----:B------:R-:W-:Y:S01]  /*1be90*/  STL [R1+0x11f4], R186 ;  /* 0x0011f4ba01007387 */ /* 0x000fe20000100800 */
        /* <DEDUP_REMOVED lines=12> */
[----:B---3--:R-:W-:-:S03]  /*1bf60*/  IADD3 R194, P5, R194, UR6, RZ ;  /* 0x00000006c2c27c10 */ /* 0x008fc6000ffbe0ff */
[----:B------:R3:W-:Y:S01]  /*1bf70*/  STL [R1+0x1200], R193 ;  /* 0x001200c101007387 */ /* 0x0007e20000100800 */
[----:B----4-:R-:W-:-:S03]  /*1bf80*/  IADD3.X R195, R195, UR5, RZ, P6, !PT ;  /* 0x00000005c3c37c10 */ /* 0x010fc6000b7fe4ff */
        /* <DEDUP_REMOVED lines=33> */
[----:B--2---:R-:W-:-:S03]  /*1c1a0*/  IADD3 R212, P2, R212, UR6, RZ ;  /* 0x00000006d4d47c10 */ /* 0x004fc6000ff5e0ff */
[----:B------:R2:W-:Y:S01]  /*1c1b0*/  STL [R1+0x11b8], R211 ;  /* 0x0011b8d301007387 */ /* 0x0005e20000100800 */
[----:B------:R-:W-:-:S03]  /*1c1c0*/  IADD3.X R213, R213, UR5, RZ, P3, !PT ;  /* 0x00000005d5d57c10 */ /* 0x000fc60009ffe4ff */
[----:B------:R-:W-:Y:S01]  /*1c1d0*/  STL [R1+0x118c], R212 ;  /* 0x00118cd401007387 */ /* 0x000fe20000100800 */
[----:B------:R-:W-:-:S03]  /*1c1e0*/  IADD3 R214, P3, R214, UR6, RZ ;  /* 0x00000006d6d67c10 */ /* 0x000fc6000ff7e0ff */
[----:B------:R2:W-:Y:S01]  /*1c1f0*/  STL [R1+0x11b0], R213 ;  /* 0x0011b0d501007387 */ /* 0x0005e20000100800 */
[----:B------:R-:W-:-:S03]  /*1c200*/  IADD3.X R215, R215, UR5, RZ, P4, !PT ;  /* 0x00000005d7d77c10 */ /* 0x000fc6000a7fe4ff */
[----:B------:R-:W-:Y:S04]  /*1c210*/  STL [R1+0x1184], R214 ;  /* 0x001184d601007387 */ /* 0x000fe80000100800 */
[----:B------:R2:W-:Y:S04]  /*1c220*/  STL [R1+0x11a8], R215 ;  /* 0x0011a8d701007387 */ /* 0x0005e80000100800 */
[----:B------:R-:W2:Y:S01]  /*1c230*/  LDL.LU R244, [R1+0x117c] ;  /* 0x00117c0001f47983 */ /* 0x000ea20000300800 */
[----:B------:R-:W-:Y:S02]  /*1c240*/  IMAD.MOV.U32 R2, RZ, RZ, R153 ;  /* 0x000000ffff027224 */ /* 0x000fe400078e0099 */
[----:B------:R-:W-:-:S02]  /*1c250*/  IMAD.MOV.U32 R23, RZ, RZ, R152 ;  /* 0x000000ffff177224 */ /* 0x000fc400078e0098 */
[----:B------:R-:W-:Y:S01]  /*1c260*/  IMAD.MOV.U32 R245, RZ, RZ, R155 ;  /* 0x000000fffff57224 */ /* 0x000fe200078e009b */
[----:B------:R-:W2:Y:S01]  /*1c270*/  LDL.LU.64 R152, [R1] ;  /* 0x0000000001987983 */ /* 0x000ea20000300a00 */
[----:B------:R-:W-:Y:S02]  /*1c280*/  IMAD.MOV.U32 R3, RZ, RZ, R154 ;  /* 0x000000ffff037224 */ /* 0x000fe400078e009a */
[----:B------:R-:W-:Y:S01]  /*1c290*/  IMAD.MOV.U32 R247, RZ, RZ, R157 ;  /* 0x000000fffff77224 */ /* 0x000fe200078e009d */
[----:B------:R-:W2:Y:S01]  /*1c2a0*/  LDL.LU.64 R154, [R1+0x8] ;  /* 0x00000800019a7983 */ /* 0x000ea20000300a00 */
[----:B------:R-:W-:Y:S02]  /*1c2b0*/  IMAD.MOV.U32 R246, RZ, RZ, R156 ;  /* 0x000000fffff67224 */ /* 0x000fe400078e009c */
[----:B------:R-:W-:Y:S01]  /*1c2c0*/  IMAD.MOV.U32 R249, RZ, RZ, R159 ;  /* 0x000000fffff97224 */ /* 0x000fe200078e009f */
[----:B------:R-:W2:Y:S01]  /*1c2d0*/  LDL.LU.64 R156, [R1+0x10] ;  /* 0x00001000019c7983 */ /* 0x000ea20000300a00 */
[----:B------:R-:W-:-:S02]  /*1c2e0*/  IMAD.MOV.U32 R248, RZ, RZ, R158 ;  /* 0x000000fffff87224 */ /* 0x000fc400078e009e */
[----:B------:R-:W-:Y:S01]  /*1c2f0*/  IMAD.MOV.U32 R251, RZ, RZ, R161 ;  /* 0x000000fffffb7224 */ /* 0x000fe200078e00a1 */
[----:B------:R-:W2:Y:S01]  /*1c300*/  LDL.LU.64 R158, [R1+0x18] ;  /* 0x00001800019e7983 */ /* 0x000ea20000300a00 */
        /* <DEDUP_REMOVED lines=30> */
[----:B------:R-:W-:-:S03]  /*1c4f0*/  IMAD.MOV.U32 R21, RZ, RZ, R180 ;  /* 0x000000ffff157224 */ /* 0x000fc600078e00b4 */
[----:B------:R-:W2:Y:S04]  /*1c500*/  LDL.LU.64 R180, [R1+0x70] ;  /* 0x0000700001b47983 */ /* 0x000ea80000300a00 */
[----:B------:R-:W2:Y:S04]  /*1c510*/  LDL.LU.64 R182, [R1+0x78] ;  /* 0x0000780001b67983 */ /* 0x000ea80000300a00 */
[----:B0-----:R-:W2:Y:S04]  /*1c520*/  LDL.LU.64 R184, [R1+0x80] ;  /* 0x0000800001b87983 */ /* 0x001ea80000300a00 */
[----:B-1----:R-:W2:Y:S04]  /*1c530*/  LDL.LU.64 R186, [R1+0x88] ;  /* 0x0000880001ba7983 */ /* 0x002ea80000300a00 */
[----:B------:R-:W2:Y:S04]  /*1c540*/  LDL.LU.64 R188, [R1+0x90] ;  /* 0x0000900001bc7983 */ /* 0x000ea80000300a00 */
[----:B------:R-:W2:Y:S04]  /*1c550*/  LDL.LU.64 R190, [R1+0x98] ;  /* 0x0000980001be7983 */ /* 0x000ea80000300a00 */
[----:B---3--:R-:W3:Y:S04]  /*1c560*/  LDL.LU.64 R192, [R1+0xa0] ;  /* 0x0000a00001c07983 */ /* 0x008ee80000300a00 */
[----:B----4-:R-:W3:Y:S04]  /*1c570*/  LDL.LU.64 R194, [R1+0xa8] ;  /* 0x0000a80001c27983 */ /* 0x010ee80000300a00 */
[----:B------:R-:W3:Y:S04]  /*1c580*/  LDL.LU.64 R196, [R1+0xb0] ;  /* 0x0000b00001c47983 */ /* 0x000ee80000300a00 */
[----:B------:R-:W3:Y:S04]  /*1c590*/  LDL.LU.64 R198, [R1+0xb8] ;  /* 0x0000b80001c67983 */ /* 0x000ee80000300a00 */
[----:B------:R-:W3:Y:S04]  /*1c5a0*/  LDL.LU.64 R200, [R1+0xc0] ;  /* 0x0000c00001c87983 */ /* 0x000ee80000300a00 */
[----:B------:R-:W3:Y:S04]  /*1c5b0*/  LDL.LU.64 R202, [R1+0xc8] ;  /* 0x0000c80001ca7983 */ /* 0x000ee80000300a00 */
[----:B------:R-:W3:Y:S04]  /*1c5c0*/  LDL.LU.64 R204, [R1+0xd0] ;  /* 0x0000d00001cc7983 */ /* 0x000ee80000300a00 */
[----:B------:R-:W3:Y:S04]  /*1c5d0*/  LDL.LU.64 R206, [R1+0xd8] ;  /* 0x0000d80001ce7983 */ /* 0x000ee80000300a00 */
[----:B------:R-:W3:Y:S04]  /*1c5e0*/  LDL.LU.64 R208, [R1+0xe0] ;  /* 0x0000e00001d07983 */ /* 0x000ee80000300a00 */
[----:B--2---:R-:W3:Y:S04]  /*1c5f0*/  LDL.LU.64 R210, [R1+0xe8] ;  /* 0x0000e80001d27983 */ /* 0x004ee80000300a00 */
[----:B------:R-:W3:Y:S04]  /*1c600*/  LDL.LU.64 R212, [R1+0xf0] ;  /* 0x0000f00001d47983 */ /* 0x000ee80000300a00 */
[----:B------:R-:W3:Y:S01]  /*1c610*/  LDL.LU.64 R214, [R1+0xf8] ;  /* 0x0000f80001d67983 */ /* 0x000ee20000300a00 */
[----:B------:R-:W-:-:S05]  /*1c620*/  IADD3 R244, P4, R244, UR6, RZ ;  /* 0x00000006f4f47c10 */ /* 0x000fca000ff9e0ff */
[----:B------:R0:W-:Y:S04]  /*1c630*/  STL [R1+0x117c], R244 ;  /* 0x00117cf401007387 */ /* 0x0001e80000100800 */
[----:B0-----:R-:W2:Y:S02]  /*1c640*/  LDL.LU R244, [R1+0x11a0] ;  /* 0x0011a00001f47983 */ /* 0x001ea40000300800 */
[----:B--2---:R-:W-:-:S05]  /*1c650*/  IADD3.X R244, R244, UR5, RZ, P5, !PT ;  /* 0x00000005f4f47c10 */ /* 0x004fca000affe4ff */
[----:B------:R0:W-:Y:S04]  /*1c660*/  STL [R1+0x11a0], R244 ;  /* 0x0011a0f401007387 */ /* 0x0001e80000100800 */
[----:B0-----:R-:W2:Y:S02]  /*1c670*/  LDL.LU R244, [R1+0x1174] ;  /* 0x0011740001f47983 */ /* 0x001ea40000300800 */
[----:B--2---:R-:W-:-:S05]  /*1c680*/  IADD3 R244, P5, R244, UR6, RZ ;  /* 0x00000006f4f47c10 */ /* 0x004fca000ffbe0ff */
        /* <DEDUP_REMOVED lines=352> */
[----:B0-----:R-:W2:Y:S01]  /*1dc90*/  LDL.LU R244, [R1+0xf9c] ;  /* 0x000f9c0001f47983 */ /* 0x001ea20000300800 */
[----:B---3--:R-:W-:Y:S01]  /*1dca0*/  WARPGROUP.ARRIVE ;  /* 0x00000000000079c5 */ /* 0x008fe20000000000 */
[----:B------:R-:W-:Y:S01]  /*1dcb0*/  UMOV UR26, UR14 ;  /* 0x0000000e001a7c82 */ /* 0x000fe20008000000 */
[----:B------:R-:W-:-:S04]  /*1dcc0*/  UMOV UR27, UR15 ;  /* 0x0000000f001b7c82 */ /* 0x000fc80008000000 */
[----:B------:R-:W-:Y:S01]  /*1dcd0*/  QGMMA.64x128x32.F32.E4M3.E4M3 R152, gdesc[UR24], R152, gsb0 ;  /* 0x01e00000189879f3 */ /* 0x000fe20008000898 */
[----:B------:R-:W-:Y:S01]  /*1dce0*/  UMOV UR30, UR10 ;  /* 0x0000000a001e7c82 */ /* 0x000fe20008000000 */
[----:B------:R-:W-:Y:S01]  /*1dcf0*/  UMOV UR31, UR11 ;  /* 0x0000000b001f7c82 */ /* 0x000fe20008000000 */
[----:B--2---:R-:W-:-:S05]  /*1dd00*/  IADD3 R244, P4, R244, UR6, RZ ;  /* 0x00000006f4f47c10 */ /* 0x004fca000ff9e0ff */
[----:B------:R0:W-:Y:S04]  /*1dd10*/  STL [R1+0xf9c], R244 ;  /* 0x000f9cf401007387 */ /* 0x0001e80000100800 */
[----:B0-----:R-:W2:Y:S01]  /*1dd20*/  LDL.LU R244, [R1+0xfc0] ;  /* 0x000fc00001f47983 */ /* 0x001ea20000300800 */
[----:B------:R-:W-:Y:S02]  /*1dd30*/  WARPGROUP.DEPBAR.LE gsb0, 0x0 ;  /* 0x00008000000079c5 */ /* 0x000fe40000010000 */
[----:B------:R-:W-:-:S06]  /*1dd40*/  WARPGROUP.ARRIVE ;  /* 0x00000000000079c5 */ /* 0x000fcc0000000000 */
[----:B------:R-:W-:Y:S03]  /*1dd50*/  QGMMA.64x128x32.F32.E4M3.E4M3 R152, gdesc[UR28], R152, gsb0 ;  /* 0x01e000001c9879f3 */ /* 0x000fe60008000898 */
[----:B------:R-:W-:Y:S02]  /*1dd60*/  WARPGROUP.DEPBAR.LE gsb0, 0x0 ;  /* 0x00008000000079c5 */ /* 0x000fe40000010000 */
[----:B--2---:R-:W-:-:S05]  /*1dd70*/  IADD3.X R244, R244, UR5, RZ, P5, !PT ;  /* 0x00000005f4f47c10 */ /* 0x004fca000affe4ff */
[----:B------:R-:W-:Y:S04]  /*1dd80*/  STL [R1+0xfc0], R244 ;  /* 0x000fc0f401007387 */ /* 0x000fe80000100800 */
[----:B------:R-:W-:Y:S04]  /*1dd90*/  STL.64 [R1], R152 ;  /* 0x0000009801007387 */ /* 0x000fe80000100a00 */
        /* <DEDUP_REMOVED lines=32> */
[----:B------:R-:W3:Y:S04]  /*1dfa0*/  LDL.LU.64 R212, [R1+0x1680] ;  /* 0x0016800001d47983 */ /* 0x000ee80000300a00 */
[----:B------:R-:W4:Y:S04]  /*1dfb0*/  LDL.LU.64 R210, [R1+0x1678] ;  /* 0x0016780001d27983 */ /* 0x000f280000300a00 */
[----:B------:R-:W2:Y:S04]  /*1dfc0*/  LDL.LU.64 R208, [R1+0x1670] ;  /* 0x0016700001d07983 */ /* 0x000ea80000300a00 */
[----:B------:R-:W3:Y:S04]  /*1dfd0*/  LDL.LU.64 R206, [R1+0x1668] ;  /* 0x0016680001ce7983 */ /* 0x000ee80000300a00 */
[----:B------:R-:W4:Y:S04]  /*1dfe0*/  LDL.LU.64 R204, [R1+0x1660] ;  /* 0x0016600001cc7983 */ /* 0x000f280000300a00 */
        /* <DEDUP_REMOVED lines=26> */
[----:B----4-:R-:W-:-:S02]  /*1e190*/  IADD3 R205, P5, R205, UR6, RZ ;  /* 0x00000006cdcd7c10 */ /* 0x010fc4000ffbe0ff */
[----:B---3--:R-:W-:Y:S02]  /*1e1a0*/  IADD3.X R206, R206, UR5, RZ, P6, !PT ;  /* 0x00000005cece7c10 */ /* 0x008fe4000b7fe4ff */
[----:B------:R-:W-:Y:S02]  /*1e1b0*/  IADD3 R207, P6, R207, UR6, RZ ;  /* 0x00000006cfcf7c10 */ /* 0x000fe4000ffde0ff */
[----:B--2---:R-:W-:Y:S01]  /*1e1c0*/  IADD3.X R208, R208, UR5, RZ, P1, !PT ;  /* 0x00000005d0d07c10 */ /* 0x004fe20008ffe4ff */
[----:B------:R0:W-:Y:S01]  /*1e1d0*/  STL [R1+0xf94], R205 ;  /* 0x000f94cd01007387 */ /* 0x0001e20000100800 */
[----:B------:R-:W-:Y:S02]  /*1e1e0*/  IADD3 R209, P1, R209, UR6, RZ ;  /* 0x00000006d1d17c10 */ /* 0x000fe4000ff3e0ff */
[----:B------:R-:W-:Y:S02]  /*1e1f0*/  IADD3.X R210, R210, UR5, RZ, P2, !PT ;  /* 0x00000005d2d27c10 */ /* 0x000fe400097fe4ff */
[----:B------:R-:W-:Y:S01]  /*1e200*/  IADD3 R211, P2, R211, UR6, RZ ;  /* 0x00000006d3d37c10 */ /* 0x000fe2000ff5e0ff */
[----:B0-----:R-:W2:Y:S04]  /*1e210*/  LDL.LU R205, [R1+0x158c] ;  /* 0x00158c0001cd7983 */ /* 0x001ea80000300800 */
[----:B------:R0:W-:Y:S01]  /*1e220*/  STL [R1+0xfb8], R206 ;  /* 0x000fb8ce01007387 */ /* 0x0001e20000100800 */
[----:B------:R-:W-:-:S02]  /*1e230*/  IADD3.X R212, R212, UR5, RZ, P3, !PT ;  /* 0x00000005d4d47c10 */ /* 0x000fc40009ffe4ff */
[----:B------:R-:W-:Y:S01]  /*1e240*/  IADD3 R213, P3, R213, UR6, RZ ;  /* 0x00000006d5d57c10 */ /* 0x000fe2000ff7e0ff */
[----:B0-----:R-:W2:Y:S04]  /*1e250*/  LDL.LU R206, [R1+0x1588] ;  /* 0x0015880001ce7983 */ /* 0x001ea80000300800 */
[----:B------:R0:W-:Y:S01]  /*1e260*/  STL [R1+0xf8c], R207 ;  /* 0x000f8ccf01007387 */ /* 0x0001e20000100800 */
[----:B------:R-:W-:-:S03]  /*1e270*/  IADD3.X R214, R214, UR5, RZ, P4, !PT ;  /* 0x00000005d6d67c10 */ /* 0x000fc6000a7fe4ff */
[----:B0-----:R-:W2:Y:S04]  /*1e280*/  LDL.LU R207, [R1+0x1584] ;  /* 0x0015840001cf7983 */ /* 0x001ea80000300800 */
[----:B------:R0:W-:Y:S01]  /*1e290*/  STL [R1+0xfb0], R208 ;  /* 0x000fb0d001007387 */ /* 0x0001e20000100800 */
[----:B------:R-:W-:-:S03]  /*1e2a0*/  IADD3 R215, P4, R215, UR6, RZ ;  /* 0x00000006d7d77c10 */ /* 0x000fc6000ff9e0ff */
[----:B0-----:R-:W2:Y:S04]  /*1e2b0*/  LDL.LU R208, [R1+0x1580] ;  /* 0x0015800001d07983 */ /* 0x001ea80000300800 */
[----:B------:R0:W-:Y:S04]  /*1e2c0*/  STL [R1+0xf84], R209 ;  /* 0x000f84d101007387 */ /* 0x0001e80000100800 */
        /* <DEDUP_REMOVED lines=13> */
[----:B------:R-:W3:Y:S02]  /*1e3a0*/  LDL.LU R244, [R1+0xf90] ;  /* 0x000f900001f47983 */ /* 0x000ee40000300800 */
[----:B---3--:R-:W-:-:S05]  /*1e3b0*/  IADD3.X R244, R244, UR5, RZ, P5, !PT ;  /* 0x00000005f4f47c10 */ /* 0x008fca000affe4ff */
[----:B------:R0:W-:Y:S04]  /*1e3c0*/  STL [R1+0xf90], R244 ;  /* 0x000f90f401007387 */ /* 0x0001e80000100800 */
[----:B0-----:R-:W3:Y:S02]  /*1e3d0*/  LDL.LU R244, [R1+0xf64] ;  /* 0x000f640001f47983 */ /* 0x001ee40000300800 */
[----:B---3--:R-:W-:-:S05]  /*1e3e0*/  IADD3 R244, P5, R244, UR6, RZ ;  /* 0x00000006f4f47c10 */ /* 0x008fca000ffbe0ff */
[----:B------:R0:W-:Y:S04]  /*1e3f0*/  STL [R1+0xf64], R244 ;  /* 0x000f64f401007387 */ /* 0x0001e80000100800 */
[----:B0-----:R-:W3:Y:S02]  /*1e400*/  LDL.LU R244, [R1+0xf88] ;  /* 0x000f880001f47983 */ /* 0x001ee40000300800 */
        /* <DEDUP_REMOVED lines=138> */
[----:B---3--:R-:W-:Y:S02]  /*1ecb0*/  IADD3.X R244, R244, UR5, RZ, P5, !PT ;  /* 0x00000005f4f47c10 */ /* 0x008fe4000affe4ff */
[----:B------:R-:W-:-:S03]  /*1ecc0*/  IADD3 R92, P5, R92, UR6, RZ ;  /* 0x000000065c5c7c10 */ /* 0x000fc6000ffbe0ff */
[----:B------:R-:W-:Y:S04]  /*1ecd0*/  STL [R1+0xed0], R244 ;  /* 0x000ed0f401007387 */ /* 0x000fe80000100800 */
[----:B------:R0:W-:Y:S04]  /*1ece0*/  STL [R1+0xea4], R92 ;  /* 0x000ea45c01007387 */ /* 0x0001e80000100800 */
[----:B0-----:R-:W3:Y:S04]  /*1ecf0*/  LDL.LU R92, [R1+0x1560] ;  /* 0x00156000015c7983 */ /* 0x001ee80000300800 */
[----:B------:R-:W4:Y:S02]  /*1ed00*/  LDL.LU R244, [R1+0xec8] ;  /* 0x000ec80001f47983 */ /* 0x000f240000300800 */
[----:B----4-:R-:W-:-:S02]  /*1ed10*/  IADD3.X R244, R244, UR5, RZ, P6, !PT ;  /* 0x00000005f4f47c10 */ /* 0x010fc4000b7fe4ff */
[----:B------:R-:W-:-:S03]  /*1ed20*/  IADD3 R90, P6, R90, UR6, RZ ;  /* 0x000000065a5a7c10 */ /* 0x000fc6000ffde0ff */
[----:B------:R-:W-:Y:S04]  /*1ed30*/  STL [R1+0xec8], R244 ;  /* 0x000ec8f401007387 */ /* 0x000fe80000100800 */
[----:B------:R0:W-:Y:S04]  /*1ed40*/  STL [R1+0xe9c], R90 ;  /* 0x000e9c5a01007387 */ /* 0x0001e80000100800 */
[----:B0-----:R-:W4:Y:S04]  /*1ed50*/  LDL.LU R90, [R1+0x155c] ;  /* 0x00155c00015a7983 */ /* 0x001f280000300800 */
[----:B------:R-:W2:Y:S02]  /*1ed60*/  LDL.LU R244, [R1+0xec0] ;  /* 0x000ec00001f47983 */ /* 0x000ea40000300800 */
[----:B--2---:R-:W-:-:S02]  /*1ed70*/  IADD3.X R244, R244, UR5, RZ, P1, !PT ;  /* 0x00000005f4f47c10 */ /* 0x004fc40008ffe4ff */
[----:B------:R-:W-:-:S03]  /*1ed80*/  IADD3 R88, P1, R88, UR6, RZ ;  /* 0x0000000658587c10 */ /* 0x000fc6000ff3e0ff */
[----:B------:R-:W-:Y:S04]  /*1ed90*/  STL [R1+0xec0], R244 ;  /* 0x000ec0f401007387 */ /* 0x000fe80000100800 */
[----:B------:R0:W-:Y:S04]  /*1eda0*/  STL [R1+0xe94], R88 ;  /* 0x000e945801007387 */ /* 0x0001e80000100800 */
[----:B0-----:R-:W2:Y:S01]  /*1edb0*/  LDL.LU R88, [R1+0x1558] ;  /* 0x0015580001587983 */ /* 0x001ea20000300800 */
[----:B----4-:R-:W-:Y:S02]  /*1edc0*/  IADD3.X R90, R90, UR5, RZ, P3, !PT ;  /* 0x000000055a5a7c10 */ /* 0x010fe40009ffe4ff */
[----:B------:R-:W-:-:S02]  /*1edd0*/  IADD3 R91, P3, R91, UR6, RZ ;  /* 0x000000065b5b7c10 */ /* 0x000fc4000ff7e0ff */
[----:B---3--:R-:W-:Y:S02]  /*1ede0*/  IADD3.X R92, R92, UR5, RZ, P4, !PT ;  /* 0x000000055c5c7c10 */ /* 0x008fe4000a7fe4ff */
[----:B------:R-:W-:Y:S02]  /*1edf0*/  IADD3 R93, P4, R93, UR6, RZ ;  /* 0x000000065d5d7c10 */ /* 0x000fe4000ff9e0ff */
[----:B------:R-:W-:Y:S02]  /*1ee00*/  IADD3.X R94, R94, UR5, RZ, P5, !PT ;  /* 0x000000055e5e7c10 */ /* 0x000fe4000affe4ff */
[----:B------:R-:W-:Y:S02]  /*1ee10*/  IADD3 R95, P5, R95, UR6, RZ ;  /* 0x000000065f5f7c10 */ /* 0x000fe4000ffbe0ff */
[----:B------:R-:W-:Y:S02]  /*1ee20*/  IADD3.X R96, R96, UR5, RZ, P6, !PT ;  /* 0x0000000560607c10 */ /* 0x000fe4000b7fe4ff */
[----:B------:R-:W-:-:S02]  /*1ee30*/  IADD3 R97, P6, R97, UR6, RZ ;  /* 0x0000000661617c10 */ /* 0x000fc4000ffde0ff */
[----:B------:R-:W-:Y:S02]  /*1ee40*/  IADD3.X R98, R98, UR5, RZ, P1, !PT ;  /* 0x0000000562627c10 */ /* 0x000fe40008ffe4ff */
        /* <DEDUP_REMOVED lines=43> */
[----:B--2---:R-:W-:Y:S02]  /*1f100*/  IADD3.X R88, R88, UR5, RZ, P2, !PT ;  /* 0x0000000558587c10 */ /* 0x004fe400097fe4ff */
[----:B------:R-:W-:-:S03]  /*1f110*/  IADD3 R89, P2, R89, UR6, RZ ;  /* 0x0000000659597c10 */ /* 0x000fc6000ff5e0ff */
        /* <DEDUP_REMOVED lines=812> */
[----:B------:R0:W-:Y:S02]  /*223e0*/  STL [R1+0xa38], R244 ;  /* 0x000a38f401007387 */ /* 0x0001e40000100800 */
[----:B0-----:R-:W-:Y:S02]  /*223f0*/  IMAD.MOV.U32 R244, RZ, RZ, R245 ;  /* 0x000000fffff47224 */ /* 0x001fe400078e00f5 */
[----:B------:R-:W-:Y:S02]  /*22400*/  IMAD.MOV.U32 R245, RZ, RZ, R246 ;  /* 0x000000fffff57224 */ /* 0x000fe400078e00f6 */
[----:B------:R-:W-:Y:S02]  /*22410*/  IMAD.MOV.U32 R246, RZ, RZ, R247 ;  /* 0x000000fffff67224 */ /* 0x000fe400078e00f7 */
[----:B------:R-:W-:Y:S02]  /*22420*/  IMAD.MOV.U32 R247, RZ, RZ, R248 ;  /* 0x000000fffff77224 */ /* 0x000fe400078e00f8 */
[----:B------:R-:W-:-:S02]  /*22430*/  IMAD.MOV.U32 R248, RZ, RZ, R249 ;  /* 0x000000fffff87224 */ /* 0x000fc400078e00f9 */
[----:B------:R-:W-:Y:S02]  /*22440*/  IMAD.MOV.U32 R249, RZ, RZ, R250 ;  /* 0x000000fffff97224 */ /* 0x000fe400078e00fa */
[----:B------:R-:W-:Y:S02]  /*22450*/  IMAD.MOV.U32 R250, RZ, RZ, R251 ;  /* 0x000000fffffa7224 */ /* 0x000fe400078e00fb */
        /* <DEDUP_REMOVED lines=18> */
[----:B------:R-:W-:Y:S01]  /*22580*/  IMAD.MOV.U32 R20, RZ, RZ, R21 ;  /* 0x000000ffff147224 */ /* 0x000fe200078e0015 */
[----:B------:R-:W-:Y:S01]  /*22590*/  IADD3 R244, P2, R244, UR7, RZ ;  /* 0x00000007f4f47c10 */ /* 0x000fe2000ff5e0ff */
[----:B------:R-:W-:Y:S02]  /*225a0*/  IMAD.MOV.U32 R21, RZ, RZ, R22 ;  /* 0x000000ffff157224 */ /* 0x000fe400078e0016 */
[----:B------:R-:W-:Y:S02]  /*225b0*/  IMAD.MOV.U32 R22, RZ, RZ, R23 ;  /* 0x000000ffff167224 */ /* 0x000fe400078e0017 */
[----:B------:R-:W-:-:S02]  /*225c0*/  IMAD.MOV.U32 R23, RZ, RZ, R2 ;  /* 0x000000ffff177224 */ /* 0x000fc400078e0002 */
[----:B------:R-:W3:Y:S04]  /*225d0*/  LDL.LU R2, [R1+0x898] ;  /* 0x0008980001027983 */ /* 0x000ee80000300800 */
[----:B------:R0:W-:Y:S04]  /*225e0*/  STL [R1+0xa0c], R244 ;  /* 0x000a0cf401007387 */ /* 0x0001e80000100800 */
[----:B0-----:R-:W4:Y:S02]  /*225f0*/  LDL.LU R244, [R1+0xa30] ;  /* 0x000a300001f47983 */ /* 0x001f240000300800 */
[----:B----4-:R-:W-:-:S05]  /*22600*/  IADD3.X R244, R244, UR4, RZ, P3, !PT ;  /* 0x00000004f4f47c10 */ /* 0x010fca0009ffe4ff */
[----:B------:R0:W-:Y:S04]  /*22610*/  STL [R1+0xa30], R244 ;  /* 0x000a30f401007387 */ /* 0x0001e80000100800 */
[----:B0-----:R-:W4:Y:S02]  /*22620*/  LDL.LU R244, [R1+0xa04] ;  /* 0x000a040001f47983 */ /* 0x001f240000300800 */
[----:B----4-:R-:W-:-:S05]  /*22630*/  IADD3 R244, P3, R244, UR7, RZ ;  /* 0x00000007f4f47c10 */ /* 0x010fca000ff7e0ff */
        /* <DEDUP_REMOVED lines=152> */
[----:B----4-:R-:W-:Y:S02]  /*22fc0*/  IADD3.X R244, R244, UR4, RZ, P5, !PT ;  /* 0x00000004f4f47c10 */ /* 0x010fe4000affe4ff */
[----:B------:R-:W-:-:S03]  /*22fd0*/  IADD3 R218, P5, R218, UR7, RZ ;  /* 0x00000007dada7c10 */ /* 0x000fc6000ffbe0ff */
[----:B------:R-:W-:Y:S04]  /*22fe0*/  STL [R1+0x960], R244 ;  /* 0x000960f401007387 */ /* 0x000fe80000100800 */
[----:B------:R0:W-:Y:S04]  /*22ff0*/  STL [R1+0x934], R218 ;  /* 0x000934da01007387 */ /* 0x0001e80000100800 */
[----:B0-----:R-:W4:Y:S04]  /*23000*/  LDL.LU R218, [R1+0x1348] ;  /* 0x0013480001da7983 */ /* 0x001f280000300800 */
[----:B------:R-:W2:Y:S02]  /*23010*/  LDL.LU R244, [R1+0x958] ;  /* 0x0009580001f47983 */ /* 0x000ea40000300800 */
[----:B--2---:R-:W-:-:S05]  /*23020*/  IADD3.X R244, R244, UR4, RZ, P6, !PT ;  /* 0x00000004f4f47c10 */ /* 0x004fca000b7fe4ff */
[----:B------:R0:W-:Y:S04]  /*23030*/  STL [R1+0x958], R244 ;  /* 0x000958f401007387 */ /* 0x0001e80000100800 */
[----:B0-----:R-:W2:Y:S01]  /*23040*/  LDL.LU R244, [R1+0x92c] ;  /* 0x00092c0001f47983 */ /* 0x001ea20000300800 */
[----:B------:R-:W-:Y:S02]  /*23050*/  IADD3.X R217, R217, UR4, RZ, P1, !PT ;  /* 0x00000004d9d97c10 */ /* 0x000fe40008ffe4ff */
[----:B--2---:R-:W-:-:S05]  /*23060*/  IADD3 R244, P6, R244, UR7, RZ ;  /* 0x00000007f4f47c10 */ /* 0x004fca000ffde0ff */
[----:B------:R-:W-:Y:S04]  /*23070*/  STL [R1+0x92c], R244 ;  /* 0x00092cf401007387 */ /* 0x000fe80000100800 */
[----:B------:R0:W-:Y:S04]  /*23080*/  STL [R1+0x950], R217 ;  /* 0x000950d901007387 */ /* 0x0001e80000100800 */
[----:B0-----:R-:W2:Y:S04]  /*23090*/  LDL.LU R217, [R1+0x1344] ;  /* 0x0013440001d97983 */ /* 0x001ea80000300800 */
[----:B------:R-:W3:Y:S02]  /*230a0*/  LDL.LU R244, [R1+0x924] ;  /* 0x0009240001f47983 */ /* 0x000ee40000300800 */
[----:B---3--:R-:W-:-:S05]  /*230b0*/  IADD3 R244, P1, R244, UR7, RZ ;  /* 0x00000007f4f47c10 */ /* 0x008fca000ff3e0ff */
[----:B------:R0:W-:Y:S04]  /*230c0*/  STL [R1+0x924], R244 ;  /* 0x000924f401007387 */ /* 0x0001e80000100800 */
[----:B0-----:R-:W3:Y:S01]  /*230d0*/  LDL.LU R244, [R1+0x948] ;  /* 0x0009480001f47983 */ /* 0x001ee20000300800 */
[----:B------:R-:W-:Y:S01]  /*230e0*/  WARPGROUP.ARRIVE ;  /* 0x00000000000079c5 */ /* 0x000fe20000000000 */
[----:B---3--:R-:W-:Y:S02]  /*230f0*/  IADD3.X R244, R244, UR4, RZ, P2, !PT ;  /* 0x00000004f4f47c10 */ /* 0x008fe400097fe4ff */
[----:B--2---:R-:W-:-:S03]  /*23100*/  IADD3 R217, P2, R217, UR7, RZ ;  /* 0x00000007d9d97c10 */ /* 0x004fc6000ff5e0ff */
[----:B------:R-:W-:Y:S04]  /*23110*/  STL [R1+0x948], R244 ;  /* 0x000948f401007387 */ /* 0x000fe80000100800 */
[----:B------:R0:W-:Y:S04]  /*23120*/  STL [R1+0x91c], R217 ;  /* 0x00091cd901007387 */ /* 0x0001e80000100800 */
[----:B0-----:R-:W2:Y:S04]  /*23130*/  LDL.LU R217, [R1+0x1340] ;  /* 0x0013400001d97983 */ /* 0x001ea80000300800 */
[----:B------:R-:W3:Y:S01]  /*23140*/  LDL.LU R244, [R1+0x940] ;  /* 0x0009400001f47983 */ /* 0x000ee20000300800 */
[----:B------:R-:W-:Y:S01]  /*23150*/  UMOV UR34, UR14 ;  /* 0x0000000e00227c82 */ /* 0x000fe20008000000 */
[----:B------:R-:W-:-:S02]  /*23160*/  UMOV UR35, UR15 ;  /* 0x0000000f00237c82 */ /* 0x000fc40008000000 */
[----:B------:R-:W-:Y:S01]  /*23170*/  QGMMA.64x128x32.F32.E4M3.E4M3 R152, gdesc[UR32], R152, gsb0 ;  /* 0x01e00000209879f3 */ /* 0x000fe20008000898 */
[----:B------:R-:W-:Y:S01]  /*23180*/  UMOV UR38, UR10 ;  /* 0x0000000a00267c82 */ /* 0x000fe20008000000 */
[----:B------:R-:W-:Y:S01]  /*23190*/  UMOV UR39, UR11 ;  /* 0x0000000b00277c82 */ /* 0x000fe20008000000 */
[----:B------:R-:W-:Y:S01]  /*231a0*/  UMOV UR42, UR14 ;  /* 0x0000000e002a7c82 */ /* 0x000fe20008000000 */
[----:B------:R-:W-:Y:S01]  /*231b0*/  UMOV UR43, UR15 ;  /* 0x0000000f002b7c82 */ /* 0x000fe20008000000 */
[----:B------:R-:W-:Y:S02]  /*231c0*/  WARPGROUP.DEPBAR.LE gsb0, 0x0 ;  /* 0x00008000000079c5 */ /* 0x000fe40000010000 */
[----:B------:R-:W-:-:S06]  /*231d0*/  WARPGROUP.ARRIVE ;  /* 0x00000000000079c5 */ /* 0x000fcc0000000000 */
[----:B------:R-:W-:Y:S01]  /*231e0*/  QGMMA.64x128x32.F32.E4M3.E4M3 R152, gdesc[UR36], R152, gsb0 ;  /* 0x01e00000249879f3 */ /* 0x000fe20008000898 */
[----:B---3--:R-:W-:Y:S02]  /*231f0*/  IADD3.X R244, R244, UR4, RZ, P3, !PT ;  /* 0x00000004f4f47c10 */ /* 0x008fe40009ffe4ff */
[----:B------:R-:W-:Y:S02]  /*23200*/  IADD3 R220, P3, R220, UR7, RZ ;  /* 0x00000007dcdc7c10 */ /* 0x000fe4000ff7e0ff */
[----:B--2---:R-:W-:Y:S01]  /*23210*/  IADD3.X R217, R217, UR4, RZ, P4, !PT ;  /* 0x00000004d9d97c10 */ /* 0x004fe2000a7fe4ff */
[----:B------:R-:W-:Y:S04]  /*23220*/  STL [R1+0x940], R244 ;  /* 0x000940f401007387 */ /* 0x000fe80000100800 */
[----:B------:R0:W-:Y:S04]  /*23230*/  STL [R1+0x914], R220 ;  /* 0x000914dc01007387 */ /* 0x0001e80000100800 */
[----:B0-----:R-:W2:Y:S04]  /*23240*/  LDL.LU R220, [R1+0x133c] ;  /* 0x00133c0001dc7983 */ /* 0x001ea80000300800 */
[----:B------:R0:W-:Y:S04]  /*23250*/  STL [R1+0x938], R217 ;  /* 0x000938d901007387 */ /* 0x0001e80000100800 */
[----:B0-----:R-:W3:Y:S04]  /*23260*/  LDL.LU R217, [R1+0x1338] ;  /* 0x0013380001d97983 */ /* 0x001ee80000300800 */
[----:B------:R-:W4:Y:S01]  /*23270*/  LDL.LU R244, [R1+0x90c] ;  /* 0x00090c0001f47983 */ /* 0x000f220000300800 */
[----:B------:R-:W-:-:S02]  /*23280*/  WARPGROUP.DEPBAR.LE gsb0, 0x0 ;  /* 0x00008000000079c5 */ /* 0x000fc40000010000 */
[----:B------:R-:W-:-:S06]  /*23290*/  WARPGROUP.ARRIVE ;  /* 0x00000000000079c5 */ /* 0x000fcc0000000000 */
[----:B------:R-:W-:Y:S01]  /*232a0*/  QGMMA.64x128x32.F32.E4M3.E4M3 R88, gdesc[UR40], R88, gsb0 ;  /* 0x01e00000285879f3 */ /* 0x000fe20008000858 */
[----:B------:R-:W-:Y:S01]  /*232b0*/  IADD3.X R219, R219, UR4, RZ, P5, !PT ;  /* 0x00000004dbdb7c10 */ /* 0x000fe2000affe4ff */
[----:B------:R-:W-:Y:S01]  /*232c0*/  UMOV UR46, UR10 ;  /* 0x0000000a002e7c82 */ /* 0x000fe20008000000 */
[----:B------:R-:W-:Y:S01]  /*232d0*/  UMOV UR47, UR11 ;  /* 0x0000000b002f7c82 */ /* 0x000fe20008000000 */
[----:B------:R-:W-:Y:S01]  /*232e0*/  UMOV UR50, UR14 ;  /* 0x0000000e00327c82 */ /* 0x000fe20008000000 */
[----:B------:R-:W-:Y:S01]  /*232f0*/  UMOV UR51, UR15 ;  /* 0x0000000f00337c82 */ /* 0x000fe20008000000 */
[----:B------:R-:W-:Y:S02]  /*23300*/  WARPGROUP.DEPBAR.LE gsb0, 0x0 ;  /* 0x00008000000079c5 */ /* 0x000fe40000010000 */
[----:B------:R-:W-:-:S06]  /*23310*/  WARPGROUP.ARRIVE ;  /* 0x00000000000079c5 */ /* 0x000fcc0000000000 */
[----:B------:R-:W-:Y:S01]  /*23320*/  QGMMA.64x128x32.F32.E4M3.E4M3 R88, gdesc[UR44], R88, gsb0 ;  /* 0x01e000002c5879f3 */ /* 0x000fe20008000858 */
[----:B----4-:R-:W-:-:S05]  /*23330*/  IADD3 R244, P4, R244, UR7, RZ ;  /* 0x00000007f4f47c10 */ /* 0x010fca000ff9e0ff */
[----:B------:R-:W-:Y:S04]  /*23340*/  STL [R1+0x90c], R244 ;  /* 0x00090cf401007387 */ /* 0x000fe80000100800 */
[----:B------:R0:W-:Y:S04]  /*23350*/  STL [R1+0x930], R219 ;  /* 0x000930db01007387 */ /* 0x0001e80000100800 */
[----:B0-----:R-:W4:Y:S01]  /*23360*/  LDL.LU R219, [R1+0x1334] ;  /* 0x0013340001db7983 */ /* 0x001f220000300800 */
[----:B------:R-:W-:Y:S02]  /*23370*/  WARPGROUP.DEPBAR.LE gsb0, 0x0 ;  /* 0x00008000000079c5 */ /* 0x000fe40000010000 */
[----:B------:R-:W-:-:S06]  /*23380*/  WARPGROUP.ARRIVE ;  /* 0x00000000000079c5 */ /* 0x000fcc0000000000 */
[----:B------:R-:W-:Y:S01]  /*23390*/  QGMMA.64x128x32.F32.E4M3.E4M3 R24, gdesc[UR48], R24, gsb0 ;  /* 0x01e00000301879f3 */ /* 0x000fe20008000818 */
[----:B------:R-:W-:Y:S01]  /*233a0*/  UMOV UR54, UR10 ;  /* 0x0000000a00367c82 */ /* 0x000fe20008000000 */
[----:B------:R-:W-:Y:S01]  /*233b0*/  UMOV UR55, UR11 ;  /* 0x0000000b00377c82 */ /* 0x000fe20008000000 */
[----:B--2---:R-:W-:Y:S02]  /*233c0*/  IADD3 R220, P5, R220, UR7, RZ ;  /* 0x00000007dcdc7c10 */ /* 0x004fe4000ffbe0ff */
[----:B---3--:R-:W-:Y:S02]  /*233d0*/  IADD3.X R217, R217, UR4, RZ, P1, !PT ;  /* 0x00000004d9d97c10 */ /* 0x008fe40008ffe4ff */
[----:B------:R-:W-:Y:S01]  /*233e0*/  IADD3 R216, P1, R216, UR7, RZ ;  /* 0x00000007d8d87c10 */ /* 0x000fe2000ff3e0ff */
[----:B------:R0:W-:Y:S01]  /*233f0*/  STL [R1+0x904], R220 ;  /* 0x000904dc01007387 */ /* 0x0001e20000100800 */
[----:B------:R-:W-:Y:S02]  /*23400*/  IADD3.X R245, R245, UR4, RZ, P2, !PT ;  /* 0x00000004f5f57c10 */ /* 0x000fe400097fe4ff */
[----:B------:R-:W-:-:S02]  /*23410*/  IADD3 R246, P2, R246, UR7, RZ ;  /* 0x00000007f6f67c10 */ /* 0x000fc4000ff5e0ff */
[----:B------:R-:W-:Y:S01]  /*23420*/  IADD3.X R247, R247, UR4, RZ, P3, !PT ;  /* 0x00000004f7f77c10 */ /* 0x000fe20009ffe4ff */
[----:B0-----:R0:W5:Y:S01]  /*23430*/  LDL.LU R220, [R1+0x1330] ;  /* 0x0013300001dc7983 */ /* 0x0011620000300800 */
        /* <DEDUP_REMOVED lines=18> */
[----:B------:R-:W-:Y:S02]  /*23560*/  IADD3.X R21, R21, UR4, RZ, P3, !PT ;  /* 0x0000000415157c10 */ /* 0x000fe40009ffe4ff */
[----:B------:R-:W-:Y:S02]  /*23570*/  IADD3.X R22, R22, UR4, RZ, P4, !PT ;  /* 0x0000000416167c10 */ /* 0x000fe4000a7fe4ff */
[----:B------:R-:W-:Y:S02]  /*23580*/  IADD3.X R3, R3, UR4, RZ, P1, !PT ;  /* 0x0000000403037c10 */ /* 0x000fe40008ffe4ff */
[----:B------:R-:W-:Y:S01]  /*23590*/  IADD3.X R23, R23, UR4, RZ, P5, !PT ;  /* 0x0000000417177c10 */ /* 0x000fe2000affe4ff */
[----:B------:R-:W-:Y:S02]  /*235a0*/  WARPGROUP.DEPBAR.LE gsb0, 0x0 ;  /* 0x00008000000079c5 */ /* 0x000fe40000010000 */
[----:B------:R-:W-:-:S06]  /*235b0*/  WARPGROUP.ARRIVE ;  /* 0x00000000000079c5 */ /* 0x000fcc0000000000 */
[----:B------:R-:W-:Y:S01]  /*235c0*/  QGMMA.64x128x32.F32.E4M3.E4M3 R24, gdesc[UR52], R24, gsb0 ;  /* 0x01e00000341879f3 */ /* 0x000fe20008000818 */
[----:B----4-:R-:W-:Y:S02]  /*235d0*/  IADD3.X R219, R219, UR4, RZ, P6, !PT ;  /* 0x00000004dbdb7c10 */ /* 0x010fe4000b7fe4ff */
[----:B------:R-:W-:-:S03]  /*235e0*/  IADD3 R218, P6, R218, UR7, RZ ;  /* 0x00000007dada7c10 */ /* 0x000fc6000ffde0ff */
[----:B------:R1:W-:Y:S04]  /*235f0*/  STL [R1+0x928], R219 ;  /* 0x000928db01007387 */ /* 0x0003e80000100800 */
[----:B-1----:R0:W5:Y:S04]  /*23600*/  LDL.LU R219, [R1+0x132c] ;  /* 0x00132c0001db7983 */ /* 0x0021680000300800 */
[----:B------:R1:W-:Y:S01]  /*23610*/  STL [R1+0x8fc], R218 ;  /* 0x0008fcda01007387 */ /* 0x0003e20000100800 */
[----:B------:R-:W-:-:S03]  /*23620*/  IADD3.X R4, R4, UR4, RZ, P6, !PT ;  /* 0x0000000404047c10 */ /* 0x000fc6000b7fe4ff */
[----:B-1----:R0:W5:Y:S04]  /*23630*/  LDL.LU R218, [R1+0x1328] ;  /* 0x0013280001da7983 */ /* 0x0021680000300800 */
[----:B------:R1:W-:Y:S01]  /*23640*/  STL [R1+0x920], R217 ;  /* 0x000920d901007387 */ /* 0x0003e20000100800 */
[----:B------:R-:W-:-:S03]  /*23650*/  IADD3 R5, P6, R5, UR7, RZ ;  /* 0x0000000705057c10 */ /* 0x000fc6000ffde0ff */
[----:B-1----:R0:W5:Y:S04]  /*23660*/  LDL.LU R217, [R1+0x1324] ;  /* 0x0013240001d97983 */ /* 0x0021680000300800 */
[----:B------:R1:W-:Y:S04]  /*23670*/  STL [R1+0x8f4], R216 ;  /* 0x0008f4d801007387 */ /* 0x0003e80000100800 */
[----:B-1----:R0:W5:Y:S04]  /*23680*/  LDL.LU R216, [R1+0x1320] ;  /* 0x0013200001d87983 */ /* 0x0021680000300800 */
[----:B------:R0:W-:Y:S04]  /*23690*/  STL [R1+0x918], R245 ;  /* 0x000918f501007387 */ /* 0x0001e80000100800 */
        /* <DEDUP_REMOVED lines=14> */
[----:B------:R0:W-:Y:S01]  /*23780*/  STL [R1+0x8b4], R11 ;  /* 0x0008b40b01007387 */ /* 0x0001e20000100800 */
[----:B------:R-:W-:-:S03]  /*23790*/  IADD3.X R16, R16, UR4, RZ, P6, !PT ;  /* 0x0000000410107c10 */ /* 0x000fc6000b7fe4ff */
[----:B------:R0:W-:Y:S01]  /*237a0*/  STL [R1+0x8d8], R12 ;  /* 0x0008d80c01007387 */ /* 0x0001e20000100800 */
[----:B------:R-:W-:-:S03]  /*237b0*/  IADD3 R17, P6, R17, UR7, RZ ;  /* 0x0000000711117c10 */ /* 0x000fc6000ffde0ff */
        /* <DEDUP_REMOVED lines=9> */
[----:B------:R0:W-:Y:S04]  /*23850*/  STL [R1+0x8b0], R21 ;  /* 0x0008b01501007387 */ /* 0x0001e80000100800 */
[----:B------:R0:W-:Y:S04]  /*23860*/  STL [R1+0x8a8], R22 ;  /* 0x0008a81601007387 */ /* 0x0001e80000100800 */
[----:B------:R0:W-:Y:S04]  /*23870*/  STL [R1+0x890], R3 ;  /* 0x0008900301007387 */ /* 0x0001e80000100800 */
[----:B------:R0:W-:Y:S04]  /*23880*/  STL [R1+0x8a0], R23 ;  /* 0x0008a01701007387 */ /* 0x0001e80000100800 */
[----:B------:R0:W-:Y:S01]  /*23890*/  STL [R1+0x898], R2 ;  /* 0x0008980201007387 */ /* 0x0001e20000100800 */
[----:B------:R-:W-:-:S02]  /*238a0*/  WARPGROUP.DEPBAR.LE gsb0, 0x0 ;  /* 0x00008000000079c5 */ /* 0x000fc40000010000 */
[----:B------:R-:W-:Y:S05]  /*238b0*/  @P0 BRA `(.L_x_2) ;  /* 0xfffffe9400fc0947 */ /* 0x000fea000383ffff */
.L_x_1:
[----:B------:R-:W1:Y:S01]  /*238c0*/  LDL.LU R244, [R1+0x400] ;  /* 0x0004000001f47983 */ /* 0x000e620000300800 */
[----:B------:R-:W-:Y:S01]  /*238d0*/  F2FP.SATFINITE.E4M3.F32.PACK_AB_MERGE_C R152, R153, R152, RZ ;  /* 0x000000989998723e */ /* 0x000fe200048070ff */
[----:B------:R-:W-:Y:S01]  /*238e0*/  ULDC.64 UR10, c[0x0][0x228] ;  /* 0x00008a00000a7ab9 */ /* 0x000fe20000000a00 */
[----:B------:R-:W-:Y:S01]  /*238f0*/  F2FP.SATFINITE.E4M3.F32.PACK_AB_MERGE_C R162, R163, R162, RZ ;  /* 0x000000a2a3a2723e */ /* 0x000fe200048070ff */
[----:B------:R-:W1:Y:S01]  /*23900*/  LDL.LU R243, [R1+0x404] ;  /* 0x0004040001f37983 */ /* 0x000e620000300800 */
[----:B------:R-:W-:Y:S01]  /*23910*/  F2FP.SATFINITE.E4M3.F32.PACK_AB_MERGE_C R154, R155, R154, RZ ;  /* 0x0000009a9b9a723e */ /* 0x000fe200048070ff */
[----:B------:R-:W-:Y:S01]  /*23920*/  ULDC UR6, c[0x0][0x22c] ;  /* 0x00008b0000067ab9 */ /* 0x000fe20000000800 */
[----:B------:R-:W-:Y:S01]  /*23930*/  F2FP.SATFINITE.E4M3.F32.PACK_AB_MERGE_C R158, R159, R158, RZ ;  /* 0x0000009e9f9e723e */ /* 0x000fe200048070ff */
[----:B------:R-:W2:Y:S01]  /*23940*/  LDL.LU R242, [R1+0x408] ;  /* 0x0004080001f27983 */ /* 0x000ea20000300800 */
[----:B------:R-:W-:Y:S01]  /*23950*/  F2FP.SATFINITE.E4M3.F32.PACK_AB_MERGE_C R160, R161, R160, RZ ;  /* 0x000000a0a1a0723e */ /* 0x000fe200048070ff */
[----:B------:R-:W-:Y:S01]  /*23960*/  ULDC.64 UR4, c[0x0][0x228] ;  /* 0x00008a0000047ab9 */ /* 0x000fe20000000a00 */
[----:B------:R-:W-:Y:S01]  /*23970*/  F2FP.SATFINITE.E4M3.F32.PACK_AB_MERGE_C R169, R169, R168, RZ ;  /* 0x000000a8a9a9723e */ /* 0x000fe200048070ff */
[----:B------:R-:W2:Y:S01]  /*23980*/  LDL.LU R241, [R1+0x40c] ;  /* 0x00040c0001f17983 */ /* 0x000ea20000300800 */
[----:B------:R-:W-:Y:S01]  /*23990*/  F2FP.SATFINITE.E4M3.F32.PACK_AB_MERGE_C R171, R171, R170, RZ ;  /* 0x000000aaabab723e */ /* 0x000fe200048070ff */
[----:B------:R-:W-:Y:S01]  /*239a0*/  ULDC.64 UR8, c[0x0][0x228] ;  /* 0x00008a0000087ab9 */ /* 0x000fe20000000a00 */
[----:B------:R-:W-:Y:S01]  /*239b0*/  F2FP.SATFINITE.E4M3.F32.PACK_AB_MERGE_C R172, R173, R172, RZ ;  /* 0x000000acadac723e */ /* 0x000fe200048070ff */
[----:B------:R-:W3:Y:S01]  /*239c0*/  LDL.LU R240, [R1+0x410] ;  /* 0x0004100001f07983 */ /* 0x000ee20000300800 */
[----:B------:R-:W-:Y:S01]  /*239d0*/  F2FP.SATFINITE.E4M3.F32.PACK_AB_MERGE_C R178, R179, R178, RZ ;  /* 0x000000b2b3b2723e */ /* 0x000fe200048070ff */
[----:B------:R-:W-:Y:S01]  /*239e0*/  ULDC.64 UR14, c[0x0][0x220] ;  /* 0x00008800000e7ab9 */ /* 0x000fe20000000a00 */
[----:B------:R-:W-:Y:S01]  /*239f0*/  F2FP.SATFINITE.E4M3.F32.PACK_AB_MERGE_C R184, R185, R184, RZ ;  /* 0x000000b8b9b8723e */ /* 0x000fe200048070ff */
[----:B------:R-:W3:Y:S01]  /*23a00*/  LDL.LU R239, [R1+0x414] ;  /* 0x0004140001ef7983 */ /* 0x000ee20000300800 */
[----:B------:R-:W-:Y:S01]  /*23a10*/  F2FP.SATFINITE.E4M3.F32.PACK_AB_MERGE_C R188, R189, R188, RZ ;  /* 0x000000bcbdbc723e */ /* 0x000fe200048070ff */
[----:B------:R-:W-:Y:S01]  /*23a20*/  ULDC.64 UR12, c[0x0][0x220] ;  /* 0x00008800000c7ab9 */ /* 0x000fe20000000a00 */
[----:B------:R-:W-:Y:S01]  /*23a30*/  F2FP.SATFINITE.E4M3.F32.PACK_AB_MERGE_C R186, R187, R186, RZ ;  /* 0x000000babbba723e */ /* 0x000fe200048070ff */
[----:B------:R-:W4:Y:S01]  /*23a40*/  LDL.LU R238, [R1+0x418] ;  /* 0x0004180001ee7983 */ /* 0x000f220000300800 */
[----:B------:R-:W-:Y:S01]  /*23a50*/  F2FP.SATFINITE.E4M3.F32.PACK_AB_MERGE_C R196, R197, R196, RZ ;  /* 0x000000c4c5c4723e */ /* 0x000fe200048070ff */
[----:B------:R-:W-:Y:S01]  /*23a60*/  ULDC UR29, c[0x0][0x248] ;  /* 0x00009200001d7ab9 */ /* 0x000fe20000000800 */
        /* <DEDUP_REMOVED lines=28> */
[----:B------:R-:W-:Y:S01]  /*23c30*/  ULDC UR22, c[0x0][0x248] ;  /* 0x0000920000167ab9 */ /* 0x000fe20000000800 */
[----:B------:R-:W4:Y:S01]  /*23c40*/  LDL.LU R230, [R1+0x438] ;  /* 0x0004380001e67983 */ /* 0x000f220000300800 */
[----:B------:R-:W-:Y:S01]  /*23c50*/  ULDC UR21, c[0x0][0x248] ;  /* 0x0000920000157ab9 */ /* 0x000fe20000000800 */
[----:B------:R-:W-:Y:S01]  /*23c60*/  ULDC UR20, c[0x0][0x248] ;  /* 0x0000920000147ab9 */ /* 0x000fe20000000800 */
[----:B------:R-:W-:Y:S01]  /*23c70*/  ULDC UR19, c[0x0][0x248] ;  /* 0x0000920000137ab9 */ /* 0x000fe20000000800 */
[----:B------:R-:W4:Y:S01]  /*23c80*/  LDL.LU R229, [R1+0x43c] ;  /* 0x00043c0001e57983 */ /* 0x000f220000300800 */
[----:B------:R-:W-:Y:S01]  /*23c90*/  ULDC UR18, c[0x0][0x248] ;  /* 0x0000920000127ab9 */ /* 0x000fe20000000800 */
[----:B------:R-:W-:Y:S01]  /*23ca0*/  ULDC UR17, c[0x0][0x248] ;  /* 0x0000920000117ab9 */ /* 0x000fe20000000800 */
[----:B------:R-:W-:Y:S01]  /*23cb0*/  ULDC UR16, c[0x0][0x248] ;  /* 0x0000920000107ab9 */ /* 0x000fe20000000800 */
[----:B0-----:R-:W4:Y:S01]  /*23cc0*/  LDL.LU R23, [R1+0x440] ;  /* 0x0004400001177983 */ /* 0x001f220000300800 */
[----:B------:R-:W-:Y:S01]  /*23cd0*/  ULDC UR55, c[0x0][0x248] ;  /* 0x0000920000377ab9 */ /* 0x000fe20000000800 */
        /* <DEDUP_REMOVED lines=30> */
[----:B------:R-:W-:Y:S01]  /*23ec0*/  STL [R1+0x14b4], R25 ;  /* 0x0014b41901007387 */ /* 0x000fe20000100800 */
[----:B------:R-:W-:Y:S01]  /*23ed0*/  ULDC UR33, c[0x0][0x248] ;  /* 0x0000920000217ab9 */ /* 0x000fe20000000800 */
[----:B------:R-:W-:Y:S01]  /*23ee0*/  ULDC UR32, c[0x0][0x248] ;  /* 0x0000920000207ab9 */ /* 0x000fe20000000800 */
[----:B------:R-:W-:Y:S01]  /*23ef0*/  ULDC UR31, c[0x0][0x248] ;  /* 0x00009200001f7ab9 */ /* 0x000fe20000000800 */
[----:B------:R-:W-:Y:S01]  /*23f00*/  STL [R1+0x14b0], R26 ;  /* 0x0014b01a01007387 */ /* 0x000fe20000100800 */
[----:B------:R-:W-:-:S03]  /*23f10*/  ULDC UR30, c[0x0][0x248] ;  /* 0x00009200001e7ab9 */ /* 0x000fc60000000800 */
        /* <DEDUP_REMOVED lines=57> */
[----:B-----5:R-:W-:Y:S04]  /*242b0*/  STL [R1+0x13c8], R216 ;  /* 0x0013c8d801007387 */ /* 0x020fe80000100800 */
[----:B------:R-:W-:Y:S04]  /*242c0*/  STL [R1+0x13c4], R85 ;  /* 0x0013c45501007387 */ /* 0x000fe80000100800 */
[----:B------:R-:W-:Y:S04]  /*242d0*/  STL [R1+0x13c0], R84 ;  /* 0x0013c05401007387 */ /* 0x000fe80000100800 */
[----:B------:R-:W-:Y:S04]  /*242e0*/  STL [R1+0x13bc], R87 ;  /* 0x0013bc5701007387 */ /* 0x000fe80000100800 */
[----:B------:R-:W-:Y:S04]  /*242f0*/  STL [R1+0x13b8], R86 ;  /* 0x0013b85601007387 */ /* 0x000fe80000100800 */
[----:B------:R-:W-:Y:S04]  /*24300*/  STL [R1+0x13b4], R6 ;  /* 0x0013b40601007387 */ /* 0x000fe80000100800 */
[----:B------:R1:W-:Y:S04]  /*24310*/  STL [R1+0x139c], R0 ;  /* 0x00139c0001007387 */ /* 0x0003e80000100800 */
[----:B------:R-:W-:Y:S04]  /*24320*/  STL [R1+0x1360], R217 ;  /* 0x001360d901007387 */ /* 0x000fe80000100800 */
[----:B------:R-:W-:Y:S01]  /*24330*/  STL [R1+0x135c], R220 ;  /* 0x00135cdc01007387 */ /* 0x000fe20000100800 */
[----:B-1----:R-:W-:-:S03]  /*24340*/  F2FP.SATFINITE.E4M3.F32.PACK_AB_MERGE_C R0, R243, R244, RZ ;  /* 0x000000f4f300723e */ /* 0x002fc600048070ff */
[----:B------:R-:W-:Y:S04]  /*24350*/  STL [R1+0x1358], R219 ;  /* 0x001358db01007387 */ /* 0x000fe80000100800 */
[----:B------:R-:W-:Y:S04]  /*24360*/  STL [R1+0x1354], R7 ;  /* 0x0013540701007387 */ /* 0x000fe80000100800 */
[----:B------:R-:W-:Y:S04]  /*24370*/  STL [R1+0x1350], R218 ;  /* 0x001350da01007387 */ /* 0x000fe80000100800 */
[----:B------:R3:W-:Y:S04]  /*24380*/  STL [R1+0x134c], R3 ;  /* 0x00134c0301007387 */ /* 0x0007e80000100800 */
[----:B------:R2:W-:Y:S04]  /*24390*/  STL [R1+0x1348], R5 ;  /* 0x0013480501007387 */ /* 0x0005e80000100800 */
[----:B------:R4:W-:Y:S01]  /*243a0*/  STL [R1+0x1344], R19 ;  /* 0x0013441301007387 */ /* 0x0009e20000100800 */
[----:B---3--:R-:W-:-:S03]  /*243b0*/  F2FP.SATFINITE.E4M3.F32.PACK_AB_MERGE_C R3, R239, R240, RZ ;  /* 0x000000f0ef03723e */ /* 0x008fc600048070ff */
[----:B------:R-:W-:Y:S01]  /*243c0*/  STL [R1+0x1340], R18 ;  /* 0x0013401201007387 */ /* 0x000fe20000100800 */
[----:B--2---:R-:W-:-:S03]  /*243d0*/  F2FP.SATFINITE.E4M3.F32.PACK_AB_MERGE_C R5, R241, R242, RZ ;  /* 0x000000f2f105723e */ /* 0x004fc600048070ff */
[----:B------:R-:W-:Y:S01]  /*243e0*/  STL [R1+0x133c], R17 ;  /* 0x00133c1101007387 */ /* 0x000fe20000100800 */
[----:B----4-:R-:W-:-:S03]  /*243f0*/  F2FP.SATFINITE.E4M3.F32.PACK_AB_MERGE_C R19, R233, R234, RZ ;  /* 0x000000eae913723e */ /* 0x010fc600048070ff */
        /* <DEDUP_REMOVED lines=8> */
[----:B------:R1:W-:Y:S04]  /*24480*/  STL [R1+0x510], R5 ;  /* 0x0005100501007387 */ /* 0x0003e80000100800 */
[----:B------:R2:W-:Y:S01]  /*24490*/  STL [R1+0x50c], R3 ;  /* 0x00050c0301007387 */ /* 0x0005e20000100800 */
[----:B0-----:R-:W-:-:S02]  /*244a0*/  F2FP.SATFINITE.E4M3.F32.PACK_AB_MERGE_C R0, R237, R238, RZ ;  /* 0x000000eeed00723e */ /* 0x001fc400048070ff */
[----:B-1----:R-:W-:Y:S02]  /*244b0*/  F2FP.SATFINITE.E4M3.F32.PACK_AB_MERGE_C R5, R235, R236, RZ ;  /* 0x000000eceb05723e */ /* 0x002fe400048070ff */
[----:B--2---:R-:W-:-:S03]  /*244c0*/  F2FP.SATFINITE.E4M3.F32.PACK_AB_MERGE_C R3, R229, R230, RZ ;  /* 0x000000e6e503723e */ /* 0x004fc600048070ff */
[----:B------:R0:W-:Y:S04]  /*244d0*/  STL [R1+0x1364], R5 ;  /* 0x0013640501007387 */ /* 0x0001e80000100800 */
[----:B------:R1:W-:Y:S04]  /*244e0*/  STL [R1+0x508], R0 ;  /* 0x0005080001007387 */ /* 0x0003e80000100800 */
[----:B------:R-:W-:Y:S01]  /*244f0*/  STL [R1+0x1368], R19 ;  /* 0x0013681301007387 */ /* 0x000fe20000100800 */
[----:B0-----:R-:W-:Y:S02]  /*24500*/  F2FP.SATFINITE.E4M3.F32.PACK_AB_MERGE_C R5, R231, R232, RZ ;  /* 0x000000e8e705723e */ /* 0x001fe400048070ff */
[----:B-1----:R-:W-:-:S03]  /*24510*/  F2FP.SATFINITE.E4M3.F32.PACK_AB_MERGE_C R0, R22, R23, RZ ;  /* 0x000000171600723e */ /* 0x002fc600048070ff */
[----:B------:R0:W-:Y:S04]  /*24520*/  STL [R1+0x105c], R5 ;  /* 0x00105c0501007387 */ /* 0x0001e80000100800 */
[----:B------:R1:W-:Y:S04]  /*24530*/  STL [R1+0x1054], R3 ;  /* 0x0010540301007387 */ /* 0x0003e80000100800 */
[----:B------:R2:W-:Y:S01]  /*24540*/  STL [R1+0x1094], R0 ;  /* 0x0010940001007387 */ /* 0x0005e20000100800 */
[----:B0-----:R-:W-:Y:S02]  /*24550*/  F2FP.SATFINITE.E4M3.F32.PACK_AB_MERGE_C R5, R20, R21, RZ ;  /* 0x000000151405723e */ /* 0x001fe400048070ff */
[----:B-1----:R-:W-:-:S03]  /*24560*/  F2FP.SATFINITE.E4M3.F32.PACK_AB_MERGE_C R3, R8, R9, RZ ;  /* 0x000000090803723e */ /* 0x002fc600048070ff */
[----:B------:R-:W-:Y:S01]  /*24570*/  STL [R1+0x1090], R5 ;  /* 0x0010900501007387 */ /* 0x000fe20000100800 */
[----:B--2---:R-:W-:-:S03]  /*24580*/  F2FP.SATFINITE.E4M3.F32.PACK_AB_MERGE_C R0, R2, R4, RZ ;  /* 0x000000040200723e */ /* 0x004fc600048070ff */
[----:B------:R-:W2:Y:S04]  /*24590*/  LDL.LU R41, [R1+0x460] ;  /* 0x0004600001297983 */ /* 0x000ea80000300800 */
[----:B------:R-:W-:Y:S04]  /*245a0*/  STL [R1+0x1080], R3 ;  /* 0x0010800301007387 */ /* 0x000fe80000100800 */
[----:B------:R-:W2:Y:S04]  /*245b0*/  LDL.LU R38, [R1+0x464] ;  /* 0x0004640001267983 */ /* 0x000ea80000300800 */
[----:B------:R0:W-:Y:S04]  /*245c0*/  STL [R1+0x1084], R0 ;  /* 0x0010840001007387 */ /* 0x0001e80000100800 */
[----:B------:R-:W3:Y:S04]  /*245d0*/  LDL.LU R39, [R1+0x468] ;  /* 0x0004680001277983 */ /* 0x000ee80000300800 */
[----:B------:R-:W3:Y:S04]  /*245e0*/  LDL.LU R36, [R1+0x46c] ;  /* 0x00046c0001247983 */ /* 0x000ee80000300800 */
        /* <DEDUP_REMOVED lines=8> */
[----:B------:R-:W0:Y:S04]  /*24670*/  LDL.LU R28, [R1+0x490] ;  /* 0x00049000011c7983 */ /* 0x000e280000300800 */
[----:B------:R-:W0:Y:S04]  /*24680*/  LDL.LU R27, [R1+0x494] ;  /* 0x00049400011b7983 */ /* 0x000e280000300800 */
        /* <DEDUP_REMOVED lines=42> */
[----:B--2---:R-:W-:-:S02]  /*24930*/  F2FP.SATFINITE.E4M3.F32.PACK_AB_MERGE_C R69, R38, R41, RZ ;  /* 0x000000292645723e */ /* 0x004fc400048070ff */
[----:B---3--:R-:W-:Y:S02]  /*24940*/  F2FP.SATFINITE.E4M3.F32.PACK_AB_MERGE_C R83, R36, R39, RZ ;  /* 0x000000272453723e */ /* 0x008fe400048070ff */
[----:B----4-:R-:W-:Y:S02]  /*24950*/  F2FP.SATFINITE.E4M3.F32.PACK_AB_MERGE_C R64, R35, R37, RZ ;  /* 0x000000252340723e */ /* 0x010fe400048070ff */
[----:B------:R-:W-:Y:S02]  /*24960*/  F2FP.SATFINITE.E4M3.F32.PACK_AB_MERGE_C R68, R33, R34, RZ ;  /* 0x000000222144723e */ /* 0x000fe400048070ff */
[----:B------:R-:W-:-:S05]  /*24970*/  F2FP.SATFINITE.E4M3.F32.PACK_AB_MERGE_C R217, R31, R32, RZ ;  /* 0x000000201fd9723e */ /* 0x000fca00048070ff */
[----:B------:R-:W-:Y:S01]  /*24980*/  STL [R1+0x136c], R217 ;  /* 0x00136cd901007387 */ /* 0x000fe20000100800 */
[----:B------:R-:W-:-:S05]  /*24990*/  F2FP.SATFINITE.E4M3.F32.PACK_AB_MERGE_C R220, R29, R30, RZ ;  /* 0x0000001e1ddc723e */ /* 0x000fca00048070ff */
[----:B------:R-:W-:Y:S01]  /*249a0*/  STL [R1+0x1370], R220 ;  /* 0x001370dc01007387 */ /* 0x000fe20000100800 */
[----:B0-----:R-:W-:-:S05]  /*249b0*/  F2FP.SATFINITE.E4M3.F32.PACK_AB_MERGE_C R0, R27, R28, RZ ;  /* 0x0000001c1b00723e */ /* 0x001fca00048070ff */
[----:B------:R0:W-:Y:S01]  /*249c0*/  STL [R1+0x44c], R0 ;  /* 0x00044c0001007387 */ /* 0x0001e20000100800 */
[----:B------:R-:W-:-:S05]  /*249d0*/  F2FP.SATFINITE.E4M3.F32.PACK_AB_MERGE_C R5, R25, R26, RZ ;  /* 0x0000001a1905723e */ /* 0x000fca00048070ff */
[----:B------:R1:W-:Y:S01]  /*249e0*/  STL [R1+0x448], R5 ;  /* 0x0004480501007387 */ /* 0x0003e20000100800 */
[----:B------:R-:W-:-:S05]  /*249f0*/  F2FP.SATFINITE.E4M3.F32.PACK_AB_MERGE_C R3, R224, R222, RZ ;  /* 0x000000dee003723e */ /* 0x000fca00048070ff */
[----:B------:R2:W-:Y:S01]  /*24a00*/  STL [R1+0x444], R3 ;  /* 0x0004440301007387 */ /* 0x0005e20000100800 */
[----:B0-----:R-:W-:-:S05]  /*24a10*/  F2FP.SATFINITE.E4M3.F32.PACK_AB_MERGE_C R0, R228, R226, RZ ;  /* 0x000000e2e400723e */ /* 0x001fca00048070ff */
[----:B------:R0:W-:Y:S01]  /*24a20*/  STL [R1+0x440], R0 ;  /* 0x0004400001007387 */ /* 0x0001e20000100800 */
[----:B-1----:R-:W-:-:S05]  /*24a30*/  F2FP.SATFINITE.E4M3.F32.PACK_AB_MERGE_C R5, R223, R221, RZ ;  /* 0x000000dddf05723e */ /* 0x002fca00048070ff */
[----:B------:R1:W-:Y:S01]  /*24a40*/  STL [R1+0x43c], R5 ;  /* 0x00043c0501007387 */ /* 0x0003e20000100800 */
[----:B--2---:R-:W-:-:S05]  /*24a50*/  F2FP.SATFINITE.E4M3.F32.PACK_AB_MERGE_C R3, R227, R225, RZ ;  /* 0x000000e1e303723e */ /* 0x004fca00048070ff */
        /* <DEDUP_REMOVED lines=16> */
[----:B------:R-:W-:Y:S01]  /*24b60*/  STL [R1+0x418], R5 ;  /* 0x0004180501007387 */ /* 0x000fe20000100800 */
[----:B--2---:R-:W-:-:S05]  /*24b70*/  F2FP.SATFINITE.E4M3.F32.PACK_AB_MERGE_C R3, R235, R236, RZ ;  /* 0x000000eceb03723e */ /* 0x004fca00048070ff */
[----:B------:R1:W-:Y:S01]  /*24b80*/  STL [R1+0x414], R3 ;  /* 0x0004140301007387 */ /* 0x0003e20000100800 */
[----:B0-----:R-:W-:Y:S02]  /*24b90*/  F2FP.SATFINITE.E4M3.F32.PACK_AB_MERGE_C R0, R233, R234, RZ ;  /* 0x000000eae900723e */ /* 0x001fe400048070ff */
[----:B------:R-:W-:-:S05]  /*24ba0*/  F2FP.SATFINITE.E4M3.F32.PACK_AB_MERGE_C R219, R231, R232, RZ ;  /* 0x000000e8e7db723e */ /* 0x000fca00048070ff */
[----:B------:R-:W-:Y:S01]  /*24bb0*/  STL [R1+0x1374], R219 ;  /* 0x001374db01007387 */ /* 0x000fe20000100800 */
[----:B------:R-:W-:-:S03]  /*24bc0*/  F2FP.SATFINITE.E4M3.F32.PACK_AB_MERGE_C R7, R229, R230, RZ ;  /* 0x000000e6e507723e */ /* 0x000fc600048070ff */
[----:B------:R0:W-:Y:S04]  /*24bd0*/  STL [R1+0x410], R0 ;  /* 0x0004100001007387 */ /* 0x0001e80000100800 */
[----:B------:R-:W-:Y:S01]  /*24be0*/  STL [R1+0x1378], R7 ;  /* 0x0013780701007387 */ /* 0x000fe20000100800 */
[----:B------:R-:W-:-:S05]  /*24bf0*/  F2FP.SATFINITE.E4M3.F32.PACK_AB_MERGE_C R18, R22, R23, RZ ;  /* 0x000000171612723e */ /* 0x000fca00048070ff */
[----:B------:R-:W-:Y:S01]  /*24c00*/  STL [R1+0x137c], R18 ;  /* 0x00137c1201007387 */ /* 0x000fe20000100800 */
[----:B------:R-:W-:-:S05]  /*24c10*/  F2FP.SATFINITE.E4M3.F32.PACK_AB_MERGE_C R14, R20, R21, RZ ;  /* 0x00000015140e723e */ /* 0x000fca00048070ff */
[----:B------:R-:W-:Y:S01]  /*24c20*/  STL [R1+0x1380], R14 ;  /* 0x0013800e01007387 */ /* 0x000fe20000100800 */
[----:B-1----:R-:W-:-:S03]  /*24c30*/  F2FP.SATFINITE.E4M3.F32.PACK_AB_MERGE_C R3, R8, R9, RZ ;  /* 0x000000090803723e */ /* 0x002fc600048070ff */
[----:B------:R-:W2:Y:S04]  /*24c40*/  LDL.LU R32, [R1+0x340] ;  /* 0x0003400001207983 */ /* 0x000ea80000300800 */
[----:B------:R-:W-:Y:S01]  /*24c50*/  STL [R1+0x1044], R3 ;  /* 0x0010440301007387 */ /* 0x000fe20000100800 */
[----:B0-----:R-:W-:-:S03]  /*24c60*/  F2FP.SATFINITE.E4M3.F32.PACK_AB_MERGE_C R0, R2, R4, RZ ;  /* 0x000000040200723e */ /* 0x001fc600048070ff */
        /* <DEDUP_REMOVED lines=48> */
[----:B--2---:R-:W-:-:S05]  /*24f70*/  F2FP.SATFINITE.E4M3.F32.PACK_AB_MERGE_C R0, R31, R32, RZ ;  /* 0x000000201f00723e */ /* 0x004fca00048070ff */
[----:B------:R0:W-:Y:S01]  /*24f80*/  STL [R1+0x108c], R0 ;  /* 0x00108c0001007387 */ /* 0x0001e20000100800 */
[----:B---3--:R-:W-:Y:S02]  /*24f90*/  F2FP.SATFINITE.E4M3.F32.PACK_AB_MERGE_C R5, R29, R30, RZ ;  /* 0x0000001e1d05723e */ /* 0x008fe400048070ff */
[----:B----4-:R-:W-:-:S03]  /*24fa0*/  F2FP.SATFINITE.E4M3.F32.PACK_AB_MERGE_C R3, R27, R28, RZ ;  /* 0x0000001c1b03723e */ /* 0x010fc600048070ff */
[----:B------:R-:W-:Y:S01]  /*24fb0*/  STL [R1+0x1088], R5 ;  /* 0x0010880501007387 */ /* 0x000fe20000100800 */
[----:B0-----:R-:W-:-:S03]  /*24fc0*/  F2FP.SATFINITE.E4M3.F32.PACK_AB_MERGE_C R0, R25, R26, RZ ;  /* 0x0000001a1900723e */ /* 0x001fc600048070ff */
[----:B------:R-:W-:Y:S04]  /*24fd0*/  STL [R1+0x1068], R3 ;  /* 0x0010680301007387 */ /* 0x000fe80000100800 */
[----:B------:R-:W-:Y:S01]  /*24fe0*/  STL [R1+0x1074], R0 ;  /* 0x0010740001007387 */ /* 0x000fe20000100800 */
[----:B------:R-:W-:-:S05]  /*24ff0*/  F2FP.SATFINITE.E4M3.F32.PACK_AB_MERGE_C R17, R251, R252, RZ ;  /* 0x000000fcfb11723e */ /* 0x000fca00048070ff */
[----:B------:R0:W-:Y:S01]  /*25000*/  STL [R1+0x1384], R17 ;  /* 0x0013841101007387 */ /* 0x0001e20000100800 */
[----:B------:R-:W-:Y:S02]  /*25010*/  F2FP.SATFINITE.E4M3.F32.PACK_AB_MERGE_C R11, R249, R250, RZ ;  /* 0x000000faf90b723e */ /* 0x000fe400048070ff */
[----:B------:R-:W-:-:S03]  /*25020*/  F2FP.SATFINITE.E4M3.F32.PACK_AB_MERGE_C R220, R247, R248, RZ ;  /* 0x000000f8f7dc723e */ /* 0x000fc600048070ff */
[----:B------:R-:W-:Y:S04]  /*25030*/  STL [R1+0x1388], R11 ;  /* 0x0013880b01007387 */ /* 0x000fe80000100800 */
[----:B------:R-:W-:Y:S01]  /*25040*/  STL [R1+0x138c], R220 ;  /* 0x00138cdc01007387 */ /* 0x000fe20000100800 */
[----:B0-----:R-:W-:Y:S02]  /*25050*/  F2FP.SATFINITE.E4M3.F32.PACK_AB_MERGE_C R17, R243, R244, RZ ;  /* 0x000000f4f311723e */ /* 0x001fe400048070ff */
[----:B------:R-:W-:-:S03]  /*25060*/  F2FP.SATFINITE.E4M3.F32.PACK_AB_MERGE_C R10, R241, R242, RZ ;  /* 0x000000f2f10a723e */ /* 0x000fc600048070ff */
[----:B------:R-:W-:Y:S01]  /*25070*/  STL [R1+0x1390], R17 ;  /* 0x0013901101007387 */ /* 0x000fe20000100800 */
[----:B------:R-:W-:-:S03]  /*25080*/  F2FP.SATFINITE.E4M3.F32.PACK_AB_MERGE_C R3, R239, R240, RZ ;  /* 0x000000f0ef03723e */ /* 0x000fc600048070ff */
[----:B------:R-:W-:Y:S04]  /*25090*/  STL [R1+0x1394], R10 ;  /* 0x0013940a01007387 */ /* 0x000fe80000100800 */
[----:B------:R0:W-:Y:S01]  /*250a0*/  STL [R1+0x330], R3 ;  /* 0x0003300301007387 */ /* 0x0001e20000100800 */
[----:B------:R-:W-:Y:S02]  /*250b0*/  F2FP.SATFINITE.E4M3.F32.PACK_AB_MERGE_C R0, R235, R236, RZ ;  /* 0x000000eceb00723e */ /* 0x000fe400048070ff */
[----:B------:R-:W-:-:S05]  /*250c0*/  F2FP.SATFINITE.E4M3.F32.PACK_AB_MERGE_C R12, R233, R234, RZ ;  /* 0x000000eae90c723e */ /* 0x000fca00048070ff */
[----:B------:R-:W-:Y:S01]  /*250d0*/  STL [R1+0x1398], R12 ;  /* 0x0013980c01007387 */ /* 0x000fe20000100800 */
[----:B0-----:R-:W-:-:S03]  /*250e0*/  F2FP.SATFINITE.E4M3.F32.PACK_AB_MERGE_C R3, R231, R232, RZ ;  /* 0x000000e8e703723e */ /* 0x001fc600048070ff */
[----:B------:R0:W-:Y:S04]  /*250f0*/  STL [R1+0x32c], R0 ;  /* 0x00032c0001007387 */ /* 0x0001e80000100800 */
[----:B------:R-:W-:Y:S01]  /*25100*/  STL [R1+0x324], R3 ;  /* 0x0003240301007387 */ /* 0x000fe20000100800 */
[----:B0-----:R-:W-:Y:S02]  /*25110*/  F2FP.SATFINITE.E4M3.F32.PACK_AB_MERGE_C R0, R22, R23, RZ ;  /* 0x000000171600723e */ /* 0x001fe400048070ff */
[----:B------:R-:W-:-:S05]  /*25120*/  F2FP.SATFINITE.E4M3.F32.PACK_AB_MERGE_C R13, R20, R21, RZ ;  /* 0x00000015140d723e */ /* 0x000fca00048070ff */
[----:B------:R-:W-:Y:S04]  /*25130*/  STL [R1+0x13a0], R13 ;  /* 0x0013a00d01007387 */ /* 0x000fe80000100800 */
[----:B------:R0:W-:Y:S04]  /*25140*/  STL [R1+0x320], R0 ;  /* 0x0003200001007387 */ /* 0x0001e80000100800 */
[----:B------:R-:W2:Y:S01]  /*25150*/  LDL.LU R49, [R1+0x200] ;  /* 0x0002000001317983 */ /* 0x000ea20000300800 */
[----:B0-----:R-:W-:-:S05]  /*25160*/  F2FP.SATFINITE.E4M3.F32.PACK_AB_MERGE_C R0, R8, R9, RZ ;  /* 0x000000090800723e */ /* 0x001fca00048070ff */
[----:B------:R0:W-:Y:S04]  /*25170*/  STL [R1+0x318], R0 ;  /* 0x0003180001007387 */ /* 0x0001e80000100800 */
[----:B------:R-:W2:Y:S04]  /*25180*/  LDL.LU R46, [R1+0x204] ;  /* 0x00020400012e7983 */ /* 0x000ea80000300800 */
        /* <DEDUP_REMOVED lines=17> */
[----:B------:R-:W4:Y:S01]  /*252a0*/  LDL.LU R29, [R1+0x24c] ;  /* 0x00024c00011d7983 */ /* 0x000f220000300800 */
[----:B------:R-:W-:-:S03]  /*252b0*/  F2FP.SATFINITE.E4M3.F32.PACK_AB_MERGE_C R87, R224, R222, RZ ;  /* 0x000000dee057723e */ /* 0x000fc600048070ff */
        /* <DEDUP_REMOVED lines=51> */
[----:B--2---:R-:W-:-:S02]  /*255f0*/  F2FP.SATFINITE.E4M3.F32.PACK_AB_MERGE_C R14, R46, R49, RZ ;  /* 0x000000312e0e723e */ /* 0x004fc400048070ff */
[----:B---3--:R-:W-:-:S03]  /*25600*/  F2FP.SATFINITE.E4M3.F32.PACK_AB_MERGE_C R18, R44, R47, RZ ;  /* 0x0000002f2c12723e */ /* 0x008fc600048070ff */
[----:B------:R-:W-:Y:S01]  /*25610*/  STL [R1+0x13a4], R14 ;  /* 0x0013a40e01007387 */ /* 0x000fe20000100800 */
[----:B----4-:R-:W-:-:S03]  /*25620*/  F2FP.SATFINITE.E4M3.F32.PACK_AB_MERGE_C R217, R42, R45, RZ ;  /* 0x0000002d2ad9723e */ /* 0x010fc600048070ff */
[----:B------:R-:W-:Y:S01]  /*25630*/  STL [R1+0x13a8], R18 ;  /* 0x0013a81201007387 */ /* 0x000fe20000100800 */
[----:B------:R-:W-:-:S03]  /*25640*/  F2FP.SATFINITE.E4M3.F32.PACK_AB_MERGE_C R19, R40, R43, RZ ;  /* 0x0000002b2813723e */ /* 0x000fc600048070ff */
[----:B------:R-:W-:Y:S04]  /*25650*/  STL [R1+0x13ac], R217 ;  /* 0x0013acd901007387 */ /* 0x000fe80000100800 */
[----:B------:R-:W-:Y:S01]  /*25660*/  STL [R1+0x13b0], R19 ;  /* 0x0013b01301007387 */ /* 0x000fe20000100800 */
[----:B------:R-:W-:Y:S02]  /*25670*/  F2FP.SATFINITE.E4M3.F32.PACK_AB_MERGE_C R5, R35, R37, RZ ;  /* 0x000000252305723e */ /* 0x000fe400048070ff */
[----:B------:R-:W-:-:S03]  /*25680*/  F2FP.SATFINITE.E4M3.F32.PACK_AB_MERGE_C R3, R33, R34, RZ ;  /* 0x000000222103723e */ /* 0x000fc600048070ff */
[----:B------:R1:W-:Y:S01]  /*25690*/  STL [R1+0xfac], R5 ;  /* 0x000fac0501007387 */ /* 0x0003e20000100800 */
[----:B0-----:R-:W-:-:S03]  /*256a0*/  F2FP.SATFINITE.E4M3.F32.PACK_AB_MERGE_C R0, R31, R32, RZ ;  /* 0x000000201f00723e */ /* 0x001fc600048070ff */
[----:B------:R0:W-:Y:S04]  /*256b0*/  STL [R1+0xf9c], R3 ;  /* 0x000f9c0301007387 */ /* 0x0001e80000100800 */
[----:B------:R2:W-:Y:S01]  /*256c0*/  STL [R1+0x1058], R0 ;  /* 0x0010580001007387 */ /* 0x0005e20000100800 */
[----:B-1----:R-:W-:Y:S02]  /*256d0*/  F2FP.SATFINITE.E4M3.F32.PACK_AB_MERGE_C R5, R29, R30, RZ ;  /* 0x0000001e1d05723e */ /* 0x002fe400048070ff */
[----:B0-----:R-:W-:-:S03]  /*256e0*/  F2FP.SATFINITE.E4M3.F32.PACK_AB_MERGE_C R3, R27, R28, RZ ;  /* 0x0000001c1b03723e */ /* 0x001fc600048070ff */
[----:B------:R-:W-:Y:S01]  /*256f0*/  STL [R1+0x1050], R5 ;  /* 0x0010500501007387 */ /* 0x000fe20000100800 */
[----:B--2---:R-:W-:-:S03]  /*25700*/  F2FP.SATFINITE.E4M3.F32.PACK_AB_MERGE_C R0, R25, R26, RZ ;  /* 0x0000001a1900723e */ /* 0x004fc600048070ff */
[----:B------:R0:W-:Y:S04]  /*25710*/  STL [R1+0xff0], R3 ;  /* 0x000ff00301007387 */ /* 0x0001e80000100800 */
[----:B------:R1:W-:Y:S04]  /*25720*/  STL [R1+0x1004], R0 ;  /* 0x0010040001007387 */ /* 0x0003e80000100800 */
[----:B------:R-:W2:Y:S01]  /*25730*/  LDL.LU R49, [R1+0x100] ;  /* 0x0001000001317983 */ /* 0x000ea20000300800 */
[----:B------:R-:W-:Y:S02]  /*25740*/  F2FP.SATFINITE.E4M3.F32.PACK_AB_MERGE_C R16, R38, R41, RZ ;  /* 0x000000292610723e */ /* 0x000fe400048070ff */
[----:B------:R-:W-:-:S02]  /*25750*/  F2FP.SATFINITE.E4M3.F32.PACK_AB_MERGE_C R15, R36, R39, RZ ;  /* 0x00000027240f723e */ /* 0x000fc400048070ff */
[----:B------:R-:W-:Y:S02]  /*25760*/  F2FP.SATFINITE.E4M3.F32.PACK_AB_MERGE_C R218, R251, R252, RZ ;  /* 0x000000fcfbda723e */ /* 0x000fe400048070ff */
[----:B------:R-:W2:Y:S04]  /*25770*/  LDL.LU R252, [R1+0x104] ;  /* 0x0001040001fc7983 */ /* 0x000ea80000300800 */
[----:B------:R-:W3:Y:S01]  /*25780*/  LDL.LU R46, [R1+0x108] ;  /* 0x00010800012e7983 */ /* 0x000ee20000300800 */
[----:B0-----:R-:W-:-:S03]  /*25790*/  F2FP.SATFINITE.E4M3.F32.PACK_AB_MERGE_C R3, R249, R250, RZ ;  /* 0x000000faf903723e */ /* 0x001fc600048070ff */
[----:B------:R-:W3:Y:S04]  /*257a0*/  LDL.LU R251, [R1+0x10c] ;  /* 0x00010c0001fb7983 */ /* 0x000ee80000300800 */
[----:B------:R-:W4:Y:S04]  /*257b0*/  LDL.LU R47, [R1+0x110] ;  /* 0x00011000012f7983 */ /* 0x000f280000300800 */
[----:B------:R-:W4:Y:S01]  /*257c0*/  LDL.LU R250, [R1+0x114] ;  /* 0x0001140001fa7983 */ /* 0x000f220000300800 */
[----:B------:R-:W-:-:S03]  /*257d0*/  F2FP.SATFINITE.E4M3.F32.PACK_AB_MERGE_C R219, R247, R248, RZ ;  /* 0x000000f8f7db723e */ /* 0x000fc600048070ff */
[----:B------:R-:W2:Y:S04]  /*257e0*/  LDL.LU R44, [R1+0x118] ;  /* 0x00011800012c7983 */ /* 0x000ea80000300800 */
[----:B------:R-:W2:Y:S04]  /*257f0*/  LDL.LU R249, [R1+0x11c] ;  /* 0x00011c0001f97983 */ /* 0x000ea80000300800 */
[----:B------:R-:W3:Y:S04]  /*25800*/  LDL.LU R45, [R1+0x120] ;  /* 0x00012000012d7983 */ /* 0x000ee80000300800 */
[----:B------:R-:W3:Y:S04]  /*25810*/  LDL.LU R248, [R1+0x124] ;  /* 0x0001240001f87983 */ /* 0x000ee80000300800 */
[----:B------:R-:W4:Y:S04]  /*25820*/  LDL.LU R42, [R1+0x128] ;  /* 0x00012800012a7983 */ /* 0x000f280000300800 */
[----:B------:R-:W4:Y:S04]  /*25830*/  LDL.LU R247, [R1+0x12c] ;  /* 0x00012c0001f77983 */ /* 0x000f280000300800 */
[----:B------:R-:W2:Y:S04]  /*25840*/  LDL.LU R43, [R1+0x130] ;  /* 0x00013000012b7983 */ /* 0x000ea80000300800 */
        /* <DEDUP_REMOVED lines=15> */
[----:B------:R-:W4:Y:S01]  /*25940*/  LDL.LU R27, [R1+0x16c] ;  /* 0x00016c00011b7983 */ /* 0x000f220000300800 */
[----:B------:R-:W-:-:S03]  /*25950*/  F2FP.SATFINITE.E4M3.F32.PACK_AB_MERGE_C R66, R228, R226, RZ ;  /* 0x000000e2e442723e */ /* 0x000fc600048070ff */
[----:B------:R-:W4:Y:S01]  /*25960*/  LDL.LU R26, [R1+0x170] ;  /* 0x00017000011a7983 */ /* 0x000f220000300800 */
[----:B------:R-:W-:-:S03]  /*25970*/  F2FP.SATFINITE.E4M3.F32.PACK_AB_MERGE_C R5, R245, R246, RZ ;  /* 0x000000f6f505723e */ /* 0x000fc600048070ff */
[----:B------:R-:W4:Y:S04]  /*25980*/  LDL.LU R25, [R1+0x174] ;  /* 0x0001740001197983 */ /* 0x000f280000300800 */
[----:B------:R-:W4:Y:S01]  /*25990*/  LDL.LU R222, [R1+0x178] ;  /* 0x0001780001de7983 */ /* 0x000f220000300800 */
[----:B------:R-:W-:-:S03]  /*259a0*/  F2FP.SATFINITE.E4M3.F32.PACK_AB_MERGE_C R17, R243, R244, RZ ;  /* 0x000000f4f311723e */ /* 0x000fc600048070ff */
[----:B------:R-:W4:Y:S01]  /*259b0*/  LDL.LU R224, [R1+0x17c] ;  /* 0x00017c0001e07983 */ /* 0x000f220000300800 */
[----:B------:R-:W-:-:S03]  /*259c0*/  F2FP.SATFINITE.E4M3.F32.PACK_AB_MERGE_C R73, R223, R221, RZ ;  /* 0x000000dddf49723e */ /* 0x000fc600048070ff */
        /* <DEDUP_REMOVED lines=27> */
[----:B------:R-:W4:Y:S01]  /*25b80*/  LDL.LU R232, [R1+0x1cc] ;  /* 0x0001cc0001e87983 */ /* 0x000f220000300800 */
[----:B------:R-:W-:-:S03]  /*25b90*/  F2FP.SATFINITE.E4M3.F32.PACK_AB_MERGE_C R19, R22, R23, RZ ;  /* 0x000000171613723e */ /* 0x000fc600048070ff */
[----:B------:R-:W4:Y:S04]  /*25ba0*/  LDL.LU R233, [R1+0x1d0] ;  /* 0x0001d00001e97983 */ /* 0x000f280000300800 */
[----:B------:R-:W4:Y:S01]  /*25bb0*/  LDL.LU R230, [R1+0x1d4] ;  /* 0x0001d40001e67983 */ /* 0x000f220000300800 */
[----:B-1----:R-:W-:-:S03]  /*25bc0*/  F2FP.SATFINITE.E4M3.F32.PACK_AB_MERGE_C R0, R20, R21, RZ ;  /* 0x000000151400723e */ /* 0x002fc600048070ff */
        /* <DEDUP_REMOVED lines=14> */
[----:B------:R-:W-:Y:S04]  /*25cb0*/  STL [R1+0xf80], R40 ;  /* 0x000f802801007387 */ /* 0x000fe80000100800 */
[----:B------:R0:W-:Y:S01]  /*25cc0*/  STL [R1+0xf2c], R6 ;  /* 0x000f2c0601007387 */ /* 0x0001e20000100800 */
[----:B----4-:R-:W-:Y:S02]  /*25cd0*/  F2FP.SATFINITE.E4M3.F32.PACK_AB_MERGE_C R36, R36, R39, RZ ;  /* 0x000000272424723e */ /* 0x010fe400048070ff */
[----:B------:R-:W-:-:S03]  /*25ce0*/  F2FP.SATFINITE.E4M3.F32.PACK_AB_MERGE_C R35, R35, R37, RZ ;  /* 0x000000252323723e */ /* 0x000fc600048070ff */
[----:B------:R-:W-:Y:S01]  /*25cf0*/  STL [R1+0x1030], R36 ;  /* 0x0010302401007387 */ /* 0x000fe20000100800 */
[----:B0-----:R-:W-:-:S03]  /*25d00*/  F2FP.SATFINITE.E4M3.F32.PACK_AB_MERGE_C R6, R33, R34, RZ ;  /* 0x000000222106723e */ /* 0x001fc600048070ff */
[----:B------:R-:W-:Y:S04]  /*25d10*/  STL [R1+0x102c], R35 ;  /* 0x00102c2301007387 */ /* 0x000fe80000100800 */
[----:B------:R0:W-:Y:S01]  /*25d20*/  STL [R1+0xfc8], R6 ;  /* 0x000fc80601007387 */ /* 0x0001e20000100800 */
[----:B------:R-:W-:-:S05]  /*25d30*/  F2FP.SATFINITE.E4M3.F32.PACK_AB_MERGE_C R31, R31, R32, RZ ;  /* 0x000000201f1f723e */ /* 0x000fca00048070ff */
[----:B------:R-:W-:Y:S01]  /*25d40*/  STL [R1+0xfe0], R31 ;  /* 0x000fe01f01007387 */ /* 0x000fe20000100800 */
[----:B0-----:R-:W-:-:S05]  /*25d50*/  F2FP.SATFINITE.E4M3.F32.PACK_AB_MERGE_C R6, R27, R28, RZ ;  /* 0x0000001c1b06723e */ /* 0x001fca00048070ff */
[----:B------:R0:W-:Y:S01]  /*25d60*/  STL [R1+0xed4], R6 ;  /* 0x000ed40601007387 */ /* 0x0001e20000100800 */
[----:B------:R-:W-:-:S03]  /*25d70*/  F2FP.SATFINITE.E4M3.F32.PACK_AB_MERGE_C R79, R25, R26, RZ ;  /* 0x0000001a194f723e */ /* 0x000fc600048070ff */
[----:B------:R-:W2:Y:S01]  /*25d80*/  LDL.LU R25, [R1] ;  /* 0x0000000001197983 */ /* 0x000ea20000300800 */
[----:B------:R-:W-:-:S03]  /*25d90*/  F2FP.SATFINITE.E4M3.F32.PACK_AB_MERGE_C R78, R224, R222, RZ ;  /* 0x000000dee04e723e */ /* 0x000fc600048070ff */
[----:B------:R-:W2:Y:S04]  /*25da0*/  LDL.LU R222, [R1+0x4] ;  /* 0x0000040001de7983 */ /* 0x000ea80000300800 */
[----:B------:R-:W3:Y:S01]  /*25db0*/  LDL.LU R26, [R1+0x8] ;  /* 0x00000800011a7983 */ /* 0x000ee20000300800 */
[----:B------:R-:W-:Y:S02]  /*25dc0*/  F2FP.SATFINITE.E4M3.F32.PACK_AB_MERGE_C R246, R246, R226, RZ ;  /* 0x000000e2f6f6723e */ /* 0x000fe400048070ff */
[----:B------:R-:W-:Y:S02]  /*25dd0*/  F2FP.SATFINITE.E4M3.F32.PACK_AB_MERGE_C R84, R29, R30, RZ ;  /* 0x0000001e1d54723e */ /* 0x000fe400048070ff */
[----:B------:R-:W-:Y:S02]  /*25de0*/  F2FP.SATFINITE.E4M3.F32.PACK_AB_MERGE_C R244, R244, R228, RZ ;  /* 0x000000e4f4f4723e */ /* 0x000fe400048070ff */
[----:B------:R-:W-:-:S02]  /*25df0*/  F2FP.SATFINITE.E4M3.F32.PACK_AB_MERGE_C R247, R247, R42, RZ ;  /* 0x0000002af7f7723e */ /* 0x000fc400048070ff */
[----:B------:R-:W-:Y:S02]  /*25e00*/  F2FP.SATFINITE.E4M3.F32.PACK_AB_MERGE_C R248, R248, R45, RZ ;  /* 0x0000002df8f8723e */ /* 0x000fe400048070ff */
[----:B------:R-:W-:Y:S02]  /*25e10*/  F2FP.SATFINITE.E4M3.F32.PACK_AB_MERGE_C R249, R249, R44, RZ ;  /* 0x0000002cf9f9723e */ /* 0x000fe400048070ff */
[----:B------:R-:W-:Y:S02]  /*25e20*/  F2FP.SATFINITE.E4M3.F32.PACK_AB_MERGE_C R250, R250, R47, RZ ;  /* 0x0000002ffafa723e */ /* 0x000fe400048070ff */
[----:B------:R-:W-:Y:S02]  /*25e30*/  F2FP.SATFINITE.E4M3.F32.PACK_AB_MERGE_C R251, R251, R46, RZ ;  /* 0x0000002efbfb723e */ /* 0x000fe400048070ff */
[----:B------:R-:W-:Y:S02]  /*25e40*/  F2FP.SATFINITE.E4M3.F32.PACK_AB_MERGE_C R252, R252, R49, RZ ;  /* 0x00000031fcfc723e */ /* 0x000fe400048070ff */
[----:B------:R-:W-:-:S02]  /*25e50*/  F2FP.SATFINITE.E4M3.F32.PACK_AB_MERGE_C R242, R242, R221, RZ ;  /* 0x000000ddf2f2723e */ /* 0x000fc400048070ff */
[----:B------:R-:W-:Y:S02]  /*25e60*/  F2FP.SATFINITE.E4M3.F32.PACK_AB_MERGE_C R80, R225, R223, RZ ;  /* 0x000000dfe150723e */ /* 0x000fe400048070ff */
[----:B------:R-:W-:Y:S02]  /*25e70*/  F2FP.SATFINITE.E4M3.F32.PACK_AB_MERGE_C R240, R240, R227, RZ ;  /* 0x000000e3f0f0723e */ /* 0x000fe400048070ff */
[----:B------:R-:W-:Y:S02]  /*25e80*/  F2FP.SATFINITE.E4M3.F32.PACK_AB_MERGE_C R228, R22, R23, RZ ;  /* 0x0000001716e4723e */ /* 0x000fe400048070ff */
[----:B------:R-:W3:Y:S04]  /*25e90*/  LDL.LU R23, [R1+0xc] ;  /* 0x00000c0001177983 */ /* 0x000ee80000300800 */
[----:B------:R-:W4:Y:S01]  /*25ea0*/  LDL.LU R27, [R1+0x10] ;  /* 0x00001000011b7983 */ /* 0x000f220000300800 */
[----:B------:R-:W-:-:S03]  /*25eb0*/  F2FP.SATFINITE.E4M3.F32.PACK_AB_MERGE_C R226, R20, R21, RZ ;  /* 0x0000001514e2723e */ /* 0x000fc600048070ff */
[----:B------:R-:W4:Y:S04]  /*25ec0*/  LDL.LU R21, [R1+0x14] ;  /* 0x0000140001157983 */ /* 0x000f280000300800 */
[----:B------:R-:W4:Y:S01]  /*25ed0*/  LDL.LU R28, [R1+0x18] ;  /* 0x00001800011c7983 */ /* 0x000f220000300800 */
[----:B------:R-:W-:-:S03]  /*25ee0*/  F2FP.SATFINITE.E4M3.F32.PACK_AB_MERGE_C R224, R8, R9, RZ ;  /* 0x0000000908e0723e */ /* 0x000fc600048070ff */
[----:B------:R-:W4:Y:S04]  /*25ef0*/  LDL.LU R9, [R1+0x1c] ;  /* 0x00001c0001097983 */ /* 0x000f280000300800 */
[----:B------:R-:W4:Y:S01]  /*25f00*/  LDL.LU R29, [R1+0x20] ;  /* 0x00002000011d7983 */ /* 0x000f220000300800 */
[----:B0-----:R-:W-:-:S03]  /*25f10*/  F2FP.SATFINITE.E4M3.F32.PACK_AB_MERGE_C R6, R2, R4, RZ ;  /* 0x000000040206723e */ /* 0x001fc600048070ff */
        /* <DEDUP_REMOVED lines=61> */
[----:B------:R-:W4:Y:S01]  /*262f0*/  LDL.LU R245, [R1+0xfc] ;  /* 0x0000fc0001f57983 */ /* 0x000f220000300800 */
[----:B--2---:R-:W-:-:S03]  /*26300*/  F2FP.SATFINITE.E4M3.F32.PACK_AB_MERGE_C R222, R222, R25, RZ ;  /* 0x00000019dede723e */ /* 0x004fc600048070ff */
[----:B------:R-:W2:Y:S01]  /*26310*/  LDL.LU R25, [R1+0x14b4] ;  /* 0x0014b40001197983 */ /* 0x000ea20000300800 */
[----:B------:R-:W-:Y:S02]  /*26320*/  IMAD.MOV.U32 R153, RZ, RZ, R62 ;  /* 0x000000ffff997224 */ /* 0x000fe400078e003e */
[----:B------:R-:W-:Y:S02]  /*26330*/  IMAD.MOV.U32 R155, RZ, RZ, R65 ;  /* 0x000000ffff9b7224 */ /* 0x000fe400078e0041 */
[----:B------:R-:W-:Y:S01]  /*26340*/  IMAD.MOV.U32 R163, RZ, RZ, R153 ;  /* 0x000000ffffa37224 */ /* 0x000fe200078e0099 */
[----:B------:R-:W-:Y:S01]  /*26350*/  F2FP.SATFINITE.E4M3.F32.PACK_AB_MERGE_C R153, R165, R164, RZ ;  /* 0x000000a4a599723e */ /* 0x000fe200048070ff */
[----:B------:R-:W-:Y:S02]  /*26360*/  IMAD.MOV.U32 R159, RZ, RZ, R64 ;  /* 0x000000ffff9f7224 */ /* 0x000fe400078e0040 */
[----:B------:R-:W-:Y:S01]  /*26370*/  IMAD.MOV.U32 R161, RZ, RZ, R67 ;  /* 0x000000ffffa17224 */ /* 0x000fe200078e0043 */
[----:B---3--:R-:W-:-:S02]  /*26380*/  F2FP.SATFINITE.E4M3.F32.PACK_AB_MERGE_C R23, R23, R26, RZ ;  /* 0x0000001a1717723e */ /* 0x008fc400048070ff */
[----:B------:R-:W3:Y:S01]  /*26390*/  LDL.LU R26, [R1+0x14b0] ;  /* 0x0014b000011a7983 */ /* 0x000ee20000300800 */
[----:B----4-:R-:W-:-:S03]  /*263a0*/  F2FP.SATFINITE.E4M3.F32.PACK_AB_MERGE_C R21, R21, R27, RZ ;  /* 0x0000001b1515723e */ /* 0x010fc600048070ff */
[----:B------:R-:W3:Y:S01]  /*263b0*/  LDL.LU R27, [R1+0x14ac] ;  /* 0x0014ac00011b7983 */ /* 0x000ee20000300800 */
[----:B------:R-:W-:-:S03]  /*263c0*/  F2FP.SATFINITE.E4M3.F32.PACK_AB_MERGE_C R9, R9, R28, RZ ;  /* 0x0000001c0909723e */ /* 0x000fc600048070ff */
[----:B------:R-:W4:Y:S01]  /*263d0*/  LDL.LU R28, [R1+0x14a8] ;  /* 0x0014a800011c7983 */ /* 0x000f220000300800 */
[----:B------:R-:W-:-:S03]  /*263e0*/  F2FP.SATFINITE.E4M3.F32.PACK_AB_MERGE_C R4, R4, R29, RZ ;  /* 0x0000001d0404723e */ /* 0x000fc600048070ff */
[----:B------:R-:W4:Y:S01]  /*263f0*/  LDL.LU R29, [R1+0x14a4] ;  /* 0x0014a400011d7983 */ /* 0x000f220000300800 */
[----:B------:R-:W-:-:S03]  /*26400*/  F2FP.SATFINITE.E4M3.F32.PACK_AB_MERGE_C R2, R2, R30, RZ ;  /* 0x0000001e0202723e */ /* 0x000fc600048070ff */
[----:B------:R-:W3:Y:S01]  /*26410*/  LDL.LU R30, [R1+0x14a0] ;  /* 0x0014a000011e7983 */ /* 0x000ee20000300800 */
[----:B------:R-:W-:-:S03]  /*26420*/  F2FP.SATFINITE.E4M3.F32.PACK_AB_MERGE_C R32, R32, R31, RZ ;  /* 0x0000001f2020723e */ /* 0x000fc600048070ff */
[----:B------:R-:W3:Y:S04]  /*26430*/  LDL.LU R31, [R1+0x149c] ;  /* 0x00149c00011f7983 */ /* 0x000ee80000300800 */
[----:B------:R0:W-:Y:S01]  /*26440*/  STL [R1+0xebc], R32 ;  /* 0x000ebc2001007387 */ /* 0x0001e20000100800 */
[----:B------:R-:W-:-:S03]  /*26450*/  F2FP.SATFINITE.E4M3.F32.PACK_AB_MERGE_C R34, R34, R33, RZ ;  /* 0x000000212222723e */ /* 0x000fc600048070ff */
[----:B0-----:R-:W3:Y:S01]  /*26460*/  LDL.LU R32, [R1+0x1498] ;  /* 0x0014980001207983 */ /* 0x001ee20000300800 */
        /* <DEDUP_REMOVED lines=9> */
[----:B0-----:R-:W4:Y:S04]  /*26500*/  LDL.LU R37, [R1+0x1488] ;  /* 0x0014880001257983 */ /* 0x001f280000300800 */
[----:B------:R-:W4:Y:S04]  /*26510*/  LDL.LU R36, [R1+0x1484] ;  /* 0x0014840001247983 */ /* 0x000f280000300800 */
[----:B------:R0:W-:Y:S01]  /*26520*/  STL [R1+0xf98], R39 ;  /* 0x000f982701007387 */ /* 0x0001e20000100800 */
[----:B------:R-:W-:Y:S02]  /*26530*/  F2FP.SATFINITE.E4M3.F32.PACK_AB_MERGE_C R85, R85, R42, RZ ;  /* 0x0000002a5555723e */ /* 0x000fe400048070ff */
[----:B------:R-:W-:Y:S01]  /*26540*/  F2FP.SATFINITE.E4M3.F32.PACK_AB_MERGE_C R82, R82, R45, RZ ;  /* 0x0000002d5252723e */ /* 0x000fe200048070ff */
[----:B0-----:R-:W3:Y:S04]  /*26550*/  LDL.LU R39, [R1+0x1480] ;  /* 0x0014800001277983 */ /* 0x001ee80000300800 */
[----:B------:R-:W3:Y:S04]  /*26560*/  LDL.LU R38, [R1+0x147c] ;  /* 0x00147c0001267983 */ /* 0x000ee80000300800 */
[----:B------:R0:W-:Y:S01]  /*26570*/  STL [R1+0xee4], R41 ;  /* 0x000ee42901007387 */ /* 0x0001e20000100800 */
[----:B------:R-:W-:-:S02]  /*26580*/  F2FP.SATFINITE.E4M3.F32.PACK_AB_MERGE_C R216, R216, R44, RZ ;  /* 0x0000002cd8d8723e */ /* 0x000fc400048070ff */
        /* <DEDUP_REMOVED lines=8> */
[----:B------:R-:W3:Y:S01]  /*26610*/  LDL.LU R45, [R1+0x1468] ;  /* 0x00146800012d7983 */ /* 0x000ee20000300800 */
[----:B------:R-:W-:-:S03]  /*26620*/  F2FP.SATFINITE.E4M3.F32.PACK_AB_MERGE_C R22, R22, R48, RZ ;  /* 0x000000301616723e */ /* 0x000fc600048070ff */
        /* <DEDUP_REMOVED lines=8> */
[----:B------:R-:W3:Y:S04]  /*266b0*/  LDL.LU R48, [R1+0x1454] ;  /* 0x0014540001307983 */ /* 0x000ee80000300800 */
[----:B------:R-:W3:Y:S01]  /*266c0*/  LDL.LU R51, [R1+0x1450] ;  /* 0x0014500001337983 */ /* 0x000ee20000300800 */
[----:B------:R-:W-:-:S03]  /*266d0*/  F2FP.SATFINITE.E4M3.F32.PACK_AB_MERGE_C R229, R229, R55, RZ ;  /* 0x00000037e5e5723e */ /* 0x000fc600048070ff */
[----:B------:R-:W3:Y:S01]  /*266e0*/  LDL.LU R50, [R1+0x144c] ;  /* 0x00144c0001327983 */ /* 0x000ee20000300800 */
[----:B------:R-:W-:-:S03]  /*266f0*/  F2FP.SATFINITE.E4M3.F32.PACK_AB_MERGE_C R231, R231, R54, RZ ;  /* 0x00000036e7e7723e */ /* 0x000fc600048070ff */
[----:B------:R-:W3:Y:S04]  /*26700*/  LDL.LU R53, [R1+0x1448] ;  /* 0x0014480001357983 */ /* 0x000ee80000300800 */
        /* <DEDUP_REMOVED lines=17> */
[----:B------:R-:W3:Y:S04]  /*26820*/  LDL.LU R62, [R1+0x141c] ;  /* 0x00141c00013e7983 */ /* 0x000ee80000300800 */
[----:B------:R-:W3:Y:S04]  /*26830*/  LDL.LU R65, [R1+0x1418] ;  /* 0x0014180001417983 */ /* 0x000ee80000300800 */
[----:B------:R-:W3:Y:S04]  /*26840*/  LDL.LU R64, [R1+0x1414] ;  /* 0x0014140001407983 */ /* 0x000ee80000300800 */
[----:B------:R-:W3:Y:S04]  /*26850*/  LDL.LU R67, [R1+0x1410] ;  /* 0x0014100001437983 */ /* 0x000ee80000300800 */
[----:B------:R0:W-:Y:S01]  /*26860*/  STL [R1+0xeb4], R153 ;  /* 0x000eb49901007387 */ /* 0x0001e20000100800 */
[----:B------:R-:W-:-:S02]  /*26870*/  IMAD.MOV.U32 R168, RZ, RZ, R69 ;  /* 0x000000ffffa87224 */ /* 0x000fc400078e0045 */
[----:B0-----:R-:W-:Y:S01]  /*26880*/  IMAD.MOV.U32 R153, RZ, RZ, R66 ;  /* 0x000000ffff997224 */ /* 0x001fe200078e0042 */
[----:B------:R-:W-:-:S05]  /*26890*/  F2FP.SATFINITE.E4M3.F32.PACK_AB_MERGE_C R66, R167, R166, RZ ;  /* 0x000000a6a742723e */ /* 0x000fca00048070ff */
[----:B------:R0:W-:Y:S01]  /*268a0*/  STL [R1+0xea4], R66 ;  /* 0x000ea44201007387 */ /* 0x0001e20000100800 */
[----:B------:R-:W-:-:S03]  /*268b0*/  IMAD.MOV.U32 R170, RZ, RZ, R71 ;  /* 0x000000ffffaa7224 */ /* 0x000fc600078e0047 */
[----:B0-----:R-:W3:Y:S04]  /*268c0*/  LDL.LU R66, [R1+0x140c] ;  /* 0x00140c0001427983 */ /* 0x001ee80000300800 */
[----:B------:R-:W3:Y:S04]  /*268d0*/  LDL.LU R69, [R1+0x1408] ;  /* 0x0014080001457983 */ /* 0x000ee80000300800 */
[----:B------:R0:W-:Y:S02]  /*268e0*/  STL [R1+0xf70], R169 ;  /* 0x000f70a901007387 */ /* 0x0001e40000100800 */
[----:B0-----:R-:W-:-:S02]  /*268f0*/  IMAD.MOV.U32 R169, RZ, RZ, R68 ;  /* 0x000000ffffa97224 */ /* 0x001fc400078e0044 */
[----:B------:R-:W3:Y:S04]  /*26900*/  LDL.LU R68, [R1+0x1404] ;  /* 0x0014040001447983 */ /* 0x000ee80000300800 */
[----:B------:R-:W3:Y:S04]  /*26910*/  LDL.LU R71, [R1+0x1400] ;  /* 0x0014000001477983 */ /* 0x000ee80000300800 */
[----:B------:R0:W-:Y:S02]  /*26920*/  STL [R1+0xf6c], R171 ;  /* 0x000f6cab01007387 */ /* 0x0001e40000100800 */
[----:B0-----:R-:W-:-:S02]  /*26930*/  IMAD.MOV.U32 R171, RZ, RZ, R70 ;  /* 0x000000ffffab7224 */ /* 0x001fc400078e0046 */
[----:B------:R-:W3:Y:S04]  /*26940*/  LDL.LU R70, [R1+0x13fc] ;  /* 0x0013fc0001467983 */ /* 0x000ee80000300800 */
[----:B------:R0:W-:Y:S02]  /*26950*/  STL [R1+0xec8], R172 ;  /* 0x000ec8ac01007387 */ /* 0x0001e40000100800 */
[----:B0-----:R-:W-:Y:S01]  /*26960*/  IMAD.MOV.U32 R172, RZ, RZ, R170 ;  /* 0x000000ffffac7224 */ /* 0x001fe200078e00aa */
[----:B------:R-:W-:-:S05]  /*26970*/  F2FP.SATFINITE.E4M3.F32.PACK_AB_MERGE_C R170, R175, R174, RZ ;  /* 0x000000aeafaa723e */ /* 0x000fca00048070ff */
[----:B------:R0:W-:Y:S01]  /*26980*/  STL [R1+0xed8], R170 ;  /* 0x000ed8aa01007387 */ /* 0x0001e20000100800 */
[----:B------:R-:W-:Y:S01]  /*26990*/  IMAD.MOV.U32 R179, RZ, RZ, R75 ;  /* 0x000000ffffb37224 */ /* 0x000fe200078e004b */
[----:B0-----:R-:W-:Y:S01]  /*269a0*/  F2FP.SATFINITE.E4M3.F32.PACK_AB_MERGE_C R170, R177, R176, RZ ;  /* 0x000000b0b1aa723e */ /* 0x001fe200048070ff */
[----:B------:R-:W-:Y:S02]  /*269b0*/  IMAD.MOV.U32 R176, RZ, RZ, R73 ;  /* 0x000000ffffb07224 */ /* 0x000fe400078e0049 */
[----:B------:R-:W-:Y:S01]  /*269c0*/  IMAD.MOV.U32 R177, RZ, RZ, R72 ;  /* 0x000000ffffb17224 */ /* 0x000fe200078e0048 */
[----:B------:R-:W3:Y:S04]  /*269d0*/  LDL.LU R73, [R1+0x13f8] ;  /* 0x0013f80001497983 */ /* 0x000ee80000300800 */
[----:B------:R-:W3:Y:S04]  /*269e0*/  LDL.LU R72, [R1+0x13f4] ;  /* 0x0013f40001487983 */ /* 0x000ee80000300800 */
[----:B------:R0:W-:Y:S04]  /*269f0*/  STL [R1+0xe8c], R178 ;  /* 0x000e8cb201007387 */ /* 0x0001e80000100800 */
[----:B------:R-:W3:Y:S01]  /*26a00*/  LDL.LU R75, [R1+0x13f0] ;  /* 0x0013f000014b7983 */ /* 0x000ee20000300800 */
[----:B0-----:R-:W-:-:S02]  /*26a10*/  IMAD.MOV.U32 R178, RZ, RZ, R177 ;  /* 0x000000ffffb27224 */ /* 0x001fc400078e00b1 */
[----:B------:R-:W-:Y:S01]  /*26a20*/  IMAD.MOV.U32 R177, RZ, RZ, R159 ;  /* 0x000000ffffb17224 */ /* 0x000fe200078e009f */
[----:B------:R-:W-:Y:S01]  /*26a30*/  F2FP.SATFINITE.E4M3.F32.PACK_AB_MERGE_C R159, R181, R180, RZ ;  /* 0x000000b4b59f723e */ /* 0x000fe200048070ff */
[----:B------:R-:W-:Y:S02]  /*26a40*/  IMAD.MOV.U32 R181, RZ, RZ, R74 ;  /* 0x000000ffffb57224 */ /* 0x000fe400078e004a */
[----:B------:R-:W-:Y:S01]  /*26a50*/  IMAD.MOV.U32 R180, RZ, RZ, R171 ;  /* 0x000000ffffb47224 */ /* 0x000fe200078e00ab */
[----:B------:R-:W3:Y:S01]  /*26a60*/  LDL.LU R74, [R1+0x13ec] ;  /* 0x0013ec00014a7983 */ /* 0x000ee20000300800 */
[----:B------:R-:W-:Y:S01]  /*26a70*/  F2FP.SATFINITE.E4M3.F32.PACK_AB_MERGE_C R171, R183, R182, RZ ;  /* 0x000000b6b7ab723e */ /* 0x000fe200048070ff */
[----:B------:R-:W-:Y:S02]  /*26a80*/  IMAD.MOV.U32 R183, RZ, RZ, R77 ;  /* 0x000000ffffb77224 */ /* 0x000fe400078e004d */
[----:B------:R-:W3:Y:S01]  /*26a90*/  LDL.LU R77, [R1+0x13e8] ;  /* 0x0013e800014d7983 */ /* 0x000ee20000300800 */
[----:B------:R-:W-:-:S02]  /*26aa0*/  IMAD.MOV.U32 R182, RZ, RZ, R76 ;  /* 0x000000ffffb67224 */ /* 0x000fc400078e004c */
[----:B------:R-:W-:Y:S01]  /*26ab0*/  IMAD.MOV.U32 R185, RZ, RZ, R79 ;  /* 0x000000ffffb97224 */ /* 0x000fe200078e004f */
[----:B------:R-:W3:Y:S01]  /*26ac0*/  LDL.LU R76, [R1+0x13e4] ;  /* 0x0013e400014c7983 */ /* 0x000ee20000300800 */
[----:B------:R-:W-:Y:S01]  /*26ad0*/  IMAD.MOV.U32 R189, RZ, RZ, R163 ;  /* 0x000000ffffbd7224 */ /* 0x000fe200078e00a3 */
[----:B------:R-:W-:Y:S01]  /*26ae0*/  F2FP.SATFINITE.E4M3.F32.PACK_AB_MERGE_C R163, R191, R190, RZ ;  /* 0x000000bebfa3723e */ /* 0x000fe200048070ff */
[----:B------:R-:W-:Y:S01]  /*26af0*/  IMAD.MOV.U32 R187, RZ, RZ, R78 ;  /* 0x000000ffffbb7224 */ /* 0x000fe200078e004e */
[----:B------:R-:W3:Y:S01]  /*26b00*/  LDL.LU R79, [R1+0x13e0] ;  /* 0x0013e000014f7983 */ /* 0x000ee20000300800 */
[----:B------:R-:W-:Y:S01]  /*26b10*/  IMAD.MOV.U32 R197, RZ, RZ, R161 ;  /* 0x000000ffffc57224 */ /* 0x000fe200078e00a1 */
[----:B------:R-:W-:Y:S01]  /*26b20*/  F2FP.SATFINITE.E4M3.F32.PACK_AB_MERGE_C R161, R199, R198, RZ ;  /* 0x000000c6c7a1723e */ /* 0x000fe200048070ff */
[----:B------:R-:W-:Y:S01]  /*26b30*/  IMAD.MOV.U32 R190, RZ, RZ, R81 ;  /* 0x000000ffffbe7224 */ /* 0x000fe200078e0051 */
[----:B------:R-:W3:Y:S01]  /*26b40*/  LDL.LU R78, [R1+0x13dc] ;  /* 0x0013dc00014e7983 */ /* 0x000ee20000300800 */
[----:B------:R-:W-:-:S02]  /*26b50*/  IMAD.MOV.U32 R198, RZ, RZ, R80 ;  /* 0x000000ffffc67224 */ /* 0x000fc400078e0050 */
[----:B------:R-:W-:Y:S01]  /*26b60*/  IMAD.MOV.U32 R199, RZ, RZ, R83 ;  /* 0x000000ffffc77224 */ /* 0x000fe200078e0053 */
[----:B------:R-:W3:Y:S01]  /*26b70*/  LDL.LU R81, [R1+0x13d8] ;  /* 0x0013d80001517983 */ /* 0x000ee20000300800 */
[----:B------:R-:W-:Y:S02]  /*26b80*/  IMAD.MOV.U32 R201, RZ, RZ, R82 ;  /* 0x000000ffffc97224 */ /* 0x000fe400078e0052 */
[----:B------:R-:W-:Y:S01]  /*26b90*/  IMAD.MOV.U32 R205, RZ, RZ, R155 ;  /* 0x000000ffffcd7224 */ /* 0x000fe200078e009b */
[----:B------:R-:W3:Y:S01]  /*26ba0*/  LDL.LU R80, [R1+0x13d4] ;  /* 0x0013d40001507983 */ /* 0x000ee20000300800 */
[----:B------:R-:W-:Y:S01]  /*26bb0*/  IMAD.MOV.U32 R203, RZ, RZ, R216 ;  /* 0x000000ffffcb7224 */ /* 0x000fe200078e00d8 */
[----:B------:R-:W-:Y:S02]  /*26bc0*/  F2FP.SATFINITE.E4M3.F32.PACK_AB_MERGE_C R155, R207, R206, RZ ;  /* 0x000000cecf9b723e */ /* 0x000fe400048070ff */
[----:B------:R-:W3:Y:S01]  /*26bd0*/  LDL.LU R83, [R1+0x13d0] ;  /* 0x0013d00001537983 */ /* 0x000ee20000300800 */
[----:B------:R-:W-:-:S03]  /*26be0*/  IMAD.MOV.U32 R207, RZ, RZ, R85 ;  /* 0x000000ffffcf7224 */ /* 0x000fc600078e0055 */
[----:B------:R-:W3:Y:S01]  /*26bf0*/  LDL.LU R82, [R1+0x13cc] ;  /* 0x0013cc0001527983 */ /* 0x000ee20000300800 */
[----:B------:R-:W-:-:S03]  /*26c00*/  IMAD.MOV.U32 R206, RZ, RZ, R84 ;  /* 0x000000ffffce7224 */ /* 0x000fc600078e0054 */
[----:B------:R-:W3:Y:S01]  /*26c10*/  LDL.LU R216, [R1+0x13c8] ;  /* 0x0013c80001d87983 */ /* 0x000ee20000300800 */
[----:B------:R-:W-:-:S03]  /*26c20*/  IMAD.MOV.U32 R209, RZ, RZ, R87 ;  /* 0x000000ffffd17224 */ /* 0x000fc600078e0057 */
[----:B------:R-:W3:Y:S01]  /*26c30*/  LDL.LU R85, [R1+0x13c4] ;  /* 0x0013c40001557983 */ /* 0x000ee20000300800 */
[----:B------:R-:W-:-:S03]  /*26c40*/  IMAD.MOV.U32 R211, RZ, RZ, R86 ;  /* 0x000000ffffd37224 */ /* 0x000fc600078e0056 */
[----:B------:R-:W3:Y:S04]  /*26c50*/  LDL.LU R84, [R1+0x13c0] ;  /* 0x0013c00001547983 */ /* 0x000ee80000300800 */
[----:B------:R-:W3:Y:S04]  /*26c60*/  LDL.LU R87, [R1+0x13bc] ;  /* 0x0013bc0001577983 */ /* 0x000ee80000300800 */
[----:B------:R-:W3:Y:S01]  /*26c70*/  LDL.LU R86, [R1+0x13b8] ;  /* 0x0013b80001567983 */ /* 0x000ee20000300800 */
[----:B------:R-:W-:Y:S02]  /*26c80*/  IMAD.MOV.U32 R213, RZ, RZ, R211 ;  /* 0x000000ffffd57224 */ /* 0x000fe400078e00d3 */
[----:B------:R-:W-:-:S02]  /*26c90*/  IMAD.MOV.U32 R211, RZ, RZ, R209 ;  /* 0x000000ffffd37224 */ /* 0x000fc400078e00d1 */
[----:B------:R-:W-:Y:S01]  /*26ca0*/  IMAD.MOV.U32 R209, RZ, RZ, R207 ;  /* 0x000000ffffd17224 */ /* 0x000fe200078e00cf */
[----:B------:R-:W-:Y:S01]  /*26cb0*/  F2FP.SATFINITE.E4M3.F32.PACK_AB_MERGE_C R91, R101, R100, RZ ;  /* 0x00000064655b723e */ /* 0x000fe200048070ff */
[----:B------:R-:W-:Y:S01]  /*26cc0*/  IMAD.MOV.U32 R207, RZ, RZ, R206 ;  /* 0x000000ffffcf7224 */ /* 0x000fe200078e00ce */
[----:B------:R-:W-:Y:S01]  /*26cd0*/  F2FP.SATFINITE.E4M3.F32.PACK_AB_MERGE_C R89, R103, R102, RZ ;  /* 0x000000666759723e */ /* 0x000fe200048070ff */
[----:B------:R-:W-:Y:S02]  /*26ce0*/  IMAD.MOV.U32 R206, RZ, RZ, R182 ;  /* 0x000000ffffce7224 */ /* 0x000fe400078e00b6 */
[----:B------:R-:W-:Y:S01]  /*26cf0*/  IMAD.MOV.U32 R182, RZ, RZ, R169 ;  /* 0x000000ffffb67224 */ /* 0x000fe200078e00a9 */
[----:B------:R-:W-:Y:S01]  /*26d00*/  F2FP.SATFINITE.E4M3.F32.PACK_AB_MERGE_C R169, R215, R214, RZ ;  /* 0x000000d6d7a9723e */ /* 0x000fe200048070ff */
[----:B------:R-:W-:Y:S02]  /*26d10*/  IMAD.MOV.U32 R214, RZ, RZ, R6 ;  /* 0x000000ffffd67224 */ /* 0x000fe400078e0006 */
[----:B------:R-:W3:Y:S04]  /*26d20*/  LDL.LU R6, [R1+0x13b4] ;  /* 0x0013b40001067983 */ /* 0x000ee80000300800 */
[----:B------:R-:W-:Y:S04]  /*26d30*/  STL [R1+0xf8c], R91 ;  /* 0x000f8c5b01007387 */ /* 0x000fe80000100800 */
[----:B------:R0:W-:Y:S01]  /*26d40*/  STL [R1+0xf88], R89 ;  /* 0x000f885901007387 */ /* 0x0001e20000100800 */
[----:B------:R-:W-:-:S02]  /*26d50*/  F2FP.SATFINITE.E4M3.F32.PACK_AB_MERGE_C R93, R107, R106, RZ ;  /* 0x0000006a6b5d723e */ /* 0x000fc400048070ff */
[----:B0-----:R-:W-:Y:S02]  /*26d60*/  F2FP.SATFINITE.E4M3.F32.PACK_AB_MERGE_C R89, R105, R104, RZ ;  /* 0x000000686959723e */ /* 0x001fe400048070ff */
[----:B------:R-:W-:-:S03]  /*26d70*/  F2FP.SATFINITE.E4M3.F32.PACK_AB_MERGE_C R91, R109, R108, RZ ;  /* 0x0000006c6d5b723e */ /* 0x000fc600048070ff */
[----:B------:R0:W-:Y:S04]  /*26d80*/  STL [R1+0xfa8], R89 ;  /* 0x000fa85901007387 */ /* 0x0001e80000100800 */
[----:B------:R1:W-:Y:S01]  /*26d90*/  STL [R1+0xfa4], R93 ;  /* 0x000fa45d01007387 */ /* 0x0003e20000100800 */
[----:B0-----:R-:W-:-:S03]  /*26da0*/  F2FP.SATFINITE.E4M3.F32.PACK_AB_MERGE_C R89, R111, R110, RZ ;  /* 0x0000006e6f59723e */ /* 0x001fc600048070ff */
[----:B------:R-:W-:Y:S04]  /*26db0*/  STL [R1+0xfc4], R91 ;  /* 0x000fc45b01007387 */ /* 0x000fe80000100800 */
[----:B------:R0:W-:Y:S01]  /*26dc0*/  STL [R1+0xfc0], R89 ;  /* 0x000fc05901007387 */ /* 0x0001e20000100800 */
[----:B-1----:R-:W-:Y:S02]  /*26dd0*/  F2FP.SATFINITE.E4M3.F32.PACK_AB_MERGE_C R93, R115, R114, RZ ;  /* 0x00000072735d723e */ /* 0x002fe400048070ff */
        /* <DEDUP_REMOVED lines=32> */
[----:B--2---:R-:W-:Y:S02]  /*26fe0*/  F2FP.SATFINITE.E4M3.F32.PACK_AB_MERGE_C R24, R25, R24, RZ ;  /* 0x000000181918723e */ /* 0x004fe400048070ff */
[----:B0-----:R-:W-:Y:S02]  /*26ff0*/  F2FP.SATFINITE.E4M3.F32.PACK_AB_MERGE_C R89, R145, R144, RZ ;  /* 0x000000909159723e */ /* 0x001fe400048070ff */
[----:B------:R-:W-:-:S03]  /*27000*/  F2FP.SATFINITE.E4M3.F32.PACK_AB_MERGE_C R91, R149, R148, RZ ;  /* 0x00000094955b723e */ /* 0x000fc600048070ff */
[----:B------:R0:W-:Y:S01]  /*27010*/  STL [R1+0x1070], R89 ;  /* 0x0010705901007387 */ /* 0x0001e20000100800 */
[----:B----4-:R-:W-:Y:S02]  /*27020*/  F2FP.SATFINITE.E4M3.F32.PACK_AB_MERGE_C R25, R37, R36, RZ ;  /* 0x000000242519723e */ /* 0x010fe400048070ff */
[----:B------:R-:W-:Y:S01]  /*27030*/  F2FP.SATFINITE.E4M3.F32.PACK_AB_MERGE_C R28, R29, R28, RZ ;  /* 0x0000001c1d1c723e */ /* 0x000fe200048070ff */
[----:B------:R-:W-:Y:S01]  /*27040*/  STL [R1+0x106c], R93 ;  /* 0x00106c5d01007387 */ /* 0x000fe20000100800 */
[----:B---3--:R-:W-:Y:S02]  /*27050*/  F2FP.SATFINITE.E4M3.F32.PACK_AB_MERGE_C R26, R27, R26, RZ ;  /* 0x0000001a1b1a723e */ /* 0x008fe400048070ff */
[----:B0-----:R-:W-:Y:S01]  /*27060*/  F2FP.SATFINITE.E4M3.F32.PACK_AB_MERGE_C R89, R151, R150, RZ ;  /* 0x000000969759723e */ /* 0x001fe200048070ff */
[----:B------:R-:W-:Y:S01]  /*27070*/  STL [R1+0x107c], R91 ;  /* 0x00107c5b01007387 */ /* 0x000fe20000100800 */
[----:B------:R-:W-:Y:S02]  /*27080*/  F2FP.SATFINITE.E4M3.F32.PACK_AB_MERGE_C R29, R39, R38, RZ ;  /* 0x00000026271d723e */ /* 0x000fe400048070ff */
[----:B------:R-:W-:Y:S01]  /*27090*/  F2FP.SATFINITE.E4M3.F32.PACK_AB_MERGE_C R27, R41, R40, RZ ;  /* 0x00000028291b723e */ /* 0x000fe200048070ff */
[----:B------:R-:W-:Y:S04]  /*270a0*/  STL [R1+0x1078], R89 ;  /* 0x0010785901007387 */ /* 0x000fe80000100800 */
        /* <DEDUP_REMOVED lines=35> */
[----:B------:R0:W-:Y:S04]  /*272e0*/  STL [R1+0xffc], R27 ;  /* 0x000ffc1b01007387 */ /* 0x0001e80000100800 */
[----:B------:R2:W-:Y:S01]  /*272f0*/  STL [R1+0xff8], R25 ;  /* 0x000ff81901007387 */ /* 0x0005e20000100800 */
[----:B-1----:R-:W-:Y:S02]  /*27300*/  F2FP.SATFINITE.E4M3.F32.PACK_AB_MERGE_C R29, R79, R78, RZ ;  /* 0x0000004e4f1d723e */ /* 0x002fe400048070ff */
[----:B0-----:R-:W-:Y:S02]  /*27310*/  F2FP.SATFINITE.E4M3.F32.PACK_AB_MERGE_C R27, R81, R80, RZ ;  /* 0x00000050511b723e */ /* 0x001fe400048070ff */
[----:B--2---:R-:W-:-:S05]  /*27320*/  F2FP.SATFINITE.E4M3.F32.PACK_AB_MERGE_C R25, R77, R76, RZ ;  /* 0x0000004c4d19723e */ /* 0x004fca00048070ff */
[----:B------:R0:W-:Y:S04]  /*27330*/  STL [R1+0x1018], R25 ;  /* 0x0010181901007387 */ /* 0x0001e80000100800 */
[----:B------:R1:W-:Y:S04]  /*27340*/  STL [R1+0x1014], R29 ;  /* 0x0010141d01007387 */ /* 0x0003e80000100800 */
[----:B------:R2:W-:Y:S01]  /*27350*/  STL [R1+0x1028], R27 ;  /* 0x0010281b01007387 */ /* 0x0005e20000100800 */
[----:B0-----:R-:W-:Y:S02]  /*27360*/  F2FP.SATFINITE.E4M3.F32.PACK_AB_MERGE_C R25, R83, R82, RZ ;  /* 0x000000525319723e */ /* 0x001fe400048070ff */
[----:B-1----:R-:W-:-:S03]  /*27370*/  F2FP.SATFINITE.E4M3.F32.PACK_AB_MERGE_C R29, R85, R84, RZ ;  /* 0x00000054551d723e */ /* 0x002fc600048070ff */
[----:B------:R0:W-:Y:S01]  /*27380*/  STL [R1+0x1024], R25 ;  /* 0x0010241901007387 */ /* 0x0001e20000100800 */
[----:B--2---:R-:W-:-:S03]  /*27390*/  F2FP.SATFINITE.E4M3.F32.PACK_AB_MERGE_C R27, R87, R86, RZ ;  /* 0x00000056571b723e */ /* 0x004fc600048070ff */
[----:B------:R-:W-:Y:S04]  /*273a0*/  STL [R1+0x1040], R29 ;  /* 0x0010401d01007387 */ /* 0x000fe80000100800 */
[----:B------:R1:W-:Y:S04]  /*273b0*/  STL [R1+0x103c], R27 ;  /* 0x00103c1b01007387 */ /* 0x0003e80000100800 */
[----:B------:R-:W2:Y:S04]  /*273c0*/  LDL.LU R89, [R1+0x424] ;  /* 0x0004240001597983 */ /* 0x000ea80000300800 */
[----:B------:R-:W3:Y:S01]  /*273d0*/  LDL.LU R215, [R1+0x41c] ;  /* 0x00041c0001d77983 */ /* 0x000ee20000300800 */
[----:B0-----:R-:W-:-:S05]  /*273e0*/  VIADD R25, R216, 0x7f ;  /* 0x0000007fd8197836 */ /* 0x001fca0000000000 */
[----:B------:R-:W-:Y:S01]  /*273f0*/  ISETP.GE.AND P0, PT, R25, UR11, PT ;  /* 0x0000000b19007c0c */ /* 0x000fe2000bf06270 */
[C---:B------:R-:W-:Y:S01]  /*27400*/  VIADD R25, R216.reuse, 0x2 ;  /* 0x00000002d8197836 */ /* 0x040fe20000000000 */
[----:B------:R-:W-:Y:S01]  /*27410*/  F2FP.SATFINITE.E4M3.F32.PACK_AB_MERGE_C R32, R33, R32, RZ ;  /* 0x000000202120723e */ /* 0x000fe200048070ff */
[----:B-1----:R-:W-:Y:S01]  /*27420*/  VIADD R27, R216, 0x7d ;  /* 0x0000007dd81b7836 */ /* 0x002fe20000000000 */
[----:B------:R-:W-:Y:S02]  /*27430*/  LOP3.LUT R38, R217, 0xffff, RZ, 0xc0, !PT ;  /* 0x0000ffffd9267812 */ /* 0x000fe400078ec0ff */
[----:B------:R-:W-:Y:S02]  /*27440*/  LOP3.LUT R243, R243, 0xffff, RZ, 0xc0, !PT ;  /* 0x0000fffff3f37812 */ /* 0x000fe400078ec0ff */
[----:B------:R-:W-:Y:S02]  /*27450*/  F2FP.SATFINITE.E4M3.F32.PACK_AB_MERGE_C R30, R31, R30, RZ ;  /* 0x0000001e1f1e723e */ /* 0x000fe400048070ff */
[----:B------:R-:W-:-:S02]  /*27460*/  LOP3.LUT R245, R245, 0xffff, RZ, 0xc0, !PT ;  /* 0x0000fffff5f57812 */ /* 0x000fc400078ec0ff */
[----:B------:R-:W-:Y:S02]  /*27470*/  LOP3.LUT R6, R6, 0xfff7ffff, RZ, 0xc0, !PT ;  /* 0xfff7ffff06067812 */ /* 0x000fe400078ec0ff */
[----:B------:R-:W-:Y:S02]  /*27480*/  LOP3.LUT R224, R224, 0xffff, RZ, 0xc0, !PT ;  /* 0x0000ffffe0e07812 */ /* 0x000fe400078ec0ff */
[----:B------:R-:W-:Y:S02]  /*27490*/  LOP3.LUT R212, R212, 0xffff, RZ, 0xc0, !PT ;  /* 0x0000ffffd4d47812 */ /* 0x000fe400078ec0ff */
[----:B------:R-:W-:Y:S02]  /*274a0*/  F2FP.SATFINITE.E4M3.F32.PACK_AB_MERGE_C R34, R35, R34, RZ ;  /* 0x000000222322723e */ /* 0x000fe400048070ff */
[----:B------:R-:W-:Y:S02]  /*274b0*/  LOP3.LUT R239, R239, 0xffff, RZ, 0xc0, !PT ;  /* 0x0000ffffefef7812 */ /* 0x000fe400078ec0ff */
[----:B------:R-:W-:-:S02]  /*274c0*/  LOP3.LUT R241, R241, 0xffff, RZ, 0xc0, !PT ;  /* 0x0000fffff1f17812 */ /* 0x000fc400078ec0ff */
[----:B------:R-:W-:Y:S02]  /*274d0*/  LOP3.LUT R228, R228, 0xffff, RZ, 0xc0, !PT ;  /* 0x0000ffffe4e47812 */ /* 0x000fe400078ec0ff */
[----:B------:R-:W-:Y:S02]  /*274e0*/  LOP3.LUT R208, R208, 0xffff, RZ, 0xc0, !PT ;  /* 0x0000ffffd0d07812 */ /* 0x000fe400078ec0ff */
[----:B------:R-:W-:Y:S02]  /*274f0*/  LOP3.LUT R235, R235, 0xffff, RZ, 0xc0, !PT ;  /* 0x0000ffffebeb7812 */ /* 0x000fe400078ec0ff */
[----:B------:R-:W-:Y:S02]  /*27500*/  LOP3.LUT R237, R237, 0xffff, RZ, 0xc0, !PT ;  /* 0x0000ffffeded7812 */ /* 0x000fe400078ec0ff */
        /* <DEDUP_REMOVED lines=10> */
[----:B------:R-:W-:Y:S01]  /*275b0*/  LOP3.LUT R223, R223, 0xffff, RZ, 0xc0, !PT ;  /* 0x0000ffffdfdf7812 */ /* 0x000fe200078ec0ff */
[----:B------:R-:W-:Y:S01]  /*275c0*/  IMAD.MOV.U32 R191, RZ, RZ, R153 ;  /* 0x000000ffffbf7224 */ /* 0x000fe200078e0099 */
[----:B------:R-:W-:Y:S01]  /*275d0*/  ISETP.GE.AND P1, PT, R25, UR6, PT ;  /* 0x0000000619007c0c */ /* 0x000fe2000bf26270 */
[----:B------:R-:W-:Y:S01]  /*275e0*/  VIADD R25, R216, 0x7e ;  /* 0x0000007ed8197836 */ /* 0x000fe20000000000 */
[----:B------:R-:W-:Y:S01]  /*275f0*/  ULDC.64 UR6, c[0x0][0x228] ;  /* 0x00008a0000067ab9 */ /* 0x000fe20000000a00 */
[----:B------:R-:W-:Y:S02]  /*27600*/  LOP3.LUT R36, R18, 0xffff, RZ, 0xc0, !PT ;  /* 0x0000ffff12247812 */ /* 0x000fe400078ec0ff */
[----:B------:R-:W-:-:S02]  /*27610*/  LOP3.LUT R225, R225, 0xffff, RZ, 0xc0, !PT ;  /* 0x0000ffffe1e17812 */ /* 0x000fc400078ec0ff */
[----:B------:R-:W-:Y:S02]  /*27620*/  LOP3.LUT R240, R240, 0xffff, RZ, 0xc0, !PT ;  /* 0x0000fffff0f07812 */ /* 0x000fe400078ec0ff */
[----:B------:R-:W-:Y:S02]  /*27630*/  LOP3.LUT R222, R222, 0xffff, RZ, 0xc0, !PT ;  /* 0x0000ffffdede7812 */ /* 0x000fe400078ec0ff */
[----:B------:R-:W-:Y:S02]  /*27640*/  LOP3.LUT R252, R252, 0xffff, RZ, 0xc0, !PT ;  /* 0x0000fffffcfc7812 */ /* 0x000fe400078ec0ff */
[----:B------:R-:W-:Y:S01]  /*27650*/  LOP3.LUT R152, R152, 0xffff, RZ, 0xc0, !PT ;  /* 0x0000ffff98987812 */ /* 0x000fe200078ec0ff */
[----:B------:R-:W0:Y:S01]  /*27660*/  S2R R137, SR_TID.X ;  /* 0x0000000000897919 */ /* 0x000e220000002100 */
[----:B------:R-:W-:Y:S02]  /*27670*/  ISETP.GE.AND P3, PT, R25, UR7, PT ;  /* 0x0000000719007c0c */ /* 0x000fe4000bf66270 */
        /* <DEDUP_REMOVED lines=34> */
[----:B------:R-:W-:Y:S01]  /*278a0*/  LOP3.LUT R94, R94, 0xffff, RZ, 0xc0, !PT ;  /* 0x0000ffff5e5e7812 */ /* 0x000fe200078ec0ff */
[----:B------:R-:W-:Y:S01]  /*278b0*/  BAR.SYNC.DEFER_BLOCKING 0x0 ;  /* 0x0000000000007b1d */ /* 0x000fe20000010000 */
[----:B------:R-:W-:Y:S02]  /*278c0*/  LOP3.LUT R59, R220, 0xffff, RZ, 0xc0, !PT ;  /* 0x0000ffffdc3b7812 */ /* 0x000fe400078ec0ff */
[----:B------:R-:W-:-:S02]  /*278d0*/  LOP3.LUT R58, R11, 0xffff, RZ, 0xc0, !PT ;  /* 0x0000ffff0b3a7812 */ /* 0x000fc400078ec0ff */
[----:B------:R-:W-:Y:S02]  /*278e0*/  LOP3.LUT R69, R7, 0xffff, RZ, 0xc0, !PT ;  /* 0x0000ffff07457812 */ /* 0x000fe400078ec0ff */
[----:B------:R-:W-:Y:S02]  /*278f0*/  LOP3.LUT R96, R96, 0xffff, RZ, 0xc0, !PT ;  /* 0x0000ffff60607812 */ /* 0x000fe400078ec0ff */
[----:B------:R-:W-:Y:S02]  /*27900*/  LOP3.LUT R98, R98, 0xffff, RZ, 0xc0, !PT ;  /* 0x0000ffff62627812 */ /* 0x000fe400078ec0ff */
[----:B------:R-:W-:Y:S01]  /*27910*/  LOP3.LUT R244, R244, 0xffff, RZ, 0xc0, !PT ;  /* 0x0000fffff4f47812 */ /* 0x000fe200078ec0ff */
[----:B------:R-:W-:Y:S01]  /*27920*/  IMAD.MOV.U32 R147, RZ, RZ, R199 ;  /* 0x000000ffff937224 */ /* 0x000fe200078e00c7 */
[----:B------:R-:W-:Y:S01]  /*27930*/  LOP3.LUT R79, R22, 0xffff, RZ, 0xc0, !PT ;  /* 0x0000ffff164f7812 */ /* 0x000fe200078ec0ff */
[----:B------:R-:W-:Y:S01]  /*27940*/  IMAD.MOV.U32 R143, RZ, RZ, R182 ;  /* 0x000000ffff8f7224 */ /* 0x000fe200078e00b6 */
[----:B------:R-:W-:Y:S01]  /*27950*/  LOP3.LUT R26, R26, 0xffff, RZ, 0xc0, !PT ;  /* 0x0000ffff1a1a7812 */ /* 0x000fe200078ec0ff */
[----:B------:R-:W-:Y:S01]  /*27960*/  IMAD.MOV.U32 R145, RZ, RZ, R209 ;  /* 0x000000ffff917224 */ /* 0x000fe200078e00d1 */
[----:B------:R-:W-:Y:S01]  /*27970*/  LOP3.LUT R28, R28, 0xffff, RZ, 0xc0, !PT ;  /* 0x0000ffff1c1c7812 */ /* 0x000fe200078ec0ff */
[----:B------:R-:W-:Y:S01]  /*27980*/  IMAD.MOV.U32 R144, RZ, RZ, R181 ;  /* 0x000000ffff907224 */ /* 0x000fe200078e00b5 */
[----:B------:R-:W-:Y:S01]  /*27990*/  ULDC UR11, c[0x0][0x248] ;  /* 0x00009200000b7ab9 */ /* 0x000fe20000000800 */
[----:B--2---:R-:W-:-:S02]  /*279a0*/  LOP3.LUT R25, R89, 0xffff, RZ, 0xc0, !PT ;  /* 0x0000ffff59197812 */ /* 0x004fc400078ec0ff */
[----:B---3--:R-:W-:Y:S01]  /*279b0*/  LOP3.LUT R33, R215, 0xffff, RZ, 0xc0, !PT ;  /* 0x0000ffffd7217812 */ /* 0x008fe200078ec0ff */
[----:B------:R-:W2:Y:S01]  /*279c0*/  LDL.LU R89, [R1+0x418] ;  /* 0x0004180001597983 */ /* 0x000ea20000300800 */
[----:B------:R-:W-:Y:S02]  /*279d0*/  ISETP.GE.AND P2, PT, R27, UR5, PT ;  /* 0x000000051b007c0c */ /* 0x000fe4000bf46270 */
[----:B------:R-:W-:Y:S01]  /*279e0*/  PRMT R35, R243, 0x3340, R35 ;  /* 0x00003340f3237816 */ /* 0x000fe20000000023 */
[----:B------:R-:W3:Y:S01]  /*279f0*/  LDL.LU R215, [R1+0x318] ;  /* 0x0003180001d77983 */ /* 0x000ee20000300800 */
[----:B------:R-:W-:Y:S01]  /*27a00*/  VIADD R27, R216, 0x7c ;  /* 0x0000007cd81b7836 */ /* 0x000fe20000000000 */
        /* <DEDUP_REMOVED lines=10> */
[----:B------:R-:W-:Y:S01]  /*27ab0*/  F2FP.SATFINITE.E4M3.F32.PACK_AB_MERGE_C R153, R193, R192, RZ ;  /* 0x000000c0c199723e */ /* 0x000fe200048070ff */
[C---:B0-----:R-:W-:Y:S01]  /*27ac0*/  IMAD.SHL.U32 R80, R137.reuse, 0x10, RZ ;  /* 0x0000001089507824 */ /* 0x041fe200078e00ff */
[----:B------:R-:W-:Y:S01]  /*27ad0*/  @P2 LOP3.LUT R6, R6, 0x80000, RZ, 0xfc, !PT ;  /* 0x0008000006062812 */ /* 0x000fe200078efcff */
[----:B------:R-:W-:Y:S01]  /*27ae0*/  IMAD.SHL.U32 R84, R137, 0x40, RZ ;  /* 0x0000004089547824 */ /* 0x000fe200078e00ff */
[----:B------:R-:W-:Y:S01]  /*27af0*/  ISETP.GE.AND P2, PT, R27, UR9, PT ;  /* 0x000000091b007c0c */ /* 0x000fe2000bf46270 */
[----:B------:R-:W-:Y:S01]  /*27b00*/  ULDC UR5, c[0x0][0x244] ;  /* 0x0000910000057ab9 */ /* 0x000fe20000000800 */
[----:B------:R-:W-:Y:S02]  /*27b10*/  LOP3.LUT R27, R19, 0xffff, RZ, 0xc0, !PT ;  /* 0x0000ffff131b7812 */ /* 0x000fe400078ec0ff */
[----:B------:R-:W-:Y:S01]  /*27b20*/  LOP3.LUT R30, R30, 0xffff, RZ, 0xc0, !PT ;  /* 0x0000ffff1e1e7812 */ /* 0x000fe200078ec0ff */
[----:B------:R-:W4:Y:S01]  /*27b30*/  LDL.LU R19, [R1+0x13b0] ;  /* 0x0013b00001137983 */ /* 0x000f220000300800 */
[----:B------:R-:W-:Y:S01]  /*27b40*/  PRMT R41, R41, 0x5410, R35 ;  /* 0x0000541029297816 */ /* 0x000fe20000000023 */
[----:B------:R-:W-:Y:S01]  /*27b50*/  IMAD.MOV.U32 R210, RZ, RZ, R197 ;  /* 0x000000ffffd27224 */ /* 0x000fe200078e00c5 */
[----:B------:R-:W-:Y:S01]  /*27b60*/  PRMT R44, R25, 0x3340, R27 ;  /* 0x00003340192c7816 */ /* 0x000fe2000000001b */
[----:B------:R-:W4:Y:S01]  /*27b70*/  LDL.LU R217, [R1+0x13ac] ;  /* 0x0013ac0001d97983 */ /* 0x000f220000300800 */
[----:B------:R-:W-:Y:S01]  /*27b80*/  IMAD.MOV.U32 R139, RZ, RZ, R191 ;  /* 0x000000ffff8b7224 */ /* 0x000fe200078e00bf */
[----:B------:R-:W-:Y:S01]  /*27b90*/  ULDC UR7, c[0x0][0x248] ;  /* 0x0000920000077ab9 */ /* 0x000fe20000000800 */
[----:B--2---:R-:W-:Y:S01]  /*27ba0*/  LOP3.LUT R29, R89, 0xffff, RZ, 0xc0, !PT ;  /* 0x0000ffff591d7812 */ /* 0x004fe200078ec0ff */
[----:B------:R-:W2:Y:S01]  /*27bb0*/  LDL.LU R18, [R1+0x13a8] ;  /* 0x0013a80001127983 */ /* 0x000ea20000300800 */
[----:B---3--:R-:W-:Y:S01]  /*27bc0*/  LOP3.LUT R31, R215, 0xffff, RZ, 0xc0, !PT ;  /* 0x0000ffffd71f7812 */ /* 0x008fe200078ec0ff */
[----:B------:R-:W-:Y:S01]  /*27bd0*/  IMAD.MOV.U32 R209, RZ, RZ, R180 ;  /* 0x000000ffffd17224 */ /* 0x000fe200078e00b4 */
[----:B------:R-:W-:Y:S01]  /*27be0*/  PRMT R42, R29, 0x3340, R36 ;  /* 0x000033401d2a7816 */ /* 0x000fe20000000024 */
[----:B------:R-:W-:Y:S01]  /*27bf0*/  IMAD.MOV.U32 R138, RZ, RZ, R179 ;  /* 0x000000ffff8a7224 */ /* 0x000fe200078e00b3 */
[----:B------:R-:W-:Y:S01]  /*27c00*/  PRMT R43, R31, 0x3340, R224 ;  /* 0x000033401f2b7816 */ /* 0x000fe200000000e0 */
[----:B------:R-:W-:Y:S01]  /*27c10*/  ULDC UR9, c[0x0][0x248] ;  /* 0x0000920000097ab9 */ /* 0x000fe20000000800 */
[----:B------:R-:W-:-:S02]  /*27c20*/  PRMT R37, R42, 0x5410, R37 ;  /* 0x000054102a257816 */ /* 0x000fc40000000025 */
[----:B------:R-:W-:Y:S01]  /*27c30*/  PRMT R35, R43, 0x5410, R39 ;  /* 0x000054102b237816 */ /* 0x000fe20000000027 */
[----:B------:R-:W-:Y:S04]  /*27c40*/  STL [R1+0x10f4], R41 ;  /* 0x0010f42901007387 */ /* 0x000fe80000100800 */
[----:B------:R-:W-:Y:S04]  /*27c50*/  STL [R1+0x10f0], R37 ;  /* 0x0010f02501007387 */ /* 0x000fe80000100800 */
[----:B------:R0:W-:Y:S04]  /*27c60*/  STL [R1+0x10ec], R35 ;  /* 0x0010ec2301007387 */ /* 0x0001e80000100800 */
[----:B------:R-:W3:Y:S04]  /*27c70*/  LDL.LU R93, [R1+0x42c] ;  /* 0x00042c00015d7983 */ /* 0x000ee80000300800 */
[----:B------:R-:W4:Y:S01]  /*27c80*/  LDL.LU R91, [R1+0x428] ;  /* 0x00042800015b7983 */ /* 0x000f220000300800 */
[----:B0-----:R-:W-:-:S02]  /*27c90*/  PRMT R35, R44, 0x5410, R40 ;  /* 0x000054102c237816 */ /* 0x001fc40000000028 */
[----:B------:R-:W-:-:S03]  /*27ca0*/  LOP3.LUT R40, R14, 0xffff, RZ, 0xc0, !PT ;  /* 0x0000ffff0e287812 */ /* 0x000fc600078ec0ff */
[----:B------:R4:W-:Y:S01]  /*27cb0*/  STL [R1+0x10e8], R35 ;  /* 0x0010e82301007387 */ /* 0x0009e20000100800 */
[----:B------:R-:W-:-:S03]  /*27cc0*/  LOP3.LUT R39, R13, 0xffff, RZ, 0xc0, !PT ;  /* 0x0000ffff0d277812 */ /* 0x000fc600078ec0ff */
        /* <DEDUP_REMOVED lines=10> */
[----:B------:R-:W-:Y:S02]  /*27d70*/  LOP3.LUT R41, R215, 0xffff, RZ, 0xc0, !PT ;  /* 0x0000ffffd7297812 */ /* 0x000fe400078ec0ff */
[----:B------:R-:W-:Y:S02]  /*27d80*/  PRMT R48, R42, 0x3340, R44 ;  /* 0x000033402a307816 */ /* 0x000fe4000000002c */
[----:B------:R-:W-:-:S02]  /*27d90*/  PRMT R49, R41, 0x3340, R228 ;  /* 0x0000334029317816 */ /* 0x000fc400000000e4 */
[----:B------:R-:W-:-:S04]  /*27da0*/  PRMT R43, R241, 0x3340, R0 ;  /* 0x00003340f12b7816 */ /* 0x000fc80000000000 */
[----:B------:R-:W-:Y:S02]  /*27db0*/  PRMT R48, R48, 0x5410, R43 ;  /* 0x0000541030307816 */ /* 0x000fe4000000002b */
[----:B------:R-:W-:Y:S02]  /*27dc0*/  PRMT R43, R49, 0x5410, R45 ;  /* 0x00005410312b7816 */ /* 0x000fe4000000002d */
[----:B------:R-:W-:Y:S01]  /*27dd0*/  PRMT R51, R35, 0x3340, R39 ;  /* 0x0000334023337816 */ /* 0x000fe20000000027 */
[----:B------:R-:W-:Y:S01]  /*27de0*/  STL [R1+0x10e4], R48 ;  /* 0x0010e43001007387 */ /* 0x000fe20000100800 */
[----:B------:R-:W-:-:S03]  /*27df0*/  PRMT R45, R50, 0x5410, R46 ;  /* 0x00005410322d7816 */ /* 0x000fc6000000002e */
[----:B------:R0:W-:Y:S04]  /*27e00*/  STL [R1+0x10e0], R43 ;  /* 0x0010e02b01007387 */ /* 0x0001e80000100800 */
[----:B------:R-:W2:Y:S01]  /*27e10*/  LDL.LU R93, [R1+0x434] ;  /* 0x00043400015d7983 */ /* 0x000ea20000300800 */
[----:B0-----:R-:W-:-:S03]  /*27e20*/  PRMT R43, R51, 0x5410, R47 ;  /* 0x00005410332b7816 */ /* 0x001fc6000000002f */
[----:B------:R-:W-:Y:S04]  /*27e30*/  STL [R1+0x10dc], R45 ;  /* 0x0010dc2d01007387 */ /* 0x000fe80000100800 */
[----:B------:R-:W3:Y:S04]  /*27e40*/  LDL.LU R91, [R1+0x430] ;  /* 0x00043000015b7983 */ /* 0x000ee80000300800 */
[----:B------:R2:W-:Y:S04]  /*27e50*/  STL [R1+0x10d8], R43 ;  /* 0x0010d82b01007387 */ /* 0x0005e80000100800 */
[----:B------:R-:W4:Y:S04]  /*27e60*/  LDL.LU R89, [R1+0x32c] ;  /* 0x00032c0001597983 */ /* 0x000f280000300800 */
[----:B------:R-:W4:Y:S01]  /*27e70*/  LDL.LU R215, [R1+0x324] ;  /* 0x0003240001d77983 */ /* 0x000f220000300800 */
[----:B------:R-:W-:-:S02]  /*27e80*/  LOP3.LUT R47, R12, 0xffff, RZ, 0xc0, !PT ;  /* 0x0000ffff0c2f7812 */ /* 0x000fc400078ec0ff */
[----:B------:R-:W-:Y:S01]  /*27e90*/  LOP3.LUT R49, R10, 0xffff, RZ, 0xc0, !PT ;  /* 0x0000ffff0a317812 */ /* 0x000fe200078ec0ff */
[----:B------:R-:W4:Y:S01]  /*27ea0*/  LDL.LU R12, [R1+0x1398] ;  /* 0x00139800010c7983 */ /* 0x000f220000300800 */
[--C-:B------:R-:W-:Y:S02]  /*27eb0*/  PRMT R48, R204, 0x3340, R0.reuse ;  /* 0x00003340cc307816 */ /* 0x100fe40000000000 */
[----:B------:R-:W-:Y:S01]  /*27ec0*/  PRMT R51, R231, 0x3340, R0 ;  /* 0x00003340e7337816 */ /* 0x000fe20000000000 */
[----:B------:R-:W4:Y:S01]  /*27ed0*/  LDL.LU R10, [R1+0x1394] ;  /* 0x00139400010a7983 */ /* 0x000f220000300800 */
[----:B--2---:R-:W-:-:S04]  /*27ee0*/  LOP3.LUT R43, R93, 0xffff, RZ, 0xc0, !PT ;  /* 0x0000ffff5d2b7812 */ /* 0x004fc800078ec0ff */
[----:B------:R-:W-:Y:S02]  /*27ef0*/  PRMT R55, R43, 0x3340, R47 ;  /* 0x000033402b377816 */ /* 0x000fe4000000002f */
[----:B---3--:R-:W-:-:S04]  /*27f00*/  LOP3.LUT R46, R91, 0xffff, RZ, 0xc0, !PT ;  /* 0x0000ffff5b2e7812 */ /* 0x008fc800078ec0ff */
[----:B------:R-:W-:Y:S02]  /*27f10*/  PRMT R56, R46, 0x3340, R49 ;  /* 0x000033402e387816 */ /* 0x000fe40000000031 */
[----:B----4-:R-:W-:-:S04]  /*27f20*/  LOP3.LUT R50, R215, 0xffff, RZ, 0xc0, !PT ;  /* 0x0000ffffd7327812 */ /* 0x010fc800078ec0ff */
[----:B------:R-:W-:Y:S02]  /*27f30*/  PRMT R54, R50, 0x3340, R230 ;  /* 0x0000334032367816 */ /* 0x000fe400000000e6 */
[----:B------:R-:W-:Y:S02]  /*27f40*/  LOP3.LUT R45, R89, 0xffff, RZ, 0xc0, !PT ;  /* 0x0000ffff592d7812 */ /* 0x000fe400078ec0ff */
[----:B------:R-:W-:Y:S02]  /*27f50*/  PRMT R54, R54, 0x5410, R48 ;  /* 0x0000541036367816 */ /* 0x000fe40000000030 */
[----:B------:R-:W-:Y:S02]  /*27f60*/  PRMT R51, R55, 0x5410, R51 ;  /* 0x0000541037337816 */ /* 0x000fe40000000033 */
[----:B------:R-:W-:Y:S01]  /*27f70*/  PRMT R48, R56, 0x5410, R52 ;  /* 0x0000541038307816 */ /* 0x000fe20000000034 */
[----:B------:R-:W-:Y:S01]  /*27f80*/  STL [R1+0x10d4], R54 ;  /* 0x0010d43601007387 */ /* 0x000fe20000100800 */
[----:B------:R-:W-:-:S03]  /*27f90*/  PRMT R57, R45, 0x3340, R234 ;  /* 0x000033402d397816 */ /* 0x000fc600000000ea */
[----:B------:R-:W-:Y:S04]  /*27fa0*/  STL [R1+0x10d0], R51 ;  /* 0x0010d03301007387 */ /* 0x000fe80000100800 */
[----:B------:R0:W-:Y:S04]  /*27fb0*/  STL [R1+0x10cc], R48 ;  /* 0x0010cc3001007387 */ /* 0x0001e80000100800 */
[----:B------:R-:W2:Y:S04]  /*27fc0*/  LDL.LU R93, [R1+0x444] ;  /* 0x00044400015d7983 */ /* 0x000ea80000300800 */
[----:B------:R-:W3:Y:S01]  /*27fd0*/  LDL.LU R91, [R1+0x43c] ;  /* 0x00043c00015b7983 */ /* 0x000ee20000300800 */
[----:B0-----:R-:W-:-:S05]  /*27fe0*/  PRMT R48, R57, 0x5410, R53 ;  /* 0x0000541039307816 */ /* 0x001fca0000000035 */
[----:B------:R2:W-:Y:S04]  /*27ff0*/  STL [R1+0x10c8], R48 ;  /* 0x0010c83001007387 */ /* 0x0005e80000100800 */
[----:B------:R-:W4:Y:S04]  /*28000*/  LDL.LU R89, [R1+0x438] ;  /* 0x0004380001597983 */ /* 0x000f280000300800 */
[----:B------:R-:W2:Y:S01]  /*28010*/  LDL.LU R215, [R1+0x330] ;  /* 0x0003300001d77983 */ /* 0x000ea20000300800 */
[--C-:B------:R-:W-:Y:S02]  /*28020*/  PRMT R52, R227, 0x3340, R0.reuse ;  /* 0x00003340e3347816 */ /* 0x100fe40000000000 */
[----:B------:R-:W-:-:S02]  /*28030*/  PRMT R56, R229, 0x3340, R0 ;  /* 0x00003340e5387816 */ /* 0x000fc40000000000 */
[----:B------:R-:W-:Y:S02]  /*28040*/  PRMT R57, R196, 0x3340, R0 ;  /* 0x00003340c4397816 */ /* 0x000fe40000000000 */
[----:B------:R-:W-:Y:S02]  /*28050*/  LOP3.LUT R53, R17, 0xffff, RZ, 0xc0, !PT ;  /* 0x0000ffff11357812 */ /* 0x000fe400078ec0ff */
[----:B------:R-:W2:Y:S04]  /*28060*/  LDL.LU R17, [R1+0x1390] ;  /* 0x0013900001117983 */ /* 0x000ea80000300800 */
[----:B------:R-:W2:Y:S04]  /*28070*/  LDL.LU R220, [R1+0x138c] ;  /* 0x00138c0001dc7983 */ /* 0x000ea80000300800 */
[----:B------:R-:W2:Y:S01]  /*28080*/  LDL.LU R11, [R1+0x1388] ;  /* 0x00138800010b7983 */ /* 0x000ea20000300800 */
[----:B---3--:R-:W-:-:S04]  /*28090*/  LOP3.LUT R54, R91, 0xffff, RZ, 0xc0, !PT ;  /* 0x0000ffff5b367812 */ /* 0x008fc800078ec0ff */
[----:B------:R-:W-:Y:S02]  /*280a0*/  PRMT R61, R54, 0x3340, R59 ;  /* 0x00003340363d7816 */ /* 0x000fe4000000003b */
[----:B----4-:R-:W-:Y:S02]  /*280b0*/  LOP3.LUT R51, R89, 0xffff, RZ, 0xc0, !PT ;  /* 0x0000ffff59337812 */ /* 0x010fe400078ec0ff */
[----:B--2---:R-:W-:Y:S02]  /*280c0*/  LOP3.LUT R55, R215, 0xffff, RZ, 0xc0, !PT ;  /* 0x0000ffffd7377812 */ /* 0x004fe400078ec0ff */
[----:B------:R-:W-:Y:S02]  /*280d0*/  PRMT R62, R51, 0x3340, R58 ;  /* 0x00003340333e7816 */ /* 0x000fe4000000003a */
[----:B------:R-:W-:Y:S02]  /*280e0*/  PRMT R63, R55, 0x3340, R236 ;  /* 0x00003340373f7816 */ /* 0x000fe400000000ec */
[----:B------:R-:W-:-:S02]  /*280f0*/  LOP3.LUT R48, R93, 0xffff, RZ, 0xc0, !PT ;  /* 0x0000ffff5d307812 */ /* 0x000fc400078ec0ff */
        /* <DEDUP_REMOVED lines=11> */
[----:B------:R-:W4:Y:S01]  /*281b0*/  LDL.LU R215, [R1+0x440] ;  /* 0x0004400001d77983 */ /* 0x000f220000300800 */
[----:B------:R-:W-:Y:S02]  /*281c0*/  LOP3.LUT R63, R23, 0xffff, RZ, 0xc0, !PT ;  /* 0x0000ffff173f7812 */ /* 0x000fe400078ec0ff */
[----:B------:R-:W-:Y:S02]  /*281d0*/  PRMT R23, R225, 0x3340, R0 ;  /* 0x00003340e1177816 */ /* 0x000fe40000000000 */
[----:B------:R-:W-:Y:S02]  /*281e0*/  LOP3.LUT R62, R17, 0xffff, RZ, 0xc0, !PT ;  /* 0x0000ffff113e7812 */ /* 0x000fe400078ec0ff */
[----:B------:R-:W-:Y:S01]  /*281f0*/  LOP3.LUT R153, R153, 0xffff, RZ, 0xc0, !PT ;  /* 0x0000ffff99997812 */ /* 0x000fe200078ec0ff */
[----:B------:R-:W3:Y:S01]  /*28200*/  LDL.LU R17, [R1+0x1384] ;  /* 0x0013840001117983 */ /* 0x000ee20000300800 */
[----:B------:R-:W-:-:S02]  /*28210*/  LOP3.LUT R57, R14, 0xffff, RZ, 0xc0, !PT ;  /* 0x0000ffff0e397812 */ /* 0x000fc400078ec0ff */
[----:B------:R-:W-:Y:S01]  /*28220*/  LOP3.LUT R60, R18, 0xffff, RZ, 0xc0, !PT ;  /* 0x0000ffff123c7812 */ /* 0x000fe200078ec0ff */
[----:B------:R-:W3:Y:S01]  /*28230*/  LDL.LU R14, [R1+0x1380] ;  /* 0x00138000010e7983 */ /* 0x000ee20000300800 */
[----:B------:R-:W-:Y:S02]  /*28240*/  PRMT R61, R153, 0x3340, R0 ;  /* 0x00003340993d7816 */ /* 0x000fe40000000000 */
[----:B------:R-:W-:Y:S01]  /*28250*/  PRMT R74, R62, 0x3340, R240 ;  /* 0x000033403e4a7816 */ /* 0x000fe200000000f0 */
[----:B------:R-:W3:Y:S04]  /*28260*/  LDL.LU R18, [R1+0x137c] ;  /* 0x00137c0001127983 */ /* 0x000ee80000300800 */
[----:B------:R-:W3:Y:S01]  /*28270*/  LDL.LU R7, [R1+0x1378] ;  /* 0x0013780001077983 */ /* 0x000ee20000300800 */
[----:B----4-:R-:W-:-:S04]  /*28280*/  LOP3.LUT R64, R215, 0xffff, RZ, 0xc0, !PT ;  /* 0x0000ffffd7407812 */ /* 0x010fc800078ec0ff */
[----:B------:R-:W-:-:S04]  /*28290*/  PRMT R71, R64, 0x3340, R69 ;  /* 0x0000334040477816 */ /* 0x000fc80000000045 */
[----:B------:R-:W-:-:S05]  /*282a0*/  PRMT R23, R71, 0x5410, R23 ;  /* 0x0000541047177816 */ /* 0x000fca0000000017 */
[----:B------:R0:W-:Y:S01]  /*282b0*/  STL [R1+0x10b4], R23 ;  /* 0x0010b41701007387 */ /* 0x0001e20000100800 */
[----:B--2---:R-:W-:Y:S02]  /*282c0*/  LOP3.LUT R52, R91, 0xffff, RZ, 0xc0, !PT ;  /* 0x0000ffff5b347812 */ /* 0x004fe400078ec0ff */
[----:B---3--:R-:W-:Y:S01]  /*282d0*/  LOP3.LUT R56, R89, 0xffff, RZ, 0xc0, !PT ;  /* 0x0000ffff59387812 */ /* 0x008fe200078ec0ff */
[----:B------:R-:W2:Y:S01]  /*282e0*/  LDL.LU R91, [R1+0x44c] ;  /* 0x00044c00015b7983 */ /* 0x000ea20000300800 */
[----:B0-----:R-:W-:-:S05]  /*282f0*/  PRMT R23, R74, 0x5410, R61 ;  /* 0x000054104a177816 */ /* 0x001fca000000003d */
[----:B------:R0:W-:Y:S04]  /*28300*/  STL [R1+0x10b0], R23 ;  /* 0x0010b01701007387 */ /* 0x0001e80000100800 */
[----:B------:R-:W3:Y:S04]  /*28310*/  LDL.LU R89, [R1+0x414] ;  /* 0x0004140001597983 */ /* 0x000ee80000300800 */
[----:B------:R-:W4:Y:S01]  /*28320*/  LDL.LU R215, [R1+0x410] ;  /* 0x0004100001d77983 */ /* 0x000f220000300800 */
[----:B------:R-:W-:Y:S02]  /*28330*/  PRMT R65, R63, 0x3340, R0 ;  /* 0x000033403f417816 */ /* 0x000fe40000000000 */
[----:B------:R-:W-:-:S02]  /*28340*/  PRMT R75, R56, 0x3340, R60 ;  /* 0x00003340384b7816 */ /* 0x000fc4000000003c */
[----:B------:R-:W-:Y:S02]  /*28350*/  PRMT R66, R222, 0x3340, R0 ;  /* 0x00003340de427816 */ /* 0x000fe40000000000 */
[----:B------:R-:W-:Y:S02]  /*28360*/  PRMT R67, R52, 0x3340, R57 ;  /* 0x0000334034437816 */ /* 0x000fe40000000039 */
[----:B0-----:R-:W-:Y:S02]  /*28370*/  PRMT R23, R75, 0x5410, R65 ;  /* 0x000054104b177816 */ /* 0x001fe40000000041 */
[----:B------:R-:W-:Y:S02]  /*28380*/  LOP3.LUT R75, R219, 0xffff, RZ, 0xc0, !PT ;  /* 0x0000ffffdb4b7812 */ /* 0x000fe400078ec0ff */
[----:B------:R-:W-:Y:S01]  /*28390*/  PRMT R61, R67, 0x5410, R66 ;  /* 0x00005410433d7816 */ /* 0x000fe20000000042 */
[----:B------:R-:W4:Y:S01]  /*283a0*/  LDL.LU R219, [R1+0x1374] ;  /* 0x0013740001db7983 */ /* 0x000f220000300800 */
[----:B--2---:R-:W-:-:S03]  /*283b0*/  LOP3.LUT R74, R91, 0xffff, RZ, 0xc0, !PT ;  /* 0x0000ffff5b4a7812 */ /* 0x004fc600078ec0ff */
[----:B------:R-:W2:Y:S01]  /*283c0*/  LDL.LU R91, [R1+0x50c] ;  /* 0x00050c00015b7983 */ /* 0x000ea20000300800 */
[----:B---3--:R-:W-:-:S03]  /*283d0*/  LOP3.LUT R66, R89, 0xffff, RZ, 0xc0, !PT ;  /* 0x0000ffff59427812 */ /* 0x008fc600078ec0ff */
[----:B------:R-:W3:Y:S01]  /*283e0*/  LDL.LU R89, [R1+0x508] ;  /* 0x0005080001597983 */ /* 0x000ee20000300800 */
[----:B------:R-:W-:Y:S02]  /*283f0*/  PRMT R71, R79, 0x3340, R0 ;  /* 0x000033404f477816 */ /* 0x000fe40000000000 */
[----:B----4-:R-:W-:Y:S02]  /*28400*/  LOP3.LUT R67, R215, 0xffff, RZ, 0xc0, !PT ;  /* 0x0000ffffd7437812 */ /* 0x010fe400078ec0ff */
[----:B------:R-:W-:Y:S01]  /*28410*/  PRMT R76, R74, 0x3340, R75 ;  /* 0x000033404a4c7816 */ /* 0x000fe2000000004b */
[----:B------:R-:W4:Y:S03]  /*28420*/  LDL.LU R215, [R1+0x448] ;  /* 0x0004480001d77983 */ /* 0x000f260000300800 */
[----:B------:R-:W-:Y:S02]  /*28430*/  PRMT R71, R76, 0x5410, R71 ;  /* 0x000054104c477816 */ /* 0x000fe40000000047 */
[----:B------:R-:W-:-:S02]  /*28440*/  LOP3.LUT R86, R220, 0xffff, RZ, 0xc0, !PT ;  /* 0x0000ffffdc567812 */ /* 0x000fc400078ec0ff */
[----:B------:R-:W-:Y:S01]  /*28450*/  LOP3.LUT R82, R217, 0xffff, RZ, 0xc0, !PT ;  /* 0x0000ffffd9527812 */ /* 0x000fe200078ec0ff */
[----:B------:R0:W-:Y:S04]  /*28460*/  STL [R1+0x10ac], R71 ;  /* 0x0010ac4701007387 */ /* 0x0001e80000100800 */
[----:B------:R-:W2:Y:S04]  /*28470*/  LDL.LU R220, [R1+0x1370] ;  /* 0x0013700001dc7983 */ /* 0x000ea80000300800 */
[----:B------:R-:W2:Y:S01]  /*28480*/  LDL.LU R217, [R1+0x136c] ;  /* 0x00136c0001d97983 */ /* 0x000ea20000300800 */
[----:B------:R-:W-:-:S02]  /*28490*/  PRMT R22, R152, 0x3340, R0 ;  /* 0x0000334098167816 */ /* 0x000fc40000000000 */
[----:B------:R-:W-:Y:S02]  /*284a0*/  PRMT R77, R66, 0x3340, R252 ;  /* 0x00003340424d7816 */ /* 0x000fe400000000fc */
[----:B------:R-:W-:Y:S02]  /*284b0*/  LOP3.LUT R81, R19, 0xffff, RZ, 0xc0, !PT ;  /* 0x0000ffff13517812 */ /* 0x000fe400078ec0ff */
[----:B------:R-:W-:Y:S01]  /*284c0*/  PRMT R22, R77, 0x5410, R22 ;  /* 0x000054104d167816 */ /* 0x000fe20000000016 */
[----:B------:R-:W2:Y:S01]  /*284d0*/  LDL.LU R19, [R1+0x1368] ;  /* 0x0013680001137983 */ /* 0x000ea20000300800 */
[----:B---3--:R-:W-:Y:S02]  /*284e0*/  LOP3.LUT R77, R89, 0xffff, RZ, 0xc0, !PT ;  /* 0x0000ffff594d7812 */ /* 0x008fe400078ec0ff */
[----:B------:R-:W-:Y:S02]  /*284f0*/  LOP3.LUT R89, R5, 0xffff, RZ, 0xc0, !PT ;  /* 0x0000ffff05597812 */ /* 0x000fe400078ec0ff */
[----:B------:R-:W3:Y:S01]  /*28500*/  LDL.LU R5, [R1+0x1364] ;  /* 0x0013640001057983 */ /* 0x000ee20000300800 */
[----:B----4-:R-:W-:-:S02]  /*28510*/  LOP3.LUT R83, R215, 0xffff, RZ, 0xc0, !PT ;  /* 0x0000ffffd7537812 */ /* 0x010fc400078ec0ff */
[--C-:B------:R-:W-:Y:S02]  /*28520*/  PRMT R65, R154, 0x3340, R0.reuse ;  /* 0x000033409a417816 */ /* 0x100fe40000000000 */
[----:B------:R-:W-:Y:S02]  /*28530*/  PRMT R78, R67, 0x3340, R251 ;  /* 0x00003340434e7816 */ /* 0x000fe400000000fb */
[----:B--2---:R-:W-:Y:S02]  /*28540*/  LOP3.LUT R76, R91, 0xffff, RZ, 0xc0, !PT ;  /* 0x0000ffff5b4c7812 */ /* 0x004fe400078ec0ff */
[----:B------:R-:W-:Y:S02]  /*28550*/  LOP3.LUT R91, R9, 0xffff, RZ, 0xc0, !PT ;  /* 0x0000ffff095b7812 */ /* 0x000fe400078ec0ff */
[----:B------:R-:W-:Y:S02]  /*28560*/  PRMT R9, R221, 0x3340, R0 ;  /* 0x00003340dd097816 */ /* 0x000fe40000000000 */
[----:B------:R-:W-:-:S02]  /*28570*/  PRMT R87, R83, 0x3340, R89 ;  /* 0x0000334053577816 */ /* 0x000fc40000000059 */
[----:B0-----:R-:W-:Y:S02]  /*28580*/  PRMT R71, R188, 0x3340, R0 ;  /* 0x00003340bc477816 */ /* 0x001fe40000000000 */
[----:B------:R-:W-:Y:S02]  /*28590*/  PRMT R93, R86, 0x3340, R242 ;  /* 0x00003340565d7816 */ /* 0x000fe400000000f2 */
[----:B------:R-:W-:Y:S02]  /*285a0*/  LOP3.LUT R80, R80, 0xf0, RZ, 0xc0, !PT ;  /* 0x000000f050507812 */ /* 0x000fe400078ec0ff */
[----:B------:R-:W-:Y:S02]  /*285b0*/  LOP3.LUT R84, R84, 0x400, RZ, 0xc0, !PT ;  /* 0x0000040054547812 */ /* 0x000fe400078ec0ff */
[----:B------:R-:W-:Y:S02]  /*285c0*/  PRMT R65, R78, 0x5410, R65 ;  /* 0x000054104e417816 */ /* 0x000fe40000000041 */
[----:B------:R-:W-:-:S02]  /*285d0*/  PRMT R78, R21, 0x3340, R0 ;  /* 0x00003340154e7816 */ /* 0x000fc40000000000 */
[----:B------:R-:W-:Y:S02]  /*285e0*/  PRMT R95, R76, 0x3340, R82 ;  /* 0x000033404c5f7816 */ /* 0x000fe40000000052 */
[----:B------:R-:W-:Y:S02]  /*285f0*/  PRMT R87, R87, 0x5410, R9 ;  /* 0x0000541057577816 */ /* 0x000fe40000000009 */
[----:B------:R-:W-:Y:S02]  /*28600*/  PRMT R9, R93, 0x5410, R71 ;  /* 0x000054105d097816 */ /* 0x000fe40000000047 */
[----:B------:R-:W-:Y:S02]  /*28610*/  IADD3 R84, R84, UR58, R80 ;  /* 0x0000003a54547c10 */ /* 0x000fe4000fffe050 */
[----:B------:R-:W-:Y:S02]  /*28620*/  LOP3.LUT R93, R217, 0xffff, RZ, 0xc0, !PT ;  /* 0x0000ffffd95d7812 */ /* 0x000fe400078ec0ff */
[----:B------:R-:W-:-:S02]  /*28630*/  PRMT R80, R91, 0x3340, R0 ;  /* 0x000033405b507816 */ /* 0x000fc40000000000 */
[----:B------:R-:W-:Y:S02]  /*28640*/  PRMT R85, R77, 0x3340, R81 ;  /* 0x000033404d557816 */ /* 0x000fe40000000051 */
[----:B------:R-:W-:Y:S01]  /*28650*/  PRMT R71, R95, 0x5410, R78 ;  /* 0x000054105f477816 */ /* 0x000fe2000000004e */
[----:B------:R0:W-:Y:S01]  /*28660*/  STL [R1+0x10a8], R87 ;  /* 0x0010a85701007387 */ /* 0x0001e20000100800 */
[----:B------:R-:W-:Y:S02]  /*28670*/  LOP3.LUT R95, R220, 0xffff, RZ, 0xc0, !PT ;  /* 0x0000ffffdc5f7812 */ /* 0x000fe400078ec0ff */
[----:B------:R-:W-:Y:S01]  /*28680*/  LOP3.LUT R97, R219, 0xffff, RZ, 0xc0, !PT ;  /* 0x0000ffffdb617812 */ /* 0x000fe200078ec0ff */
[----:B------:R1:W-:Y:S01]  /*28690*/  STL [R1+0x10a4], R9 ;  /* 0x0010a40901007387 */ /* 0x0003e20000100800 */
[----:B------:R-:W-:Y:S02]  /*286a0*/  PRMT R8, R104, 0x3340, R0 ;  /* 0x0000334068087816 */ /* 0x000fe40000000000 */
[----:B------:R-:W-:Y:S01]  /*286b0*/  PRMT R78, R93, 0x3340, R100 ;  /* 0x000033405d4e7816 */ /* 0x000fe20000000064 */
[----:B------:R-:W2:Y:S01]  /*286c0*/  LDL.LU R217, [R1+0x1360] ;  /* 0x0013600001d97983 */ /* 0x000ea20000300800 */
[----:B------:R-:W-:-:S02]  /*286d0*/  PRMT R20, R105, 0x3340, R0 ;  /* 0x0000334069147816 */ /* 0x000fc40000000000 */
[----:B0-----:R-:W-:Y:S01]  /*286e0*/  PRMT R87, R102, 0x3340, R0 ;  /* 0x0000334066577816 */ /* 0x001fe20000000000 */
[----:B------:R-:W4:Y:S01]  /*286f0*/  LDL.LU R220, [R1+0x135c] ;  /* 0x00135c0001dc7983 */ /* 0x000f220000300800 */
[----:B-1----:R-:W-:Y:S02]  /*28700*/  PRMT R9, R85, 0x5410, R80 ;  /* 0x0000541055097816 */ /* 0x002fe40000000050 */
[----:B------:R-:W-:Y:S01]  /*28710*/  PRMT R80, R95, 0x3340, R101 ;  /* 0x000033405f507816 */ /* 0x000fe20000000065 */
[----:B------:R-:W4:Y:S01]  /*28720*/  LDL.LU R219, [R1+0x1358] ;  /* 0x0013580001db7983 */ /* 0x000f220000300800 */
[----:B------:R-:W-:Y:S02]  /*28730*/  PRMT R107, R97, 0x3340, R250 ;  /* 0x00003340616b7816 */ /* 0x000fe400000000fa */
[----:B------:R-:W-:Y:S02]  /*28740*/  PRMT R78, R78, 0x5410, R8 ;  /* 0x000054104e4e7816 */ /* 0x000fe40000000008 */
[----:B------:R-:W-:-:S02]  /*28750*/  LOP3.LUT R99, R7, 0xffff, RZ, 0xc0, !PT ;  /* 0x0000ffff07637812 */ /* 0x000fc400078ec0ff */
[----:B------:R-:W4:Y:S01]  /*28760*/  LDL.LU R7, [R1+0x1354] ;  /* 0x0013540001077983 */ /* 0x000f220000300800 */
[----:B------:R-:W-:Y:S02]  /*28770*/  PRMT R8, R80, 0x5410, R20 ;  /* 0x0000541050087816 */ /* 0x000fe40000000014 */
[----:B------:R-:W-:Y:S01]  /*28780*/  PRMT R87, R107, 0x5410, R87 ;  /* 0x000054106b577816 */ /* 0x000fe20000000057 */
[----:B------:R-:W4:Y:S01]  /*28790*/  LDL.LU R218, [R1+0x1350] ;  /* 0x0013500001da7983 */ /* 0x000f220000300800 */
[----:B------:R-:W-:Y:S02]  /*287a0*/  LOP3.LUT R109, R17, 0xffff, RZ, 0xc0, !PT ;  /* 0x0000ffff116d7812 */ /* 0x000fe400078ec0ff */
[----:B------:R-:W-:Y:S01]  /*287b0*/  LOP3.LUT R107, R18, 0xffff, RZ, 0xc0, !PT ;  /* 0x0000ffff126b7812 */ /* 0x000fe200078ec0ff */
[----:B------:R-:W4:Y:S01]  /*287c0*/  LDL.LU R3, [R1+0x134c] ;  /* 0x00134c0001037983 */ /* 0x000f220000300800 */
[--C-:B------:R-:W-:Y:S02]  /*287d0*/  PRMT R85, R103, 0x3340, R0.reuse ;  /* 0x0000334067557816 */ /* 0x100fe40000000000 */
[----:B------:R-:W-:Y:S01]  /*287e0*/  PRMT R106, R99, 0x3340, R249 ;  /* 0x00003340636a7816 */ /* 0x000fe200000000f9 */
[----:B------:R0:W-:Y:S01]  /*287f0*/  STL [R1+0x1098], R78 ;  /* 0x0010984e01007387 */ /* 0x0001e20000100800 */
[----:B------:R-:W-:-:S02]  /*28800*/  PRMT R4, R184, 0x3340, R0 ;  /* 0x00003340b8047816 */ /* 0x000fc40000000000 */
[----:B------:R-:W-:Y:S02]  /*28810*/  PRMT R114, R109, 0x3340, R246 ;  /* 0x000033406d727816 */ /* 0x000fe400000000f6 */
[----:B------:R-:W-:Y:S02]  /*28820*/  PRMT R112, R107, 0x3340, R248 ;  /* 0x000033406b707816 */ /* 0x000fe400000000f8 */
[----:B------:R-:W-:Y:S02]  /*28830*/  PRMT R85, R106, 0x5410, R85 ;  /* 0x000054106a557816 */ /* 0x000fe40000000055 */
[----:B------:R-:W-:Y:S02]  /*28840*/  LOP3.LUT R106, R19, 0xffff, RZ, 0xc0, !PT ;  /* 0x0000ffff136a7812 */ /* 0x000fe400078ec0ff */
[----:B------:R-:W-:Y:S02]  /*28850*/  PRMT R4, R114, 0x5410, R4 ;  /* 0x0000541072047816 */ /* 0x000fe40000000004 */
[----:B0-----:R-:W-:-:S02]  /*28860*/  PRMT R78, R2, 0x3340, R0 ;  /* 0x00003340024e7816 */ /* 0x001fc40000000000 */
[----:B------:R-:W-:Y:S02]  /*28870*/  PRMT R113, R106, 0x3340, R110 ;  /* 0x000033406a717816 */ /* 0x000fe4000000006e */
[----:B------:R-:W-:Y:S02]  /*28880*/  SHF.R.U32.HI R33, RZ, 0x8, R33 ;  /* 0x00000008ff217819 */ /* 0x000fe40000011621 */
[----:B------:R-:W-:Y:S02]  /*28890*/  PRMT R114, R162, 0x3340, R0 ;  /* 0x00003340a2727816 */ /* 0x000fe40000000000 */
[----:B------:R-:W-:Y:S02]  /*288a0*/  SHF.R.U32.HI R25, RZ, 0x8, R25 ;  /* 0x00000008ff197819 */ /* 0x000fe40000011619 */
[----:B------:R-:W-:Y:S02]  /*288b0*/  SHF.R.U32.HI R27, RZ, 0x8, R27 ;  /* 0x00000008ff1b7819 */ /* 0x000fe4000001161b */
[----:B------:R-:W-:-:S02]  /*288c0*/  PRMT R78, R113, 0x5410, R78 ;  /* 0x00005410714e7816 */ /* 0x000fc4000000004e */
[----:B------:R-:W-:Y:S02]  /*288d0*/  LOP3.LUT R113, R33, 0xffff, RZ, 0xc0, !PT ;  /* 0x0000ffff21717812 */ /* 0x000fe400078ec0ff */
[----:B------:R-:W-:Y:S02]  /*288e0*/  LOP3.LUT R25, R25, 0xffff, RZ, 0xc0, !PT ;  /* 0x0000ffff19197812 */ /* 0x000fe400078ec0ff */
[----:B------:R-:W-:-:S04]  /*288f0*/  LOP3.LUT R27, R27, 0xffff, RZ, 0xc0, !PT ;  /* 0x0000ffff1b1b7812 */ /* 0x000fc800078ec0ff */
[----:B------:R-:W-:Y:S02]  /*28900*/  PRMT R129, R25, 0x3340, R27 ;  /* 0x0000334019817816 */ /* 0x000fe4000000001b */
[----:B------:R-:W-:Y:S02]  /*28910*/  SHF.R.U32.HI R35, RZ, 0x8, R35 ;  /* 0x00000008ff237819 */ /* 0x000fe40000011623 */
[----:B------:R-:W-:Y:S02]  /*28920*/  SHF.R.U32.HI R39, RZ, 0x8, R39 ;  /* 0x00000008ff277819 */ /* 0x000fe40000011627 */
[----:B------:R-:W-:Y:S02]  /*28930*/  LOP3.LUT R35, R35, 0xffff, RZ, 0xc0, !PT ;  /* 0x0000ffff23237812 */ /* 0x000fe400078ec0ff */
[----:B------:R-:W-:Y:S02]  /*28940*/  LOP3.LUT R39, R39, 0xffff, RZ, 0xc0, !PT ;  /* 0x0000ffff27277812 */ /* 0x000fe400078ec0ff */
[----:B------:R-:W-:-:S02]  /*28950*/  SHF.R.U32.HI R46, RZ, 0x8, R46 ;  /* 0x00000008ff2e7819 */ /* 0x000fc4000001162e */
[----:B------:R-:W-:Y:S02]  /*28960*/  SHF.R.U32.HI R49, RZ, 0x8, R49 ;  /* 0x00000008ff317819 */ /* 0x000fe40000011631 */
[----:B------:R-:W-:Y:S02]  /*28970*/  LOP3.LUT R46, R46, 0xffff, RZ, 0xc0, !PT ;  /* 0x0000ffff2e2e7812 */ /* 0x000fe400078ec0ff */
[----:B------:R-:W-:Y:S02]  /*28980*/  LOP3.LUT R49, R49, 0xffff, RZ, 0xc0, !PT ;  /* 0x0000ffff31317812 */ /* 0x000fe400078ec0ff */
[----:B------:R-:W-:Y:S02]  /*28990*/  SHF.R.U32.HI R43, RZ, 0x8, R43 ;  /* 0x00000008ff2b7819 */ /* 0x000fe4000001162b */
[----:B------:R-:W-:Y:S02]  /*289a0*/  SHF.R.U32.HI R47, RZ, 0x8, R47 ;  /* 0x00000008ff2f7819 */ /* 0x000fe4000001162f */
[----:B------:R-:W-:-:S02]  /*289b0*/  LOP3.LUT R43, R43, 0xffff, RZ, 0xc0, !PT ;  /* 0x0000ffff2b2b7812 */ /* 0x000fc400078ec0ff */
[----:B------:R-:W-:Y:S02]  /*289c0*/  LOP3.LUT R47, R47, 0xffff, RZ, 0xc0, !PT ;  /* 0x0000ffff2f2f7812 */ /* 0x000fe400078ec0ff */
[----:B------:R-:W-:Y:S02]  /*289d0*/  SHF.R.U32.HI R45, RZ, 0x8, R45 ;  /* 0x00000008ff2d7819 */ /* 0x000fe4000001162d */
[----:B------:R-:W-:Y:S02]  /*289e0*/  SHF.R.U32.HI R234, RZ, 0x8, R234 ;  /* 0x00000008ffea7819 */ /* 0x000fe400000116ea */
[----:B------:R-:W-:Y:S02]  /*289f0*/  LOP3.LUT R45, R45, 0xffff, RZ, 0xc0, !PT ;  /* 0x0000ffff2d2d7812 */ /* 0x000fe400078ec0ff */
[----:B------:R-:W-:Y:S02]  /*28a00*/  LOP3.LUT R234, R234, 0xffff, RZ, 0xc0, !PT ;  /* 0x0000ffffeaea7812 */ /* 0x000fe400078ec0ff */
[----:B------:R-:W-:-:S02]  /*28a10*/  LOP3.LUT R123, R12, 0xffff, RZ, 0xc0, !PT ;  /* 0x0000ffff0c7b7812 */ /* 0x000fc400078ec0ff */
[----:B------:R-:W-:Y:S02]  /*28a20*/  SHF.R.U32.HI R54, RZ, 0x8, R54 ;  /* 0x00000008ff367819 */ /* 0x000fe40000011636 */
[----:B------:R-:W-:Y:S02]  /*28a30*/  SHF.R.U32.HI R59, RZ, 0x8, R59 ;  /* 0x00000008ff3b7819 */ /* 0x000fe4000001163b */
[----:B------:R-:W-:Y:S02]  /*28a40*/  LOP3.LUT R54, R54, 0xffff, RZ, 0xc0, !PT ;  /* 0x0000ffff36367812 */ /* 0x000fe400078ec0ff */
[----:B------:R-:W-:Y:S02]  /*28a50*/  LOP3.LUT R59, R59, 0xffff, RZ, 0xc0, !PT ;  /* 0x0000ffff3b3b7812 */ /* 0x000fe400078ec0ff */
[----:B------:R-:W-:Y:S02]  /*28a60*/  SHF.R.U32.HI R55, RZ, 0x8, R55 ;  /* 0x00000008ff377819 */ /* 0x000fe40000011637 */
[----:B------:R-:W-:-:S02]  /*28a70*/  SHF.R.U32.HI R236, RZ, 0x8, R236 ;  /* 0x00000008ffec7819 */ /* 0x000fc400000116ec */
[----:B------:R-:W-:Y:S02]  /*28a80*/  SHF.R.U32.HI R51, RZ, 0x8, R51 ;  /* 0x00000008ff337819 */ /* 0x000fe40000011633 */
[----:B------:R-:W-:Y:S02]  /*28a90*/  SHF.R.U32.HI R58, RZ, 0x8, R58 ;  /* 0x00000008ff3a7819 */ /* 0x000fe4000001163a */
[----:B------:R-:W-:Y:S02]  /*28aa0*/  LOP3.LUT R55, R55, 0xffff, RZ, 0xc0, !PT ;  /* 0x0000ffff37377812 */ /* 0x000fe400078ec0ff */
        /* <DEDUP_REMOVED lines=10> */
[----:B------:R-:W-:Y:S02]  /*28b50*/  LOP3.LUT R48, R48, 0xffff, RZ, 0xc0, !PT ;  /* 0x0000ffff30307812 */ /* 0x000fe400078ec0ff */
[----:B------:R-:W-:Y:S02]  /*28b60*/  LOP3.LUT R53, R53, 0xffff, RZ, 0xc0, !PT ;  /* 0x0000ffff35357812 */ /* 0x000fe400078ec0ff */
[----:B------:R-:W-:Y:S02]  /*28b70*/  LOP3.LUT R27, R27, 0xffff, RZ, 0xc0, !PT ;  /* 0x0000ffff1b1b7812 */ /* 0x000fe400078ec0ff */
[----:B------:R-:W-:Y:S02]  /*28b80*/  LOP3.LUT R122, R10, 0xffff, RZ, 0xc0, !PT ;  /* 0x0000ffff0a7a7812 */ /* 0x000fe400078ec0ff */
[----:B------:R-:W-:-:S02]  /*28b90*/  PRMT R151, R27, 0x3340, R151 ;  /* 0x000033401b977816 */ /* 0x000fc40000000097 */
[----:B---3--:R-:W-:Y:S02]  /*28ba0*/  LOP3.LUT R20, R5, 0xffff, RZ, 0xc0, !PT ;  /* 0x0000ffff05147812 */ /* 0x008fe400078ec0ff */
[----:B------:R-:W3:Y:S04]  /*28bb0*/  LDL.LU R5, [R1+0x1348] ;  /* 0x0013480001057983 */ /* 0x000ee80000300800 */
[----:B------:R0:W-:Y:S04]  /*28bc0*/  STL [R1+0x10a0], R8 ;  /* 0x0010a00801007387 */ /* 0x0001e80000100800 */
[----:B------:R-:W3:Y:S04]  /*28bd0*/  LDL.LU R19, [R1+0x1344] ;  /* 0x0013440001137983 */ /* 0x000ee80000300800 */
[----:B------:R-:W3:Y:S01]  /*28be0*/  LDL.LU R18, [R1+0x1340] ;  /* 0x0013400001127983 */ /* 0x000ee20000300800 */
[----:B0-----:R-:W-:-:S03]  /*28bf0*/  PRMT R8, R160, 0x3340, R0 ;  /* 0x00003340a0087816 */ /* 0x001fc60000000000 */
[----:B------:R-:W3:Y:S01]  /*28c00*/  LDL.LU R17, [R1+0x133c] ;  /* 0x00133c0001117983 */ /* 0x000ee20000300800 */
[----:B------:R-:W-:Y:S02]  /*28c10*/  PRMT R8, R112, 0x5410, R8 ;  /* 0x0000541070087816 */ /* 0x000fe40000000008 */
[----:B------:R-:W-:Y:S01]  /*28c20*/  LOP3.LUT R112, R14, 0xffff, RZ, 0xc0, !PT ;  /* 0x0000ffff0e707812 */ /* 0x000fe200078ec0ff */
[----:B------:R-:W3:Y:S04]  /*28c30*/  LDL.LU R16, [R1+0x1338] ;  /* 0x0013380001107983 */ /* 0x000ee80000300800 */
[----:B------:R-:W3:Y:S04]  /*28c40*/  LDL.LU R15, [R1+0x1334] ;  /* 0x00133400010f7983 */ /* 0x000ee80000300800 */
[----:B------:R0:W-:Y:S04]  /*28c50*/  STL [R1+0x109c], R4 ;  /* 0x00109c0401007387 */ /* 0x0001e80000100800 */
[----:B------:R-:W3:Y:S01]  /*28c60*/  LDL.LU R14, [R1+0x1330] ;  /* 0x00133000010e7983 */ /* 0x000ee20000300800 */
[----:B0-----:R-:W-:-:S04]  /*28c70*/  PRMT R4, R112, 0x3340, R247 ;  /* 0x0000334070047816 */ /* 0x001fc800000000f7 */
[----:B------:R-:W-:Y:S02]  /*28c80*/  PRMT R33, R4, 0x5410, R114 ;  /* 0x0000541004217816 */ /* 0x000fe40000000072 */
[----:B------:R-:W-:Y:S02]  /*28c90*/  LOP3.LUT R4, R13, 0xffff, RZ, 0xc0, !PT ;  /* 0x0000ffff0d047812 */ /* 0x000fe400078ec0ff */
[----:B------:R-:W3:Y:S02]  /*28ca0*/  LDL.LU R13, [R1+0x132c] ;  /* 0x00132c00010d7983 */ /* 0x000ee40000300800 */
[----:B------:R-:W-:Y:S02]  /*28cb0*/  SHF.R.U32.HI R25, RZ, 0x8, R4 ;  /* 0x00000008ff197819 */ /* 0x000fe40000011604 */
[----:B------:R-:W-:Y:S02]  /*28cc0*/  PRMT R127, R4, 0x3340, R226 ;  /* 0x00003340047f7816 */ /* 0x000fe400000000e2 */
[----:B------:R-:W-:-:S02]  /*28cd0*/  SHF.R.U32.HI R4, RZ, 0x8, R136 ;  /* 0x00000008ff047819 */ /* 0x000fc40000011688 */
[----:B------:R-:W-:Y:S02]  /*28ce0*/  SHF.R.U32.HI R226, RZ, 0x8, R226 ;  /* 0x00000008ffe27819 */ /* 0x000fe400000116e2 */
[----:B------:R-:W-:Y:S02]  /*28cf0*/  LOP3.LUT R4, R4, 0xffff, RZ, 0xc0, !PT ;  /* 0x0000ffff04047812 */ /* 0x000fe400078ec0ff */
[----:B------:R-:W-:Y:S02]  /*28d00*/  LOP3.LUT R25, R25, 0xffff, RZ, 0xc0, !PT ;  /* 0x0000ffff19197812 */ /* 0x000fe400078ec0ff */
[----:B------:R-:W-:Y:S02]  /*28d10*/  LOP3.LUT R226, R226, 0xffff, RZ, 0xc0, !PT ;  /* 0x0000ffffe2e27812 */ /* 0x000fe400078ec0ff */
[----:B------:R-:W-:Y:S02]  /*28d20*/  PRMT R167, R4, 0x3340, R167 ;  /* 0x0000334004a77816 */ /* 0x000fe400000000a7 */
[----:B------:R-:W-:-:S05]  /*28d30*/  PRMT R4, R25, 0x3340, R226 ;  /* 0x0000334019047816 */ /* 0x000fca00000000e2 */
[----:B------:R0:W-:Y:S02]  /*28d40*/  STL [R1+0xf04], R4 ;  /* 0x000f040401007387 */ /* 0x0001e40000100800 */
[----:B0-----:R-:W-:-:S05]  /*28d50*/  PRMT R4, R35, 0x3340, R39 ;  /* 0x0000334023047816 */ /* 0x001fca0000000027 */
[----:B------:R0:W-:Y:S02]  /*28d60*/  STL [R1+0xf0c], R4 ;  /* 0x000f0c0401007387 */ /* 0x0001e40000100800 */
[----:B0-----:R-:W-:-:S05]  /*28d70*/  PRMT R4, R46, 0x3340, R49 ;  /* 0x000033402e047816 */ /* 0x001fca0000000031 */
[----:B------:R0:W-:Y:S02]  /*28d80*/  STL [R1+0xf08], R4 ;  /* 0x000f080401007387 */ /* 0x0001e40000100800 */
[----:B0-----:R-:W-:-:S05]  /*28d90*/  PRMT R4, R43, 0x3340, R47 ;  /* 0x000033402b047816 */ /* 0x001fca000000002f */
[----:B------:R0:W-:Y:S01]  /*28da0*/  STL [R1+0xefc], R4 ;  /* 0x000efc0401007387 */ /* 0x0001e20000100800 */
[----:B------:R-:W-:-:S03]  /*28db0*/  SHF.R.U32.HI R25, RZ, 0x8, R123 ;  /* 0x00000008ff197819 */ /* 0x000fc6000001167b */
[----:B------:R-:W3:Y:S01]  /*28dc0*/  LDL.LU R12, [R1+0x1328] ;  /* 0x00132800010c7983 */ /* 0x000ee20000300800 */
[----:B0-----:R-:W-:-:S05]  /*28dd0*/  PRMT R4, R45, 0x3340, R234 ;  /* 0x000033402d047816 */ /* 0x001fca00000000ea */
[----:B------:R0:W-:Y:S01]  /*28de0*/  STL [R1+0xf28], R4 ;  /* 0x000f280401007387 */ /* 0x0001e20000100800 */
[----:B------:R-:W-:Y:S02]  /*28df0*/  LOP3.LUT R25, R25, 0xffff, RZ, 0xc0, !PT ;  /* 0x0000ffff19197812 */ /* 0x000fe400078ec0ff */
[----:B0-----:R-:W-:-:S04]  /*28e00*/  SHF.R.U32.HI R4, RZ, 0x8, R232 ;  /* 0x00000008ff047819 */ /* 0x001fc800000116e8 */
[----:B------:R-:W-:-:S04]  /*28e10*/  LOP3.LUT R4, R4, 0xffff, RZ, 0xc0, !PT ;  /* 0x0000ffff04047812 */ /* 0x000fc800078ec0ff */
[----:B------:R-:W-:Y:S02]  /*28e20*/  PRMT R25, R25, 0x3340, R4 ;  /* 0x0000334019197816 */ /* 0x000fe40000000004 */
[----:B------:R-:W-:-:S03]  /*28e30*/  PRMT R4, R54, 0x3340, R59 ;  /* 0x0000334036047816 */ /* 0x000fc6000000003b */
[----:B------:R0:W-:Y:S04]  /*28e40*/  STL [R1+0xf14], R25 ;  /* 0x000f141901007387 */ /* 0x0001e80000100800 */
[----:B------:R1:W-:Y:S01]  /*28e50*/  STL [R1+0xf10], R4 ;  /* 0x000f100401007387 */ /* 0x0003e20000100800 */
[----:B0-----:R-:W-:Y:S02]  /*28e60*/  PRMT R25, R55, 0x3340, R236 ;  /* 0x0000334037197816 */ /* 0x001fe400000000ec */
[----:B-1----:R-:W-:-:S03]  /*28e70*/  PRMT R4, R51, 0x3340, R58 ;  /* 0x0000334033047816 */ /* 0x002fc6000000003a */
[----:B------:R-:W-:Y:S04]  /*28e80*/  STL [R1+0xf34], R25 ;  /* 0x000f341901007387 */ /* 0x000fe80000100800 */
[----:B------:R0:W-:Y:S02]  /*28e90*/  STL [R1+0xf30], R4 ;  /* 0x000f300401007387 */ /* 0x0001e40000100800 */
[----:B0-----:R-:W-:Y:S02]  /*28ea0*/  PRMT R4, R64, 0x3340, R69 ;  /* 0x0000334040047816 */ /* 0x001fe40000000045 */
[----:B------:R-:W-:Y:S01]  /*28eb0*/  SHF.R.U32.HI R29, RZ, 0x8, R29 ;  /* 0x00000008ff1d7819 */ /* 0x000fe2000001161d */
[----:B------:R-:W0:Y:S02]  /*28ec0*/  LDC R69, c[0x0][0x244] ;  /* 0x00009100ff457b82 */ /* 0x000e240000000800 */
[----:B------:R1:W-:Y:S04]  /*28ed0*/  STL [R1+0xf20], R4 ;  /* 0x000f200401007387 */ /* 0x0003e80000100800 */
[----:B------:R-:W3:Y:S01]  /*28ee0*/  LDL.LU R10, [R1+0x1324] ;  /* 0x00132400010a7983 */ /* 0x000ee20000300800 */
[----:B-1----:R-:W-:-:S05]  /*28ef0*/  PRMT R4, R48, 0x3340, R53 ;  /* 0x0000334030047816 */ /* 0x002fca0000000035 */
[----:B------:R1:W-:Y:S04]  /*28f00*/  STL [R1+0xf1c], R4 ;  /* 0x000f1c0401007387 */ /* 0x0003e80000100800 */
[----:B------:R-:W2:Y:S01]  /*28f10*/  LDL.LU R27, [R1+0x131c] ;  /* 0x00131c00011b7983 */ /* 0x000ea20000300800 */
[----:B------:R-:W-:Y:S02]  /*28f20*/  SHF.R.U32.HI R36, RZ, 0x8, R36 ;  /* 0x00000008ff247819 */ /* 0x000fe40000011624 */
[----:B------:R-:W-:Y:S02]  /*28f30*/  SHF.R.U32.HI R62, RZ, 0x8, R62 ;  /* 0x00000008ff3e7819 */ /* 0x000fe4000001163e */
[----:B------:R-:W-:Y:S02]  /*28f40*/  SHF.R.U32.HI R240, RZ, 0x8, R240 ;  /* 0x00000008fff07819 */ /* 0x000fe400000116f0 */
[----:B-1----:R-:W-:-:S02]  /*28f50*/  SHF.R.U32.HI R4, RZ, 0x8, R122 ;  /* 0x00000008ff047819 */ /* 0x002fc4000001167a */
[--C-:B------:R-:W-:Y:S02]  /*28f60*/  PRMT R122, R122, 0x3340, R238.reuse ;  /* 0x000033407a7a7816 */ /* 0x100fe400000000ee */
[----:B------:R-:W-:Y:S02]  /*28f70*/  SHF.R.U32.HI R25, RZ, 0x8, R195 ;  /* 0x00000008ff197819 */ /* 0x000fe400000116c3 */
[----:B------:R-:W-:Y:S02]  /*28f80*/  SHF.R.U32.HI R238, RZ, 0x8, R238 ;  /* 0x00000008ffee7819 */ /* 0x000fe400000116ee */
[----:B------:R-:W-:Y:S02]  /*28f90*/  LOP3.LUT R29, R29, 0xffff, RZ, 0xc0, !PT ;  /* 0x0000ffff1d1d7812 */ /* 0x000fe400078ec0ff */
[----:B------:R-:W-:Y:S02]  /*28fa0*/  LOP3.LUT R36, R36, 0xffff, RZ, 0xc0, !PT ;  /* 0x0000ffff24247812 */ /* 0x000fe400078ec0ff */
[----:B------:R-:W-:-:S02]  /*28fb0*/  LOP3.LUT R62, R62, 0xffff, RZ, 0xc0, !PT ;  /* 0x0000ffff3e3e7812 */ /* 0x000fc400078ec0ff */
[----:B------:R-:W-:Y:S02]  /*28fc0*/  LOP3.LUT R240, R240, 0xffff, RZ, 0xc0, !PT ;  /* 0x0000fffff0f07812 */ /* 0x000fe400078ec0ff */
[----:B------:R-:W-:Y:S02]  /*28fd0*/  LOP3.LUT R25, R25, 0xffff, RZ, 0xc0, !PT ;  /* 0x0000ffff19197812 */ /* 0x000fe400078ec0ff */
[----:B------:R-:W-:Y:S02]  /*28fe0*/  LOP3.LUT R4, R4, 0xffff, RZ, 0xc0, !PT ;  /* 0x0000ffff04047812 */ /* 0x000fe400078ec0ff */
[----:B------:R-:W-:Y:S02]  /*28ff0*/  LOP3.LUT R238, R238, 0xffff, RZ, 0xc0, !PT ;  /* 0x0000ffffeeee7812 */ /* 0x000fe400078ec0ff */
[----:B------:R-:W-:Y:S02]  /*29000*/  PRMT R120, R29, 0x3340, R36 ;  /* 0x000033401d787816 */ /* 0x000fe40000000024 */
[----:B------:R-:W-:-:S02]  /*29010*/  SHF.R.U32.HI R74, RZ, 0x8, R74 ;  /* 0x00000008ff4a7819 */ /* 0x000fc4000001164a */
[----:B------:R-:W-:Y:S02]  /*29020*/  SHF.R.U32.HI R75, RZ, 0x8, R75 ;  /* 0x00000008ff4b7819 */ /* 0x000fe4000001164b */
[----:B------:R-:W-:Y:S02]  /*29030*/  PRMT R29, R62, 0x3340, R240 ;  /* 0x000033403e1d7816 */ /* 0x000fe400000000f0 */
[----:B------:R-:W-:Y:S02]  /*29040*/  PRMT R135, R25, 0x3340, R135 ;  /* 0x0000334019877816 */ /* 0x000fe40000000087 */
[----:B------:R-:W-:Y:S02]  /*29050*/  SHF.R.U32.HI R83, RZ, 0x8, R83 ;  /* 0x00000008ff537819 */ /* 0x000fe40000011653 */
[----:B------:R-:W-:Y:S02]  /*29060*/  SHF.R.U32.HI R89, RZ, 0x8, R89 ;  /* 0x00000008ff597819 */ /* 0x000fe40000011659 */
[----:B------:R-:W-:-:S02]  /*29070*/  SHF.R.U32.HI R37, RZ, 0x8, R37 ;  /* 0x00000008ff257819 */ /* 0x000fc40000011625 */
[----:B------:R-:W-:Y:S02]  /*29080*/  SHF.R.U32.HI R40, RZ, 0x8, R40 ;  /* 0x00000008ff287819 */ /* 0x000fe40000011628 */
[----:B------:R-:W-:Y:S02]  /*29090*/  PRMT R25, R4, 0x3340, R238 ;  /* 0x0000334004197816 */ /* 0x000fe400000000ee */
[----:B------:R-:W-:Y:S02]  /*290a0*/  SHF.R.U32.HI R86, RZ, 0x8, R86 ;  /* 0x00000008ff567819 */ /* 0x000fe40000011656 */
[----:B------:R-:W-:Y:S02]  /*290b0*/  SHF.R.U32.HI R242, RZ, 0x8, R242 ;  /* 0x00000008fff27819 */ /* 0x000fe400000116f2 */
[----:B------:R-:W-:Y:S02]  /*290c0*/  SHF.R.U32.HI R95, RZ, 0x8, R95 ;  /* 0x00000008ff5f7819 */ /* 0x000fe4000001165f */
[----:B------:R-:W-:-:S02]  /*290d0*/  SHF.R.U32.HI R101, RZ, 0x8, R101 ;  /* 0x00000008ff657819 */ /* 0x000fc40000011665 */
[----:B------:R-:W-:Y:S02]  /*290e0*/  LOP3.LUT R74, R74, 0xffff, RZ, 0xc0, !PT ;  /* 0x0000ffff4a4a7812 */ /* 0x000fe400078ec0ff */
[----:B------:R-:W-:Y:S01]  /*290f0*/  LOP3.LUT R75, R75, 0xffff, RZ, 0xc0, !PT ;  /* 0x0000ffff4b4b7812 */ /* 0x000fe200078ec0ff */
[----:B------:R-:W-:Y:S01]  /*29100*/  STL [R1+0xf50], R29 ;  /* 0x000f501d01007387 */ /* 0x000fe20000100800 */
[----:B------:R-:W-:Y:S02]  /*29110*/  LOP3.LUT R83, R83, 0xffff, RZ, 0xc0, !PT ;  /* 0x0000ffff53537812 */ /* 0x000fe400078ec0ff */
[----:B------:R-:W-:Y:S01]  /*29120*/  LOP3.LUT R89, R89, 0xffff, RZ, 0xc0, !PT ;  /* 0x0000ffff59597812 */ /* 0x000fe200078ec0ff */
[----:B------:R1:W-:Y:S01]  /*29130*/  STL [R1+0xf4c], R25 ;  /* 0x000f4c1901007387 */ /* 0x0003e20000100800 */
[----:B------:R-:W-:Y:S02]  /*29140*/  LOP3.LUT R37, R37, 0xffff, RZ, 0xc0, !PT ;  /* 0x0000ffff25257812 */ /* 0x000fe400078ec0ff */
[----:B------:R-:W-:-:S02]  /*29150*/  LOP3.LUT R40, R40, 0xffff, RZ, 0xc0, !PT ;  /* 0x0000ffff28287812 */ /* 0x000fc400078ec0ff */
[----:B------:R-:W-:Y:S02]  /*29160*/  LOP3.LUT R86, R86, 0xffff, RZ, 0xc0, !PT ;  /* 0x0000ffff56567812 */ /* 0x000fe400078ec0ff */
[----:B------:R-:W-:Y:S02]  /*29170*/  LOP3.LUT R242, R242, 0xffff, RZ, 0xc0, !PT ;  /* 0x0000fffff2f27812 */ /* 0x000fe400078ec0ff */
[----:B------:R-:W-:Y:S02]  /*29180*/  LOP3.LUT R95, R95, 0xffff, RZ, 0xc0, !PT ;  /* 0x0000ffff5f5f7812 */ /* 0x000fe400078ec0ff */
[----:B------:R-:W-:Y:S02]  /*29190*/  LOP3.LUT R101, R101, 0xffff, RZ, 0xc0, !PT ;  /* 0x0000ffff65657812 */ /* 0x000fe400078ec0ff */
[----:B-1----:R-:W-:Y:S02]  /*291a0*/  PRMT R25, R74, 0x3340, R75 ;  /* 0x000033404a197816 */ /* 0x002fe4000000004b */
[----:B------:R-:W-:-:S02]  /*291b0*/  PRMT R29, R83, 0x3340, R89 ;  /* 0x00003340531d7816 */ /* 0x000fc40000000059 */
[----:B------:R-:W-:Y:S02]  /*291c0*/  SHF.R.U32.HI R66, RZ, 0x8, R66 ;  /* 0x00000008ff427819 */ /* 0x000fe40000011642 */
[----:B------:R-:W-:Y:S02]  /*291d0*/  SHF.R.U32.HI R252, RZ, 0x8, R252 ;  /* 0x00000008fffc7819 */ /* 0x000fe400000116fc */
[----:B------:R-:W-:Y:S02]  /*291e0*/  SHF.R.U32.HI R21, RZ, 0x8, R21 ;  /* 0x00000008ff157819 */ /* 0x000fe40000011615 */
[----:B------:R-:W-:Y:S02]  /*291f0*/  PRMT R131, R37, 0x3340, R40 ;  /* 0x0000334025837816 */ /* 0x000fe40000000028 */
[----:B------:R-:W-:Y:S01]  /*29200*/  PRMT R40, R95, 0x3340, R101 ;  /* 0x000033405f287816 */ /* 0x000fe20000000065 */
[----:B------:R1:W-:Y:S01]  /*29210*/  STL [R1+0xf48], R25 ;  /* 0x000f481901007387 */ /* 0x0003e20000100800 */
[----:B------:R-:W-:-:S02]  /*29220*/  LOP3.LUT R36, R66, 0xffff, RZ, 0xc0, !PT ;  /* 0x0000ffff42247812 */ /* 0x000fc400078ec0ff */
[----:B------:R-:W-:Y:S01]  /*29230*/  LOP3.LUT R252, R252, 0xffff, RZ, 0xc0, !PT ;  /* 0x0000fffffcfc7812 */ /* 0x000fe200078ec0ff */
[----:B------:R4:W-:Y:S01]  /*29240*/  STL [R1+0xf3c], R29 ;  /* 0x000f3c1d01007387 */ /* 0x0009e20000100800 */
[----:B------:R-:W-:Y:S02]  /*29250*/  LOP3.LUT R21, R21, 0xffff, RZ, 0xc0, !PT ;  /* 0x0000ffff15157812 */ /* 0x000fe400078ec0ff */
[----:B------:R-:W-:Y:S02]  /*29260*/  PRMT R36, R36, 0x3340, R252 ;  /* 0x0000334024247816 */ /* 0x000fe400000000fc */
[----:B------:R-:W-:-:S04]  /*29270*/  SHF.R.U32.HI R252, RZ, 0x8, R109 ;  /* 0x00000008fffc7819 */ /* 0x000fc8000001166d */
[----:B------:R-:W-:Y:S02]  /*29280*/  LOP3.LUT R252, R252, 0xffff, RZ, 0xc0, !PT ;  /* 0x0000fffffcfc7812 */ /* 0x000fe400078ec0ff */
[----:B------:R-:W-:Y:S02]  /*29290*/  SHF.R.U32.HI R50, RZ, 0x8, R50 ;  /* 0x00000008ff327819 */ /* 0x000fe40000011632 */
[----:B------:R-:W-:Y:S02]  /*292a0*/  SHF.R.U32.HI R230, RZ, 0x8, R230 ;  /* 0x00000008ffe67819 */ /* 0x000fe400000116e6 */
[----:B------:R-:W-:Y:S02]  /*292b0*/  PRMT R115, R20, 0x3340, R108 ;  /* 0x0000334014737816 */ /* 0x000fe4000000006c */
[----:B------:R-:W-:Y:S02]  /*292c0*/  SHF.R.U32.HI R47, RZ, 0x8, R110 ;  /* 0x00000008ff2f7819 */ /* 0x000fe4000001166e */
[----:B------:R-:W-:-:S02]  /*292d0*/  SHF.R.U32.HI R20, RZ, 0x8, R20 ;  /* 0x00000008ff147819 */ /* 0x000fc40000011614 */
[----:B------:R-:W-:Y:S02]  /*292e0*/  SHF.R.U32.HI R108, RZ, 0x8, R108 ;  /* 0x00000008ff6c7819 */ /* 0x000fe4000001166c */
[----:B------:R-:W-:Y:S02]  /*292f0*/  LOP3.LUT R50, R50, 0xffff, RZ, 0xc0, !PT ;  /* 0x0000ffff32327812 */ /* 0x000fe400078ec0ff */
[----:B------:R-:W-:Y:S02]  /*29300*/  LOP3.LUT R130, R230, 0xffff, RZ, 0xc0, !PT ;  /* 0x0000ffffe6827812 */ /* 0x000fe400078ec0ff */
[----:B------:R-:W-:Y:S02]  /*29310*/  LOP3.LUT R47, R47, 0xffff, RZ, 0xc0, !PT ;  /* 0x0000ffff2f2f7812 */ /* 0x000fe400078ec0ff */
[----:B------:R-:W-:Y:S02]  /*29320*/  SHF.R.U32.HI R2, RZ, 0x8, R2 ;  /* 0x00000008ff027819 */ /* 0x000fe40000011602 */
[----:B------:R-:W-:-:S02]  /*29330*/  LOP3.LUT R20, R20, 0xffff, RZ, 0xc0, !PT ;  /* 0x0000ffff14147812 */ /* 0x000fc400078ec0ff */
[----:B------:R-:W-:Y:S02]  /*29340*/  LOP3.LUT R108, R108, 0xffff, RZ, 0xc0, !PT ;  /* 0x0000ffff6c6c7812 */ /* 0x000fe400078ec0ff */
[----:B------:R-:W-:Y:S02]  /*29350*/  PRMT R130, R50, 0x3340, R130 ;  /* 0x0000334032827816 */ /* 0x000fe40000000082 */
[----:B------:R-:W-:Y:S02]  /*29360*/  LOP3.LUT R50, R2, 0xffff, RZ, 0xc0, !PT ;  /* 0x0000ffff02327812 */ /* 0x000fe400078ec0ff */
[----:B------:R-:W-:Y:S02]  /*29370*/  LOP3.LUT R74, R186, 0xffff, RZ, 0xc0, !PT ;  /* 0x0000ffffba4a7812 */ /* 0x000fe400078ec0ff */
[----:B------:R-:W-:Y:S02]  /*29380*/  PRMT R2, R20, 0x3340, R108 ;  /* 0x0000334014027816 */ /* 0x000fe4000000006c */
[----:B------:R-:W-:-:S02]  /*29390*/  PRMT R20, R61, 0x4210, R88 ;  /* 0x000042103d147816 */ /* 0x000fc40000000058 */
[----:B------:R-:W-:Y:S02]  /*293a0*/  PRMT R22, R22, 0x4210, R24 ;  /* 0x0000421016167816 */ /* 0x000fe40000000018 */
[----:B------:R-:W-:Y:S02]  /*293b0*/  SHF.R.U32.HI R38, RZ, 0x8, R38 ;  /* 0x00000008ff267819 */ /* 0x000fe40000011626 */
[----:B------:R-:W-:Y:S02]  /*293c0*/  SHF.R.U32.HI R49, RZ, 0x8, R74 ;  /* 0x00000008ff317819 */ /* 0x000fe4000001164a */
[----:B------:R-:W-:Y:S02]  /*293d0*/  LOP3.LUT R38, R38, 0xffff, RZ, 0xc0, !PT ;  /* 0x0000ffff26267812 */ /* 0x000fe400078ec0ff */
[----:B------:R-:W-:Y:S02]  /*293e0*/  PRMT R80, R111, 0x3340, R0 ;  /* 0x000033406f507816 */ /* 0x000fe40000000000 */
[----:B------:R-:W-:-:S02]  /*293f0*/  SHF.R.U32.HI R67, RZ, 0x8, R67 ;  /* 0x00000008ff437819 */ /* 0x000fc40000011643 */
[----:B------:R-:W-:Y:S02]  /*29400*/  SHF.R.U32.HI R251, RZ, 0x8, R251 ;  /* 0x00000008fffb7819 */ /* 0x000fe400000116fb */
[----:B------:R-:W-:Y:S02]  /*29410*/  SHF.R.U32.HI R154, RZ, 0x8, R154 ;  /* 0x00000008ff9a7819 */ /* 0x000fe4000001169a */
[----:B------:R-:W-:Y:S02]  /*29420*/  LOP3.LUT R49, R49, 0xffff, RZ, 0xc0, !PT ;  /* 0x0000ffff31317812 */ /* 0x000fe400078ec0ff */
[----:B------:R-:W-:Y:S02]  /*29430*/  SHF.R.U32.HI R111, RZ, 0x8, R111 ;  /* 0x00000008ff6f7819 */ /* 0x000fe4000001166f */
[----:B------:R-:W-:Y:S02]  /*29440*/  PRMT R113, R113, 0x3340, R38 ;  /* 0x0000334071717816 */ /* 0x000fe40000000026 */
[----:B------:R-:W-:-:S02]  /*29450*/  LOP3.LUT R35, R67, 0xffff, RZ, 0xc0, !PT ;  /* 0x0000ffff43237812 */ /* 0x000fc400078ec0ff */
[----:B------:R-:W-:Y:S02]  /*29460*/  LOP3.LUT R251, R251, 0xffff, RZ, 0xc0, !PT ;  /* 0x0000fffffbfb7812 */ /* 0x000fe400078ec0ff */
[----:B------:R-:W-:Y:S02]  /*29470*/  LOP3.LUT R38, R154, 0xffff, RZ, 0xc0, !PT ;  /* 0x0000ffff9a267812 */ /* 0x000fe400078ec0ff */
[----:B------:R-:W-:Y:S02]  /*29480*/  PRMT R119, R49, 0x3340, R119 ;  /* 0x0000334031777816 */ /* 0x000fe40000000077 */
[----:B------:R-:W-:Y:S02]  /*29490*/  LOP3.LUT R49, R111, 0xffff, RZ, 0xc0, !PT ;  /* 0x0000ffff6f317812 */ /* 0x000fe400078ec0ff */
[----:B------:R-:W-:Y:S02]  /*294a0*/  PRMT R35, R35, 0x3340, R251 ;  /* 0x0000334023237816 */ /* 0x000fe400000000fb */
[----:B------:R-:W-:-:S02]  /*294b0*/  PRMT R38, R38, 0x3340, R0 ;  /* 0x0000334026267816 */ /* 0x000fc40000000000 */
[----:B------:R-:W-:Y:S02]  /*294c0*/  PRMT R49, R49, 0x3340, R0 ;  /* 0x0000334031317816 */ /* 0x000fe40000000000 */
[----:B------:R-:W-:Y:S02]  /*294d0*/  SHF.R.U32.HI R31, RZ, 0x8, R31 ;  /* 0x00000008ff1f7819 */ /* 0x000fe4000001161f */
[----:B------:R-:W-:Y:S02]  /*294e0*/  SHF.R.U32.HI R224, RZ, 0x8, R224 ;  /* 0x00000008ffe07819 */ /* 0x000fe400000116e0 */
[----:B------:R-:W-:Y:S02]  /*294f0*/  LOP3.LUT R31, R31, 0xffff, RZ, 0xc0, !PT ;  /* 0x0000ffff1f1f7812 */ /* 0x000fe400078ec0ff */
[----:B------:R-:W-:Y:S02]  /*29500*/  LOP3.LUT R114, R224, 0xffff, RZ, 0xc0, !PT ;  /* 0x0000ffffe0727812 */ /* 0x000fe400078ec0ff */
[----:B------:R-:W-:-:S02]  /*29510*/  SHF.R.U32.HI R56, RZ, 0x8, R56 ;  /* 0x00000008ff387819 */ /* 0x000fc40000011638 */
[----:B------:R-:W-:Y:S02]  /*29520*/  SHF.R.U32.HI R60, RZ, 0x8, R60 ;  /* 0x00000008ff3c7819 */ /* 0x000fe4000001163c */
[----:B------:R-:W-:Y:S02]  /*29530*/  SHF.R.U32.HI R63, RZ, 0x8, R63 ;  /* 0x00000008ff3f7819 */ /* 0x000fe4000001163f */
[----:B------:R-:W-:Y:S02]  /*29540*/  SHF.R.U32.HI R52, RZ, 0x8, R52 ;  /* 0x00000008ff347819 */ /* 0x000fe40000011634 */
[----:B------:R-:W-:Y:S02]  /*29550*/  SHF.R.U32.HI R57, RZ, 0x8, R57 ;  /* 0x00000008ff397819 */ /* 0x000fe40000011639 */
[----:B------:R-:W-:Y:S02]  /*29560*/  SHF.R.U32.HI R222, RZ, 0x8, R222 ;  /* 0x00000008ffde7819 */ /* 0x000fe400000116de */
[----:B------:R-:W-:-:S02]  /*29570*/  SHF.R.U32.HI R152, RZ, 0x8, R152 ;  /* 0x00000008ff987819 */ /* 0x000fc40000011698 */
[----:B------:R-:W-:Y:S02]  /*29580*/  PRMT R114, R31, 0x3340, R114 ;  /* 0x000033401f727816 */ /* 0x000fe40000000072 */
[----:B-1----:R-:W-:Y:S02]  /*29590*/  LOP3.LUT R25, R56, 0xffff, RZ, 0xc0, !PT ;  /* 0x0000ffff38197812 */ /* 0x002fe400078ec0ff */
[----:B------:R-:W-:Y:S02]  /*295a0*/  LOP3.LUT R60, R60, 0xffff, RZ, 0xc0, !PT ;  /* 0x0000ffff3c3c7812 */ /* 0x000fe400078ec0ff */
[----:B------:R-:W-:Y:S02]  /*295b0*/  LOP3.LUT R57, R57, 0xffff, RZ, 0xc0, !PT ;  /* 0x0000ffff39397812 */ /* 0x000fe400078ec0ff */
[----:B----4-:R-:W-:Y:S02]  /*295c0*/  LOP3.LUT R29, R222, 0xffff, RZ, 0xc0, !PT ;  /* 0x0000ffffde1d7812 */ /* 0x010fe400078ec0ff */
[----:B------:R-:W-:-:S02]  /*295d0*/  LOP3.LUT R31, R63, 0xffff, RZ, 0xc0, !PT ;  /* 0x0000ffff3f1f7812 */ /* 0x000fc400078ec0ff */
[----:B------:R-:W-:Y:S02]  /*295e0*/  LOP3.LUT R37, R152, 0xffff, RZ, 0xc0, !PT ;  /* 0x0000ffff98257812 */ /* 0x000fe400078ec0ff */
[----:B------:R-:W-:Y:S02]  /*295f0*/  PRMT R25, R25, 0x3340, R60 ;  /* 0x0000334019197816 */ /* 0x000fe4000000003c */
[--C-:B------:R-:W-:Y:S02]  /*29600*/  PRMT R29, R29, 0x3340, R0.reuse ;  /* 0x000033401d1d7816 */ /* 0x100fe40000000000 */
[--C-:B------:R-:W-:Y:S02]  /*29610*/  PRMT R31, R31, 0x3340, R0.reuse ;  /* 0x000033401f1f7816 */ /* 0x100fe40000000000 */
[----:B------:R-:W-:Y:S02]  /*29620*/  PRMT R37, R37, 0x3340, R0 ;  /* 0x0000334025257816 */ /* 0x000fe40000000000 */
[----:B--2---:R-:W-:-:S02]  /*29630*/  LOP3.LUT R4, R27, 0x300, RZ, 0xc0, !PT ;  /* 0x000003001b047812 */ /* 0x004fc400078ec0ff */
[----:B------:R-:W-:-:S05]  /*29640*/  PRMT R27, R86, 0x3340, R242 ;  /* 0x00003340561b7816 */ /* 0x000fca00000000f2 */
[----:B------:R-:W-:Y:S04]  /*29650*/  STL [R1+0xf40], R27 ;  /* 0x000f401b01007387 */ /* 0x000fe80000100800 */
[----:B------:R1:W-:Y:S02]  /*29660*/  STL [R1+0xf38], R40 ;  /* 0x000f382801007387 */ /* 0x0003e40000100800 */
[----:B-1----:R-:W-:Y:S02]  /*29670*/  PRMT R40, R21, 0x3340, R0 ;  /* 0x0000334015287816 */ /* 0x002fe40000000000 */
[----:B------:R-:W-:-:S04]  /*29680*/  SHF.R.U32.HI R21, RZ, 0x8, R246 ;  /* 0x00000008ff157819 */ /* 0x000fc800000116f6 */
[----:B------:R-:W-:-:S04]  /*29690*/  LOP3.LUT R21, R21, 0xffff, RZ, 0xc0, !PT ;  /* 0x0000ffff15157812 */ /* 0x000fc800078ec0ff */
[----:B------:R-:W-:Y:S02]  /*296a0*/  PRMT R252, R252, 0x3340, R21 ;  /* 0x00003340fcfc7816 */ /* 0x000fe40000000015 */
[----:B------:R-:W-:-:S04]  /*296b0*/  SHF.R.U32.HI R21, RZ, 0x8, R106 ;  /* 0x00000008ff157819 */ /* 0x000fc8000001166a */
[----:B------:R-:W-:Y:S01]  /*296c0*/  LOP3.LUT R21, R21, 0xffff, RZ, 0xc0, !PT ;  /* 0x0000ffff15157812 */ /* 0x000fe200078ec0ff */
[----:B------:R-:W-:-:S03]  /*296d0*/  IMAD.IADD R4, R84, 0x1, R4 ;  /* 0x0000000154047824 */ /* 0x000fc600078e0204 */
[----:B------:R-:W-:Y:S02]  /*296e0*/  PRMT R47, R21, 0x3340, R47 ;  /* 0x00003340152f7816 */ /* 0x000fe4000000002f */
[----:B------:R-:W-:Y:S02]  /*296f0*/  PRMT R21, R23, 0x4210, R90 ;  /* 0x0000421017157816 */ /* 0x000fe4000000005a */
[----:B------:R-:W-:-:S05]  /*29700*/  PRMT R23, R65, 0x4210, R26 ;  /* 0x0000421041177816 */ /* 0x000fca000000001a */
[----:B------:R1:W-:Y:S02]  /*29710*/  STSM.16.M88.4 [R4], R20 ;  /* 0x0000001404007844 */ /* 0x0003e40000000200 */
[----:B-1----:R-:W-:Y:S02]  /*29720*/  PRMT R23, R35, 0x5410, R38 ;  /* 0x0000541023177816 */ /* 0x002fe40000000026 */
[----:B------:R-:W-:Y:S02]  /*29730*/  PRMT R35, R2, 0x5410, R49 ;  /* 0x0000541002237816 */ /* 0x000fe40000000031 */
[----:B------:R-:W-:-:S04]  /*29740*/  LOP3.LUT R2, R137, 0x7f, RZ, 0xc0, !PT ;  /* 0x0000007f89027812 */ /* 0x000fc800078ec0ff */
[----:B------:R-:W-:Y:S01]  /*29750*/  LEA R2, R2, UR58, 0x4 ;  /* 0x0000003a02027c11 */ /* 0x000fe2000f8e20ff */
[----:B------:R-:W-:Y:S01]  /*29760*/  BAR.SYNC.DEFER_BLOCKING 0x0 ;  /* 0x0000000000007b1d */ /* 0x000fe20000010000 */
[----:B------:R-:W-:-:S04]  /*29770*/  LOP3.LUT R27, R52, 0xffff, RZ, 0xc0, !PT ;  /* 0x0000ffff341b7812 */ /* 0x000fc800078ec0ff */
[----:B------:R-:W-:Y:S02]  /*29780*/  PRMT R27, R27, 0x3340, R57 ;  /* 0x000033401b1b7816 */ /* 0x000fe40000000039 */
[----:B------:R-:W-:Y:S02]  /*29790*/  SHF.R.U32.HI R46, RZ, 0x8, R184 ;  /* 0x00000008ff2e7819 */ /* 0x000fe400000116b8 */
[----:B------:R-:W-:Y:S02]  /*297a0*/  SHF.R.U32.HI R42, RZ, 0x8, R42 ;  /* 0x00000008ff2a7819 */ /* 0x000fe4000001162a */
[----:B------:R-:W-:Y:S02]  /*297b0*/  SHF.R.U32.HI R44, RZ, 0x8, R44 ;  /* 0x00000008ff2c7819 */ /* 0x000fe4000001162c */
[----:B------:R-:W-:Y:S02]  /*297c0*/  SHF.R.U32.HI R41, RZ, 0x8, R41 ;  /* 0x00000008ff297819 */ /* 0x000fe40000011629 */
[----:B------:R-:W-:-:S02]  /*297d0*/  SHF.R.U32.HI R228, RZ, 0x8, R228 ;  /* 0x00000008ffe47819 */ /* 0x000fc400000116e4 */
[----:B------:R-:W-:Y:S02]  /*297e0*/  SHF.R.U32.HI R76, RZ, 0x8, R76 ;  /* 0x00000008ff4c7819 */ /* 0x000fe4000001164c */
[----:B------:R-:W-:Y:S02]  /*297f0*/  SHF.R.U32.HI R82, RZ, 0x8, R82 ;  /* 0x00000008ff527819 */ /* 0x000fe40000011652 */
[----:B------:R-:W-:Y:S02]  /*29800*/  SHF.R.U32.HI R77, RZ, 0x8, R77 ;  /* 0x00000008ff4d7819 */ /* 0x000fe4000001164d */
[----:B------:R-:W-:Y:S01]  /*29810*/  SHF.R.U32.HI R81, RZ, 0x8, R81 ;  /* 0x00000008ff517819 */ /* 0x000fe20000011651 */
[----:B------:R-:W1:Y:S01]  /*29820*/  LDS.128 R64, [R2] ;  /* 0x0000000002407984 */ /* 0x000e620000000c00 */
[----:B------:R-:W-:Y:S02]  /*29830*/  PRMT R20, R27, 0x5410, R29 ;  /* 0x000054101b147816 */ /* 0x000fe4000000001d */
[----:B------:R-:W-:-:S02]  /*29840*/  SHF.R.U32.HI R91, RZ, 0x8, R91 ;  /* 0x00000008ff5b7819 */ /* 0x000fc4000001165b */
[----:B------:R-:W-:Y:S02]  /*29850*/  SHF.R.U32.HI R97, RZ, 0x8, R97 ;  /* 0x00000008ff617819 */ /* 0x000fe40000011661 */
[----:B------:R-:W-:Y:S02]  /*29860*/  SHF.R.U32.HI R250, RZ, 0x8, R250 ;  /* 0x00000008fffa7819 */ /* 0x000fe400000116fa */
[----:B------:R-:W-:Y:S02]  /*29870*/  SHF.R.U32.HI R102, RZ, 0x8, R102 ;  /* 0x00000008ff667819 */ /* 0x000fe40000011666 */
[----:B------:R-:W-:Y:S02]  /*29880*/  SHF.R.U32.HI R99, RZ, 0x8, R99 ;  /* 0x00000008ff637819 */ /* 0x000fe40000011663 */
[----:B------:R-:W-:Y:S02]  /*29890*/  SHF.R.U32.HI R249, RZ, 0x8, R249 ;  /* 0x00000008fff97819 */ /* 0x000fe400000116f9 */
[----:B------:R-:W-:-:S02]  /*298a0*/  PRMT R80, R115, 0x5410, R80 ;  /* 0x0000541073507816 */ /* 0x000fc40000000050 */
[----:B------:R-:W-:Y:S02]  /*298b0*/  SHF.R.U32.HI R54, RZ, 0x8, R248 ;  /* 0x00000008ff367819 */ /* 0x000fe400000116f8 */
[----:B------:R-:W-:Y:S02]  /*298c0*/  SHF.R.U32.HI R53, RZ, 0x8, R160 ;  /* 0x00000008ff357819 */ /* 0x000fe400000116a0 */
[----:B------:R-:W-:Y:S02]  /*298d0*/  LOP3.LUT R6, R6, 0xffefffff, RZ, 0xc0, !PT ;  /* 0xffefffff06067812 */ /* 0x000fe400078ec0ff */
[----:B------:R-:W-:Y:S02]  /*298e0*/  SHF.R.U32.HI R153, RZ, 0x8, R153 ;  /* 0x00000008ff997819 */ /* 0x000fe40000011699 */
[----:B------:R-:W-:Y:S02]  /*298f0*/  SHF.R.U32.HI R221, RZ, 0x8, R221 ;  /* 0x00000008ffdd7819 */ /* 0x000fe400000116dd */
[----:B------:R-:W-:Y:S01]  /*29900*/  SHF.R.U32.HI R200, RZ, 0x8, R200 ;  /* 0x00000008ffc87819 */ /* 0x000fe200000116c8 */
[----:B------:R-:W-:Y:S01]  /*29910*/  IMAD.MOV.U32 R224, RZ, RZ, R211 ;  /* 0x000000ffffe07224 */ /* 0x000fe200078e00d3 */
[----:B------:R-:W-:-:S02]  /*29920*/  PRMT R21, R25, 0x5410, R31 ;  /* 0x0000541019157816 */ /* 0x000fc4000000001f */
[----:B------:R-:W-:Y:S02]  /*29930*/  SHF.R.U32.HI R239, RZ, 0x8, R239 ;  /* 0x00000008ffef7819 */ /* 0x000fe400000116ef */
[----:B------:R-:W-:Y:S02]  /*29940*/  SHF.R.U32.HI R196, RZ, 0x8, R196 ;  /* 0x00000008ffc47819 */ /* 0x000fe400000116c4 */
[----:B------:R-:W-:Y:S02]  /*29950*/  SHF.R.U32.HI R212, RZ, 0x8, R212 ;  /* 0x00000008ffd47819 */ /* 0x000fe400000116d4 */
[----:B------:R-:W-:Y:S02]  /*29960*/  SHF.R.U32.HI R235, RZ, 0x8, R235 ;  /* 0x00000008ffeb7819 */ /* 0x000fe400000116eb */
[----:B------:R-:W-:Y:S02]  /*29970*/  SHF.R.U32.HI R243, RZ, 0x8, R243 ;  /* 0x00000008fff37819 */ /* 0x000fe400000116f3 */
[----:B------:R-:W-:-:S02]  /*29980*/  SHF.R.U32.HI R245, RZ, 0x8, R245 ;  /* 0x00000008fff57819 */ /* 0x000fc400000116f5 */
[----:B------:R-:W-:Y:S01]  /*29990*/  SHF.R.U32.HI R241, RZ, 0x8, R241 ;  /* 0x00000008fff17819 */ /* 0x000fe200000116f1 */
[----:B------:R-:W-:Y:S01]  /*299a0*/  IMAD.MOV.U32 R215, RZ, RZ, R183 ;  /* 0x000000ffffd77224 */ /* 0x000fe200078e00b7 */
[----:B------:R-:W-:Y:S01]  /*299b0*/  PRMT R22, R36, 0x5410, R37 ;  /* 0x0000541024167816 */ /* 0x000fe20000000025 */
[----:B------:R-:W-:Y:S01]  /*299c0*/  ULDC UR58, c[0x0][0x248] ;  /* 0x00009200003a7ab9 */ /* 0x000fe20000000800 */
[----:B------:R-:W-:Y:S01]  /*299d0*/  PRMT R20, R20, 0x5210, R88 ;  /* 0x0000521014147816 */ /* 0x000fe20000000058 */
[----:B------:R-:W2:Y:S01]  /*299e0*/  LDC R36, c[0x0][0x244] ;  /* 0x00009100ff247b82 */ /* 0x000ea20000000800 */
[----:B------:R-:W-:Y:S02]  /*299f0*/  PRMT R21, R21, 0x5210, R90 ;  /* 0x0000521015157816 */ /* 0x000fe4000000005a */
[----:B------:R-:W-:Y:S02]  /*29a00*/  PRMT R22, R22, 0x5210, R24 ;  /* 0x0000521016167816 */ /* 0x000fe40000000018 */
[----:B------:R-:W-:-:S03]  /*29a10*/  PRMT R23, R23, 0x5210, R26 ;  /* 0x0000521017177816 */ /* 0x000fc6000000001a */
[----:B------:R-:W-:Y:S06]  /*29a20*/  BAR.SYNC.DEFER_BLOCKING 0x0 ;  /* 0x0000000000007b1d */ /* 0x000fec0000010000 */
[----:B------:R4:W-:Y:S02]  /*29a30*/  STSM.16.M88.4 [R4], R20 ;  /* 0x0000001404007844 */ /* 0x0009e40000000200 */
[----:B------:R-:W-:Y:S01]  /*29a40*/  BAR.SYNC.DEFER_BLOCKING 0x0 ;  /* 0x0000000000007b1d */ /* 0x000fe20000010000 */
[----:B------:R-:W-:Y:S02]  /*29a50*/  PRMT R24, R71, 0x4210, R92 ;  /* 0x0000421047187816 */ /* 0x000fe4000000005c */
[----:B------:R-:W-:-:S03]  /*29a60*/  PRMT R25, R9, 0x4210, R94 ;  /* 0x0000421009197816 */ /* 0x000fc6000000005e */
[----:B------:R-:W1:Y:S01]  /*29a70*/  LDS.128 R60, [R2] ;  /* 0x00000000023c7984 */ /* 0x000e620000000c00 */
[----:B------:R-:W-:Y:S02]  /*29a80*/  PRMT R26, R87, 0x4210, R28 ;  /* 0x00004210571a7816 */ /* 0x000fe4000000001c */
[----:B------:R-:W-:Y:S01]  /*29a90*/  PRMT R27, R85, 0x4210, R30 ;  /* 0x00004210551b7816 */ /* 0x000fe2000000001e */
[----:B------:R-:W-:Y:S06]  /*29aa0*/  BAR.SYNC.DEFER_BLOCKING 0x0 ;  /* 0x0000000000007b1d */ /* 0x000fec0000010000 */
[----:B------:R-:W-:Y:S02]  /*29ab0*/  STSM.16.M88.4 [R4], R24 ;  /* 0x0000001804007844 */ /* 0x000fe40000000200 */
[----:B------:R-:W-:Y:S01]  /*29ac0*/  BAR.SYNC.DEFER_BLOCKING 0x0 ;  /* 0x0000000000007b1d */ /* 0x000fe20000010000 */
[----:B------:R-:W-:-:S02]  /*29ad0*/  LOP3.LUT R46, R46, 0xffff, RZ, 0xc0, !PT ;  /* 0x0000ffff2e2e7812 */ /* 0x000fc400078ec0ff */
[----:B------:R-:W-:Y:S02]  /*29ae0*/  LOP3.LUT R42, R42, 0xffff, RZ, 0xc0, !PT ;  /* 0x0000ffff2a2a7812 */ /* 0x000fe400078ec0ff */
[----:B------:R-:W-:Y:S02]  /*29af0*/  LOP3.LUT R44, R44, 0xffff, RZ, 0xc0, !PT ;  /* 0x0000ffff2c2c7812 */ /* 0x000fe400078ec0ff */
[----:B------:R-:W-:Y:S02]  /*29b00*/  LOP3.LUT R41, R41, 0xffff, RZ, 0xc0, !PT ;  /* 0x0000ffff29297812 */ /* 0x000fe400078ec0ff */
[----:B------:R-:W-:Y:S02]  /*29b10*/  LOP3.LUT R121, R228, 0xffff, RZ, 0xc0, !PT ;  /* 0x0000ffffe4797812 */ /* 0x000fe400078ec0ff */
[----:B------:R-:W-:Y:S02]  /*29b20*/  PRMT R118, R46, 0x3340, R118 ;  /* 0x000033402e767816 */ /* 0x000fe40000000076 */
[----:B------:R-:W-:-:S02]  /*29b30*/  SHF.R.U32.HI R46, RZ, 0x8, R103 ;  /* 0x00000008ff2e7819 */ /* 0x000fc40000011667 */
[----:B------:R-:W-:Y:S02]  /*29b40*/  PRMT R115, R42, 0x3340, R44 ;  /* 0x000033402a737816 */ /* 0x000fe4000000002c */
[----:B------:R-:W-:Y:S01]  /*29b50*/  PRMT R121, R41, 0x3340, R121 ;  /* 0x0000334029797816 */ /* 0x000fe20000000079 */
[----:B------:R-:W1:Y:S01]  /*29b60*/  LDS.128 R56, [R2] ;  /* 0x0000000002387984 */ /* 0x000e620000000c00 */
        /* <DEDUP_REMOVED lines=11> */
[----:B------:R-:W-:Y:S02]  /*29c20*/  PRMT R39, R39, 0x3340, R82 ;  /* 0x0000334027277816 */ /* 0x000fe40000000052 */
[----:B------:R-:W-:Y:S02]  /*29c30*/  PRMT R41, R41, 0x3340, R250 ;  /* 0x0000334029297816 */ /* 0x000fe400000000fa */
[----:B------:R-:W-:Y:S02]  /*29c40*/  PRMT R42, R42, 0x3340, R81 ;  /* 0x000033402a2a7816 */ /* 0x000fe40000000051 */
[--C-:B------:R-:W-:Y:S02]  /*29c50*/  PRMT R43, R43, 0x3340, R0.reuse ;  /* 0x000033402b2b7816 */ /* 0x100fe40000000000 */
[----:B------:R-:W-:-:S02]  /*29c60*/  PRMT R44, R44, 0x3340, R0 ;  /* 0x000033402c2c7816 */ /* 0x000fc40000000000 */
[----:B------:R-:W-:Y:S02]  /*29c70*/  PRMT R45, R45, 0x3340, R249 ;  /* 0x000033402d2d7816 */ /* 0x000fe400000000f9 */
[----:B------:R-:W-:Y:S02]  /*29c80*/  PRMT R46, R46, 0x3340, R0 ;  /* 0x000033402e2e7816 */ /* 0x000fe40000000000 */
[----:B------:R-:W-:Y:S02]  /*29c90*/  PRMT R39, R39, 0x5410, R40 ;  /* 0x0000541027277816 */ /* 0x000fe40000000028 */
[----:B------:R-:W-:Y:S02]  /*29ca0*/  PRMT R42, R42, 0x5410, R43 ;  /* 0x000054102a2a7816 */ /* 0x000fe4000000002b */
[----:B------:R-:W-:Y:S02]  /*29cb0*/  PRMT R41, R41, 0x5410, R44 ;  /* 0x0000541029297816 */ /* 0x000fe4000000002c */
[----:B------:R-:W-:-:S02]  /*29cc0*/  PRMT R45, R45, 0x5410, R46 ;  /* 0x000054102d2d7816 */ /* 0x000fc4000000002e */
[----:B----4-:R-:W-:Y:S02]  /*29cd0*/  PRMT R20, R39, 0x5210, R92 ;  /* 0x0000521027147816 */ /* 0x010fe4000000005c */
[----:B------:R-:W-:Y:S02]  /*29ce0*/  PRMT R21, R42, 0x5210, R94 ;  /* 0x000052102a157816 */ /* 0x000fe4000000005e */
[----:B------:R-:W-:Y:S02]  /*29cf0*/  PRMT R22, R41, 0x5210, R28 ;  /* 0x0000521029167816 */ /* 0x000fe4000000001c */
[----:B------:R-:W-:Y:S01]  /*29d00*/  PRMT R23, R45, 0x5210, R30 ;  /* 0x000052102d177816 */ /* 0x000fe2000000001e */
[----:B------:R-:W-:Y:S01]  /*29d10*/  BAR.SYNC.DEFER_BLOCKING 0x0 ;  /* 0x0000000000007b1d */ /* 0x000fe20000010000 */
[----:B------:R-:W-:Y:S02]  /*29d20*/  SHF.R.U32.HI R52, RZ, 0x8, R107 ;  /* 0x00000008ff347819 */ /* 0x000fe4000001166b */
[----:B------:R-:W-:-:S02]  /*29d30*/  LOP3.LUT R54, R54, 0xffff, RZ, 0xc0, !PT ;  /* 0x0000ffff36367812 */ /* 0x000fc400078ec0ff */
[----:B------:R-:W-:-:S03]  /*29d40*/  LOP3.LUT R52, R52, 0xffff, RZ, 0xc0, !PT ;  /* 0x0000ffff34347812 */ /* 0x000fc600078ec0ff */
[----:B------:R-:W4:Y:S01]  /*29d50*/  LDC R28, c[0x0][0x244] ;  /* 0x00009100ff1c7b82 */ /* 0x000f220000000800 */
[----:B------:R-:W-:Y:S01]  /*29d60*/  LOP3.LUT R53, R53, 0xffff, RZ, 0xc0, !PT ;  /* 0x0000ffff35357812 */ /* 0x000fe200078ec0ff */
[----:B------:R2:W-:Y:S01]  /*29d70*/  STSM.16.M88.4 [R4], R20 ;  /* 0x0000001404007844 */ /* 0x0005e20000000200 */
[----:B------:R-:W-:Y:S02]  /*29d80*/  PRMT R52, R52, 0x3340, R54 ;  /* 0x0000334034347816 */ /* 0x000fe40000000036 */
[----:B------:R-:W-:-:S04]  /*29d90*/  PRMT R53, R53, 0x3340, R0 ;  /* 0x0000334035357816 */ /* 0x000fc80000000000 */
[----:B------:R-:W-:Y:S01]  /*29da0*/  PRMT R29, R52, 0x5410, R53 ;  /* 0x00005410341d7816 */ /* 0x000fe20000000035 */
[----:B------:R-:W-:Y:S01]  /*29db0*/  BAR.SYNC.DEFER_BLOCKING 0x0 ;  /* 0x0000000000007b1d */ /* 0x000fe20000010000 */
[----:B------:R-:W-:Y:S01]  /*29dc0*/  IMAD R31, R217, UR5, RZ ;  /* 0x00000005d91f7c24 */ /* 0x000fe2000f8e02ff */
[----:B------:R-:W-:Y:S02]  /*29dd0*/  @P3 LOP3.LUT R6, R6, 0x100000, RZ, 0xfc, !PT ;  /* 0x0010000006063812 */ /* 0x000fe400078efcff */
[----:B------:R-:W-:Y:S02]  /*29de0*/  LOP3.LUT R9, R32, 0xffff, RZ, 0xc0, !PT ;  /* 0x0000ffff20097812 */ /* 0x000fe400078ec0ff */
[----:B------:R-:W-:Y:S02]  /*29df0*/  LOP3.LUT R6, R6, 0xfffbffff, RZ, 0xc0, !PT ;  /* 0xfffbffff06067812 */ /* 0x000fe400078ec0ff */
[----:B------:R-:W-:Y:S01]  /*29e00*/  LOP3.LUT R153, R153, 0xffff, RZ, 0xc0, !PT ;  /* 0x0000ffff99997812 */ /* 0x000fe200078ec0ff */
[----:B--2---:R-:W-:Y:S01]  /*29e10*/  IMAD R21, R36, 0x80, R31 ;  /* 0x0000008024157824 */ /* 0x004fe200078e021f */
[----:B------:R-:W2:Y:S01]  /*29e20*/  LDS.128 R52, [R2] ;  /* 0x0000000002347984 */ /* 0x000ea20000000c00 */
[----:B------:R-:W-:-:S02]  /*29e30*/  LOP3.LUT R22, R34, 0xffff, RZ, 0xc0, !PT ;  /* 0x0000ffff22167812 */ /* 0x000fc400078ec0ff */
[----:B------:R-:W-:Y:S02]  /*29e40*/  PRMT R24, R80, 0x4210, R96 ;  /* 0x0000421050187816 */ /* 0x000fe40000000060 */
[----:B------:R-:W-:Y:S02]  /*29e50*/  PRMT R25, R78, 0x4210, R98 ;  /* 0x000042104e197816 */ /* 0x000fe40000000062 */
[----:B------:R-:W-:Y:S01]  /*29e60*/  LOP3.LUT R221, R221, 0xffff, RZ, 0xc0, !PT ;  /* 0x0000ffffdddd7812 */ /* 0x000fe200078ec0ff */
[----:B------:R-:W-:Y:S01]  /*29e70*/  IMAD.MOV.U32 R211, RZ, RZ, R190 ;  /* 0x000000ffffd37224 */ /* 0x000fe200078e00be */
[----:B------:R-:W-:Y:S01]  /*29e80*/  PRMT R26, R8, 0x4210, R9 ;  /* 0x00004210081a7816 */ /* 0x000fe20000000009 */
[----:B----4-:R-:W-:Y:S01]  /*29e90*/  IMAD R8, R28, 0x80, R21 ;  /* 0x000000801c087824 */ /* 0x010fe200078e0215 */
[----:B------:R-:W-:Y:S02]  /*29ea0*/  @P2 LOP3.LUT R6, R6, 0x40000, RZ, 0xfc, !PT ;  /* 0x0004000006062812 */ /* 0x000fe400078efcff */
[----:B------:R-:W-:-:S02]  /*29eb0*/  LOP3.LUT R200, R200, 0xffff, RZ, 0xc0, !PT ;  /* 0x0000ffffc8c87812 */ /* 0x000fc400078ec0ff */
[----:B------:R-:W-:Y:S01]  /*29ec0*/  SHF.R.U32.HI R48, RZ, 0x8, R244 ;  /* 0x00000008ff307819 */ /* 0x000fe200000116f4 */
[----:B------:R-:W-:Y:S01]  /*29ed0*/  IMAD.MOV.U32 R228, RZ, RZ, R198 ;  /* 0x000000ffffe47224 */ /* 0x000fe200078e00c6 */
[----:B------:R-:W-:Y:S01]  /*29ee0*/  PRMT R27, R33, 0x4210, R22 ;  /* 0x00004210211b7816 */ /* 0x000fe20000000016 */
[----:B------:R-:W-:Y:S01]  /*29ef0*/  BAR.SYNC.DEFER_BLOCKING 0x0 ;  /* 0x0000000000007b1d */ /* 0x000fe20000010000 */
[----:B------:R-:W-:Y:S01]  /*29f00*/  IADD3 R20, P3, R21, UR14, RZ ;  /* 0x0000000e15147c10 */ /* 0x000fe2000ff7e0ff */
[----:B0-----:R-:W-:Y:S01]  /*29f10*/  IMAD R69, R69, 0x80, R8 ;  /* 0x0000008045457824 */ /* 0x001fe200078e0208 */
[----:B------:R-:W-:Y:S02]  /*29f20*/  IADD3 R30, P2, R31, UR12, RZ ;  /* 0x0000000c1f1e7c10 */ /* 0x000fe4000ff5e0ff */
[----:B------:R-:W-:Y:S01]  /*29f30*/  PRMT R134, R153, 0x3340, R134 ;  /* 0x0000334099867816 */ /* 0x000fe20000000086 */
[----:B------:R-:W-:Y:S01]  /*29f40*/  ULDC UR5, c[0x0][0x248] ;  /* 0x0000920000057ab9 */ /* 0x000fe20000000800 */
[----:B------:R-:W-:-:S02]  /*29f50*/  LOP3.LUT R153, R11, 0xffff, RZ, 0xc0, !PT ;  /* 0x0000ffff0b997812 */ /* 0x000fc400078ec0ff */
[----:B------:R-:W-:Y:S01]  /*29f60*/  LEA.HI.X.SX32 R21, R21, UR15, 0x1, P3 ;  /* 0x0000000f15157c11 */ /* 0x000fe200098f0eff */
[----:B------:R-:W-:Y:S01]  /*29f70*/  ULDC.64 UR14, c[0x0][0x220] ;  /* 0x00008800000e7ab9 */ /* 0x000fe20000000a00 */
[----:B------:R-:W-:Y:S01]  /*29f80*/  LEA.HI.X.SX32 R31, R31, UR13, 0x1, P2 ;  /* 0x0000000d1f1f7c11 */ /* 0x000fe200090f0eff */
[----:B------:R-:W-:Y:S01]  /*29f90*/  ULDC.64 UR12, c[0x0][0x220] ;  /* 0x00008800000c7ab9 */ /* 0x000fe20000000a00 */
[----:B------:R-:W-:Y:S01]  /*29fa0*/  PRMT R125, R221, 0x3340, R125 ;  /* 0x00003340dd7d7816 */ /* 0x000fe2000000007d */
[----:B------:R-:W-:Y:S01]  /*29fb0*/  IMAD R190, R216, UR29, RZ ;  /* 0x0000001dd8be7c24 */ /* 0x000fe2000f8e02ff */
[----:B------:R-:W-:Y:S01]  /*29fc0*/  SHF.R.U32.HI R221, RZ, 0x8, R153 ;  /* 0x00000008ffdd7819 */ /* 0x000fe20000011699 */
[----:B------:R-:W4:Y:S01]  /*29fd0*/  LDL.LU R11, [R1+0x1320] ;  /* 0x00132000010b7983 */ /* 0x000f220000300800 */
[----:B------:R-:W-:-:S03]  /*29fe0*/  IADD3 R28, P2, R8, UR12, RZ ;  /* 0x0000000c081c7c10 */ /* 0x000fc6000ff5e0ff */
[----:B------:R0:W-:Y:S01]  /*29ff0*/  STSM.16.M88.4 [R4], R24 ;  /* 0x0000001804007844 */ /* 0x0001e20000000200 */
[----:B------:R-:W-:Y:S02]  /*2a000*/  LOP3.LUT R239, R239, 0xffff, RZ, 0xc0, !PT ;  /* 0x0000ffffefef7812 */ /* 0x000fe400078ec0ff */
[----:B------:R-:W-:Y:S02]  /*2a010*/  PRMT R150, R200, 0x3340, R150 ;  /* 0x00003340c8967816 */ /* 0x000fe40000000096 */
[----:B------:R-:W-:Y:S02]  /*2a020*/  LOP3.LUT R48, R48, 0xffff, RZ, 0xc0, !PT ;  /* 0x0000ffff30307812 */ /* 0x000fe400078ec0ff */
[----:B------:R-:W-:Y:S02]  /*2a030*/  PRMT R34, R29, 0x5210, R9 ;  /* 0x000052101d227816 */ /* 0x000fe40000000009 */
[----:B------:R-:W-:Y:S02]  /*2a040*/  SHF.R.U32.HI R112, RZ, 0x8, R112 ;  /* 0x00000008ff707819 */ /* 0x000fe40000011670 */
[----:B------:R-:W-:-:S02]  /*2a050*/  SHF.R.U32.HI R247, RZ, 0x8, R247 ;  /* 0x00000008fff77819 */ /* 0x000fc400000116f7 */
[----:B------:R-:W-:Y:S02]  /*2a060*/  SHF.R.U32.HI R51, RZ, 0x8, R162 ;  /* 0x00000008ff337819 */ /* 0x000fe400000116a2 */
[----:B------:R-:W-:Y:S02]  /*2a070*/  LOP3.LUT R196, R196, 0xffff, RZ, 0xc0, !PT ;  /* 0x0000ffffc4c47812 */ /* 0x000fe400078ec0ff */
[----:B------:R-:W-:Y:S01]  /*2a080*/  SHF.R.U32.HI R188, RZ, 0x8, R188 ;  /* 0x00000008ffbc7819 */ /* 0x000fe200000116bc */
[----:B------:R-:W-:Y:S01]  /*2a090*/  VIADD R182, R190, UR61 ;  /* 0x0000003dbeb67c36 */ /* 0x000fe20008000000 */
[----:B0-----:R-:W-:Y:S01]  /*2a0a0*/  IADD3 R24, P3, R69, UR14, RZ ;  /* 0x0000000e45187c10 */ /* 0x001fe2000ff7e0ff */
[----:B------:R-:W-:Y:S01]  /*2a0b0*/  ULDC UR14, c[0x0][0x248] ;  /* 0x00009200000e7ab9 */ /* 0x000fe20000000800 */
[----:B------:R-:W-:Y:S01]  /*2a0c0*/  LOP3.LUT R221, R221, 0xffff, RZ, 0xc0, !PT ;  /* 0x0000ffffdddd7812 */ /* 0x000fe200078ec0ff */
[----:B------:R-:W-:Y:S01]  /*2a0d0*/  ULDC UR12, c[0x0][0x248] ;  /* 0x00009200000c7ab9 */ /* 0x000fe20000000800 */
[----:B------:R-:W-:-:S02]  /*2a0e0*/  LEA.HI.X.SX32 R69, R69, UR15, 0x1, P3 ;  /* 0x0000000f45457c11 */ /* 0x000fc400098f0eff */
[----:B------:R-:W-:Y:S02]  /*2a0f0*/  LOP3.LUT R212, R212, 0xffff, RZ, 0xc0, !PT ;  /* 0x0000ffffd4d47812 */ /* 0x000fe400078ec0ff */
[----:B------:R-:W-:Y:S02]  /*2a100*/  PRMT R50, R50, 0x3340, R0 ;  /* 0x0000334032327816 */ /* 0x000fe40000000000 */
[----:B------:R-:W-:Y:S02]  /*2a110*/  LOP3.LUT R156, R235, 0xffff, RZ, 0xc0, !PT ;  /* 0x0000ffffeb9c7812 */ /* 0x000fe400078ec0ff */
[----:B------:R-:W-:Y:S02]  /*2a120*/  LOP3.LUT R243, R243, 0xffff, RZ, 0xc0, !PT ;  /* 0x0000fffff3f37812 */ /* 0x000fe400078ec0ff */
[----:B------:R-:W-:Y:S02]  /*2a130*/  PRMT R32, R35, 0x5210, R96 ;  /* 0x0000521023207816 */ /* 0x000fe40000000060 */
[----:B------:R-:W-:-:S02]  /*2a140*/  LOP3.LUT R245, R245, 0xffff, RZ, 0xc0, !PT ;  /* 0x0000fffff5f57812 */ /* 0x000fc400078ec0ff */
[----:B------:R-:W-:Y:S02]  /*2a150*/  LOP3.LUT R241, R241, 0xffff, RZ, 0xc0, !PT ;  /* 0x0000fffff1f17812 */ /* 0x000fe400078ec0ff */
[----:B------:R-:W-:Y:S02]  /*2a160*/  SHF.R.U32.HI R208, RZ, 0x8, R208 ;  /* 0x00000008ffd07819 */ /* 0x000fe400000116d0 */
[----:B------:R-:W-:Y:S02]  /*2a170*/  SHF.R.U32.HI R237, RZ, 0x8, R237 ;  /* 0x00000008ffed7819 */ /* 0x000fe400000116ed */
[----:B------:R-:W-:Y:S02]  /*2a180*/  SHF.R.U32.HI R233, RZ, 0x8, R233 ;  /* 0x00000008ffe97819 */ /* 0x000fe400000116e9 */
[----:B------:R-:W-:Y:S02]  /*2a190*/  PRMT R123, R123, 0x3340, R232 ;  /* 0x000033407b7b7816 */ /* 0x000fe400000000e8 */
[----:B------:R-:W-:-:S02]  /*2a1a0*/  SHF.R.U32.HI R231, RZ, 0x8, R231 ;  /* 0x00000008ffe77819 */ /* 0x000fc400000116e7 */
[----:B------:R-:W-:Y:S02]  /*2a1b0*/  SHF.R.U32.HI R229, RZ, 0x8, R229 ;  /* 0x00000008ffe57819 */ /* 0x000fe400000116e5 */
[----:B------:R-:W-:Y:S02]  /*2a1c0*/  SHF.R.U32.HI R79, RZ, 0x8, R79 ;  /* 0x00000008ff4f7819 */ /* 0x000fe4000001164f */
[----:B------:R-:W-:Y:S02]  /*2a1d0*/  SHF.R.U32.HI R227, RZ, 0x8, R227 ;  /* 0x00000008ffe37819 */ /* 0x000fe400000116e3 */
[----:B------:R-:W-:Y:S02]  /*2a1e0*/  SHF.R.U32.HI R225, RZ, 0x8, R225 ;  /* 0x00000008ffe17819 */ /* 0x000fe400000116e1 */
[----:B------:R-:W-:Y:S02]  /*2a1f0*/  SHF.R.U32.HI R223, RZ, 0x8, R223 ;  /* 0x00000008ffdf7819 */ /* 0x000fe400000116df */
[----:B------:R-:W-:-:S02]  /*2a200*/  SHF.R.U32.HI R93, RZ, 0x8, R93 ;  /* 0x00000008ff5d7819 */ /* 0x000fc4000001165d */
[----:B------:R-:W-:Y:S02]  /*2a210*/  SHF.R.U32.HI R100, RZ, 0x8, R100 ;  /* 0x00000008ff647819 */ /* 0x000fe40000011664 */
[----:B------:R-:W-:Y:S02]  /*2a220*/  SHF.R.U32.HI R104, RZ, 0x8, R104 ;  /* 0x00000008ff687819 */ /* 0x000fe40000011668 */
[----:B------:R-:W-:Y:S01]  /*2a230*/  SHF.R.U32.HI R204, RZ, 0x8, R204 ;  /* 0x00000008ffcc7819 */ /* 0x000fe200000116cc */
[----:B------:R-:W-:Y:S01]  /*2a240*/  IMAD.MOV.U32 R202, RZ, RZ, R211 ;  /* 0x000000ffffca7224 */ /* 0x000fe200078e00d3 */
[----:B------:R-:W-:Y:S01]  /*2a250*/  LEA.HI.X.SX32 R29, R8, UR13, 0x1, P2 ;  /* 0x0000000d081d7c11 */ /* 0x000fe200090f0eff */
[----:B------:R-:W-:Y:S01]  /*2a260*/  ULDC UR29, c[0x0][0x248] ;  /* 0x00009200001d7ab9 */ /* 0x000fe20000000800 */
[----:B------:R-:W-:Y:S02]  /*2a270*/  SHF.R.S32.HI R9, RZ, 0x1f, R190 ;  /* 0x0000001fff097819 */ /* 0x000fe400000114be */
[----:B------:R-:W-:-:S02]  /*2a280*/  PRMT R164, R239, 0x3340, R164 ;  /* 0x00003340efa47816 */ /* 0x000fc400000000a4 */
[----:B------:R-:W-:Y:S02]  /*2a290*/  LOP3.LUT R247, R247, 0xffff, RZ, 0xc0, !PT ;  /* 0x0000fffff7f77812 */ /* 0x000fe400078ec0ff */
[----:B------:R-:W-:Y:S02]  /*2a2a0*/  LOP3.LUT R51, R51, 0xffff, RZ, 0xc0, !PT ;  /* 0x0000ffff33337812 */ /* 0x000fe400078ec0ff */
[----:B------:R-:W-:Y:S02]  /*2a2b0*/  PRMT R142, R196, 0x3340, R142 ;  /* 0x00003340c48e7816 */ /* 0x000fe4000000008e */
[----:B------:R-:W-:Y:S01]  /*2a2c0*/  LOP3.LUT R188, R188, 0xffff, RZ, 0xc0, !PT ;  /* 0x0000ffffbcbc7812 */ /* 0x000fe200078ec0ff */
[----:B------:R-:W-:Y:S01]  /*2a2d0*/  VIADD R25, R182, UR28 ;  /* 0x0000001cb6197c36 */ /* 0x000fe20008000000 */
[C---:B------:R-:W-:Y:S02]  /*2a2e0*/  IADD3 R200, P3, R190.reuse, R30, RZ ;  /* 0x0000001ebec87210 */ /* 0x040fe40007f7e0ff */
[----:B------:R-:W-:Y:S01]  /*2a2f0*/  SHF.R.U32.HI R105, RZ, 0x8, R105 ;  /* 0x00000008ff697819 */ /* 0x000fe20000011669 */
[----:B------:R-:W-:Y:S01]  /*2a300*/  IMAD.MOV.U32 R91, RZ, RZ, R203 ;  /* 0x000000ffff5b7224 */ /* 0x000fe200078e00cb */
[----:B------:R-:W-:Y:S01]  /*2a310*/  IADD3 R198, P2, R190, R20, RZ ;  /* 0x00000014bec67210 */ /* 0x000fe20007f5e0ff */
[----:B------:R-:W-:Y:S01]  /*2a320*/  IMAD.MOV.U32 R239, RZ, RZ, R201 ;  /* 0x000000ffffef7224 */ /* 0x000fe200078e00c9 */
[----:B------:R-:W-:Y:S01]  /*2a330*/  PRMT R221, R221, 0x3340, R48 ;  /* 0x00003340dddd7816 */ /* 0x000fe20000000030 */
[C---:B------:R-:W-:Y:S01]  /*2a340*/  IMAD.X R201, R9.reuse, 0x1, R31, P3 ;  /* 0x0000000109c97824 */ /* 0x040fe200018e061f */
[----:B------:R-:W-:Y:S01]  /*2a350*/  LOP3.LUT R48, R112, 0xffff, RZ, 0xc0, !PT ;  /* 0x0000ffff70307812 */ /* 0x000fe200078ec0ff */
[----:B------:R-:W-:Y:S01]  /*2a360*/  IMAD.X R199, R9, 0x1, R21, P2 ;  /* 0x0000000109c77824 */ /* 0x000fe200010e0615 */
[C---:B------:R-:W-:Y:S01]  /*2a370*/  IADD3 R196, P3, R190.reuse, R28, RZ ;  /* 0x0000001cbec47210 */ /* 0x040fe20007f7e0ff */
[----:B------:R-:W-:Y:S01]  /*2a380*/  IMAD.MOV.U32 R235, RZ, RZ, R189 ;  /* 0x000000ffffeb7224 */ /* 0x000fe200078e00bd */
[----:B------:R-:W-:Y:S01]  /*2a390*/  IADD3 R190, P2, R190, R24, RZ ;  /* 0x00000018bebe7210 */ /* 0x000fe20007f5e0ff */
[----:B------:R-:W-:Y:S01]  /*2a3a0*/  ULDC UR15, c[0x0][0x248] ;  /* 0x00009200000f7ab9 */ /* 0x000fe20000000800 */
[----:B------:R-:W-:Y:S01]  /*2a3b0*/  PRMT R48, R48, 0x3340, R247 ;  /* 0x0000334030307816 */ /* 0x000fe200000000f7 */
[----:B------:R-:W-:Y:S01]  /*2a3c0*/  ULDC UR13, c[0x0][0x248] ;  /* 0x00009200000d7ab9 */ /* 0x000fe20000000800 */
[----:B------:R-:W-:Y:S01]  /*2a3d0*/  PRMT R51, R51, 0x3340, R0 ;  /* 0x0000334033337816 */ /* 0x000fe20000000000 */
[C---:B------:R-:W-:Y:S01]  /*2a3e0*/  IMAD.X R197, R9.reuse, 0x1, R29, P3 ;  /* 0x0000000109c57824 */ /* 0x040fe200018e061d */
[----:B------:R-:W-:Y:S01]  /*2a3f0*/  PRMT R126, R188, 0x3340, R126 ;  /* 0x00003340bc7e7816 */ /* 0x000fe2000000007e */
[----:B------:R-:W-:Y:S01]  /*2a400*/  IMAD.X R191, R9, 0x1, R69, P2 ;  /* 0x0000000109bf7824 */ /* 0x000fe200010e0645 */
[----:B------:R-:W-:Y:S01]  /*2a410*/  PRMT R48, R48, 0x5410, R51 ;  /* 0x0000541030307816 */ /* 0x000fe20000000033 */
[----:B------:R-:W-:Y:S01]  /*2a420*/  ULDC UR28, c[0x0][0x248] ;  /* 0x00009200001c7ab9 */ /* 0x000fe20000000800 */
[----:B------:R-:W-:Y:S01]  /*2a430*/  SHF.R.S32.HI R8, RZ, 0x1f, R182 ;  /* 0x0000001fff087819 */ /* 0x000fe200000114b6 */
[----:B------:R-:W-:Y:S01]  /*2a440*/  ULDC UR61, c[0x0][0x228] ;  /* 0x00008a00003d7ab9 */ /* 0x000fe20000000800 */
[----:B------:R-:W-:-:S02]  /*2a450*/  IADD3 R188, P3, R182, R30, RZ ;  /* 0x0000001eb6bc7210 */ /* 0x000fc40007f7e0ff */
[----:B------:R-:W-:Y:S02]  /*2a460*/  IADD3 R186, P2, R182, R20, RZ ;  /* 0x00000014b6ba7210 */ /* 0x000fe40007f5e0ff */
[----:B------:R-:W-:Y:S01]  /*2a470*/  PRMT R174, R212, 0x3340, R174 ;  /* 0x00003340d4ae7816 */ /* 0x000fe200000000ae */
[----:B------:R-:W-:Y:S01]  /*2a480*/  IMAD.MOV.U32 R212, RZ, RZ, R213 ;  /* 0x000000ffffd47224 */ /* 0x000fe200078e00d5 */
[----:B------:R-:W-:Y:S01]  /*2a490*/  PRMT R47, R47, 0x5410, R50 ;  /* 0x000054102f2f7816 */ /* 0x000fe20000000032 */
[----:B------:R-:W-:Y:S01]  /*2a4a0*/  IMAD.MOV.U32 R213, RZ, RZ, R187 ;  /* 0x000000ffffd57224 */ /* 0x000fe200078e00bb */
[----:B------:R-:W-:Y:S01]  /*2a4b0*/  PRMT R35, R48, 0x5210, R22 ;  /* 0x0000521030237816 */ /* 0x000fe20000000016 */
[----:B------:R-:W-:Y:S01]  /*2a4c0*/  BAR.SYNC.DEFER_BLOCKING 0x0 ;  /* 0x0000000000007b1d */ /* 0x000fe20000010000 */
[----:B------:R-:W-:Y:S01]  /*2a4d0*/  IMAD.X R189, R8, 0x1, R31, P3 ;  /* 0x0000000108bd7824 */ /* 0x000fe200018e061f */
[----:B------:R-:W-:Y:S01]  /*2a4e0*/  IADD3 R184, P3, R182, R28, RZ ;  /* 0x0000001cb6b87210 */ /* 0x000fe20007f7e0ff */
[----:B------:R-:W-:Y:S01]  /*2a4f0*/  IMAD.X R187, R8, 0x1, R21, P2 ;  /* 0x0000000108bb7824 */ /* 0x000fe200010e0615 */
[----:B------:R-:W-:-:S02]  /*2a500*/  IADD3 R182, P2, R182, R24, RZ ;  /* 0x00000018b6b67210 */ /* 0x000fc40007f5e0ff */
[----:B------:R-:W-:Y:S01]  /*2a510*/  PRMT R175, R243, 0x3340, R175 ;  /* 0x00003340f3af7816 */ /* 0x000fe200000000af */
[----:B------:R-:W-:Y:S01]  /*2a520*/  IMAD.MOV.U32 R243, RZ, RZ, R214 ;  /* 0x000000fffff37224 */ /* 0x000fe200078e00d6 */
[----:B------:R-:W-:Y:S01]  /*2a530*/  PRMT R173, R245, 0x3340, R173 ;  /* 0x00003340f5ad7816 */ /* 0x000fe200000000ad */
[----:B------:R-:W-:Y:S01]  /*2a540*/  IMAD.MOV.U32 R214, RZ, RZ, R185 ;  /* 0x000000ffffd67224 */ /* 0x000fe200078e00b9 */
[----:B------:R-:W-:Y:S01]  /*2a550*/  SHF.R.S32.HI R9, RZ, 0x1f, R25 ;  /* 0x0000001fff097819 */ /* 0x000fe20000011419 */
[----:B------:R-:W-:Y:S02]  /*2a560*/  IMAD.MOV.U32 R245, RZ, RZ, R207 ;  /* 0x000000fffff57224 */ /* 0x000fe400078e00cf */
[C---:B------:R-:W-:Y:S01]  /*2a570*/  IMAD.X R185, R8.reuse, 0x1, R29, P3 ;  /* 0x0000000108b97824 */ /* 0x040fe200018e061d */
[C---:B------:R-:W-:Y:S01]  /*2a580*/  IADD3 R180, P3, R25.reuse, R30, RZ ;  /* 0x0000001e19b47210 */ /* 0x040fe20007f7e0ff */
[----:B------:R-:W-:Y:S02]  /*2a590*/  IMAD.MOV.U32 R207, RZ, RZ, R178 ;  /* 0x000000ffffcf7224 */ /* 0x000fe400078e00b2 */
[----:B------:R-:W-:Y:S01]  /*2a5a0*/  IMAD.X R183, R8, 0x1, R69, P2 ;  /* 0x0000000108b77824 */ /* 0x000fe200010e0645 */
[----:B------:R-:W0:Y:S01]  /*2a5b0*/  LDS.128 R48, [R2] ;  /* 0x0000000002307984 */ /* 0x000e220000000c00 */
[----:B------:R-:W-:-:S02]  /*2a5c0*/  IADD3 R178, P2, R25, R20, RZ ;  /* 0x0000001419b27210 */ /* 0x000fc40007f5e0ff */
[----:B------:R-:W-:Y:S01]  /*2a5d0*/  PRMT R165, R241, 0x3340, R165 ;  /* 0x00003340f1a57816 */ /* 0x000fe200000000a5 */
[----:B------:R-:W-:Y:S01]  /*2a5e0*/  IMAD.MOV.U32 R241, RZ, RZ, R206 ;  /* 0x000000fffff17224 */ /* 0x000fe200078e00ce */
[----:B------:R-:W-:Y:S01]  /*2a5f0*/  LOP3.LUT R208, R208, 0xffff, RZ, 0xc0, !PT ;  /* 0x0000ffffd0d07812 */ /* 0x000fe200078ec0ff */
[----:B------:R-:W-:Y:S02]  /*2a600*/  IMAD.MOV.U32 R206, RZ, RZ, R176 ;  /* 0x000000ffffce7224 */ /* 0x000fe400078e00b0 */
[----:B------:R-:W-:Y:S01]  /*2a610*/  IMAD.X R181, R9, 0x1, R31, P3 ;  /* 0x0000000109b57824 */ /* 0x000fe200018e061f */
[----:B------:R-:W-:Y:S01]  /*2a620*/  IADD3 R176, P3, R25, R28, RZ ;  /* 0x0000001c19b07210 */ /* 0x000fe20007f7e0ff */
[----:B------:R-:W-:Y:S01]  /*2a630*/  IMAD.X R179, R9, 0x1, R21, P2 ;  /* 0x0000000109b37824 */ /* 0x000fe200010e0615 */
[C---:B------:R-:W-:Y:S01]  /*2a640*/  IADD3 R82, P2, R25.reuse, R24, RZ ;  /* 0x0000001819527210 */ /* 0x040fe20007f5e0ff */
[----:B------:R-:W-:Y:S01]  /*2a650*/  VIADD R23, R25, UR27 ;  /* 0x0000001b19177c36 */ /* 0x000fe20008000000 */
[----:B------:R-:W-:Y:S01]  /*2a660*/  PRMT R166, R208, 0x3340, R166 ;  /* 0x00003340d0a67816 */ /* 0x000fe200000000a6 */
[----:B------:R-:W-:Y:S01]  /*2a670*/  IMAD.MOV.U32 R208, RZ, RZ, R205 ;  /* 0x000000ffffd07224 */ /* 0x000fe200078e00cd */
[----:B------:R-:W-:Y:S01]  /*2a680*/  PRMT R33, R47, 0x5210, R98 ;  /* 0x000052102f217816 */ /* 0x000fe20000000062 */
[----:B------:R-:W-:Y:S01]  /*2a690*/  BAR.SYNC.DEFER_BLOCKING 0x0 ;  /* 0x0000000000007b1d */ /* 0x000fe20000010000 */
[----:B------:R-:W-:Y:S01]  /*2a6a0*/  IMAD.MOV.U32 R205, RZ, RZ, R177 ;  /* 0x000000ffffcd7224 */ /* 0x000fe200078e00b1 */
[----:B------:R-:W-:Y:S01]  /*2a6b0*/  SHF.R.S32.HI R22, RZ, 0x1f, R23 ;  /* 0x0000001fff167819 */ /* 0x000fe20000011417 */
[----:B------:R-:W-:Y:S01]  /*2a6c0*/  IMAD.X R177, R9, 0x1, R29, P3 ;  /* 0x0000000109b17824 */ /* 0x000fe200018e061d */
[----:B------:R-:W-:Y:S01]  /*2a6d0*/  IADD3 R76, P3, R23, R30, RZ ;  /* 0x0000001e174c7210 */ /* 0x000fe20007f7e0ff */
[----:B------:R-:W-:Y:S01]  /*2a6e0*/  IMAD.X R83, R9, 0x1, R69, P2 ;  /* 0x0000000109537824 */ /* 0x000fe200010e0645 */
[----:B------:R-:W-:-:S02]  /*2a6f0*/  IADD3 R26, P2, R23, R20, RZ ;  /* 0x00000014171a7210 */ /* 0x000fc40007f5e0ff */
[----:B------:R-:W-:Y:S01]  /*2a700*/  PRMT R153, R153, 0x3340, R244 ;  /* 0x0000334099997816 */ /* 0x000fe200000000f4 */
[C---:B------:R-:W-:Y:S01]  /*2a710*/  IMAD.X R77, R22.reuse, 0x1, R31, P3 ;  /* 0x00000001164d7824 */ /* 0x040fe200018e061f */
[----:B------:R-:W-:Y:S01]  /*2a720*/  LOP3.LUT R237, R237, 0xffff, RZ, 0xc0, !PT ;  /* 0x0000ffffeded7812 */ /* 0x000fe200078ec0ff */
[----:B------:R-:W-:Y:S01]  /*2a730*/  IMAD.X R27, R22, 0x1, R21, P2 ;  /* 0x00000001161b7824 */ /* 0x000fe200010e0615 */
[----:B------:R3:W-:Y:S01]  /*2a740*/  STL.64 [R1+0x1c8], R82 ;  /* 0x0001c85201007387 */ /* 0x0007e20000100a00 */
[----:B------:R-:W-:Y:S01]  /*2a750*/  IMAD.MOV.U32 R84, RZ, RZ, R245 ;  /* 0x000000ffff547224 */ /* 0x000fe200078e00f5 */
[----:B------:R-:W-:Y:S01]  /*2a760*/  LOP3.LUT R233, R233, 0xffff, RZ, 0xc0, !PT ;  /* 0x0000ffffe9e97812 */ /* 0x000fe200078ec0ff */
[----:B------:R-:W-:Y:S01]  /*2a770*/  IMAD.MOV.U32 R152, RZ, RZ, R243 ;  /* 0x000000ffff987224 */ /* 0x000fe200078e00f3 */
[----:B------:R-:W-:Y:S01]  /*2a780*/  STL.64 [R1+0x1c0], R76 ;  /* 0x0001c04c01007387 */ /* 0x000fe20000100a00 */
[----:B------:R-:W-:Y:S01]  /*2a790*/  VIADD R8, R23, UR26 ;  /* 0x0000001a17087c36 */ /* 0x000fe20008000000 */
[----:B------:R-:W-:Y:S01]  /*2a7a0*/  LOP3.LUT R231, R231, 0xffff, RZ, 0xc0, !PT ;  /* 0x0000ffffe7e77812 */ /* 0x000fe200078ec0ff */
[----:B------:R-:W-:Y:S01]  /*2a7b0*/  IMAD.MOV.U32 R154, RZ, RZ, R241 ;  /* 0x000000ffff9a7224 */ /* 0x000fe200078e00f1 */
[----:B------:R1:W-:Y:S01]  /*2a7c0*/  STL.64 [R1+0x1b8], R26 ;  /* 0x0001b81a01007387 */ /* 0x0003e20000100a00 */
[----:B------:R-:W-:Y:S01]  /*2a7d0*/  IMAD.MOV.U32 R86, RZ, RZ, R239 ;  /* 0x000000ffff567224 */ /* 0x000fe200078e00ef */
[----:B------:R-:W-:Y:S01]  /*2a7e0*/  LOP3.LUT R229, R229, 0xffff, RZ, 0xc0, !PT ;  /* 0x0000ffffe5e57812 */ /* 0x000fe200078ec0ff */
[----:B------:R-:W-:Y:S01]  /*2a7f0*/  IMAD.MOV.U32 R75, RZ, RZ, R235 ;  /* 0x000000ffff4b7224 */ /* 0x000fe200078e00eb */
[----:B------:R2:W-:Y:S01]  /*2a800*/  STSM.16.M88.4 [R4], R32 ;  /* 0x0000002004007844 */ /* 0x0005e20000000200 */
[----:B------:R-:W-:Y:S01]  /*2a810*/  PRMT R157, R237, 0x3340, R157 ;  /* 0x00003340ed9d7816 */ /* 0x000fe2000000009d */
[----:B---3--:R-:W-:Y:S01]  /*2a820*/  IMAD.MOV.U32 R83, RZ, RZ, R228 ;  /* 0x000000ffff537224 */ /* 0x008fe200078e00e4 */
[----:B------:R-:W-:-:S02]  /*2a830*/  PRMT R149, R233, 0x3340, R149 ;  /* 0x00003340e9957816 */ /* 0x000fc40000000095 */
[----:B------:R-:W-:Y:S02]  /*2a840*/  LOP3.LUT R79, R79, 0xffff, RZ, 0xc0, !PT ;  /* 0x0000ffff4f4f7812 */ /* 0x000fe400078ec0ff */
[----:B------:R-:W-:Y:S02]  /*2a850*/  LOP3.LUT R227, R227, 0xffff, RZ, 0xc0, !PT ;  /* 0x0000ffffe3e37812 */ /* 0x000fe400078ec0ff */
[----:B------:R-:W-:Y:S01]  /*2a860*/  LOP3.LUT R225, R225, 0xffff, RZ, 0xc0, !PT ;  /* 0x0000ffffe1e17812 */ /* 0x000fe200078ec0ff */
[----:B------:R-:W-:Y:S01]  /*2a870*/  IMAD.MOV.U32 R89, RZ, RZ, R214 ;  /* 0x000000ffff597224 */ /* 0x000fe200078e00d6 */
[----:B-1----:R-:W-:Y:S02]  /*2a880*/  IADD3 R26, P2, R23, R24, RZ ;  /* 0x00000018171a7210 */ /* 0x002fe40007f5e0ff */
[----:B------:R-:W-:Y:S02]  /*2a890*/  LOP3.LUT R223, R223, 0xffff, RZ, 0xc0, !PT ;  /* 0x0000ffffdfdf7812 */ /* 0x000fe400078ec0ff */
[----:B------:R-:W-:-:S02]  /*2a8a0*/  LOP3.LUT R93, R93, 0xffff, RZ, 0xc0, !PT ;  /* 0x0000ffff5d5d7812 */ /* 0x000fc400078ec0ff */
[----:B------:R-:W-:Y:S02]  /*2a8b0*/  LOP3.LUT R100, R100, 0xffff, RZ, 0xc0, !PT ;  /* 0x0000ffff64647812 */ /* 0x000fe400078ec0ff */
[----:B------:R-:W-:Y:S02]  /*2a8c0*/  LOP3.LUT R104, R104, 0xffff, RZ, 0xc0, !PT ;  /* 0x0000ffff68687812 */ /* 0x000fe400078ec0ff */
[----:B------:R-:W-:Y:S01]  /*2a8d0*/  LOP3.LUT R158, R204, 0xffff, RZ, 0xc0, !PT ;  /* 0x0000ffffcc9e7812 */ /* 0x000fe200078ec0ff */
[----:B------:R-:W-:Y:S01]  /*2a8e0*/  IMAD.MOV.U32 R76, RZ, RZ, R208 ;  /* 0x000000ffff4c7224 */ /* 0x000fe200078e00d0 */
[----:B--2---:R-:W-:Y:S01]  /*2a8f0*/  IADD3 R32, P3, R23, R28, RZ ;  /* 0x0000001c17207210 */ /* 0x004fe20007f7e0ff */
[C---:B------:R-:W-:Y:S01]  /*2a900*/  IMAD.X R27, R22.reuse, 0x1, R69, P2 ;  /* 0x00000001161b7824 */ /* 0x040fe200010e0645 */
[----:B------:R-:W-:Y:S01]  /*2a910*/  ULDC UR27, c[0x0][0x248] ;  /* 0x00009200001b7ab9 */ /* 0x000fe20000000800 */
[----:B------:R-:W-:Y:S02]  /*2a920*/  ULDC UR26, c[0x0][0x248] ;  /* 0x00009200001a7ab9 */ /* 0x000fe40000000800 */
[----:B------:R-:W-:Y:S01]  /*2a930*/  IMAD.X R33, R22, 0x1, R29, P3 ;  /* 0x0000000116217824 */ /* 0x000fe200018e061d */
[----:B------:R-:W-:-:S04]  /*2a940*/  SHF.R.S32.HI R23, RZ, 0x1f, R8 ;  /* 0x0000001fff177819 */ /* 0x000fc80000011408 */
[----:B------:R1:W-:Y:S04]  /*2a950*/  STL.64 [R1+0x1b0], R32 ;  /* 0x0001b02001007387 */ /* 0x0003e80000100a00 */
[----:B------:R2:W-:Y:S01]  /*2a960*/  STL.64 [R1+0x1a8], R26 ;  /* 0x0001a81a01007387 */ /* 0x0005e20000100a00 */
[C---:B-1----:R-:W-:Y:S02]  /*2a970*/  IADD3 R32, P3, R8.reuse, R30, RZ ;  /* 0x0000001e08207210 */ /* 0x042fe40007f7e0ff */
[----:B--2---:R-:W-:-:S03]  /*2a980*/  IADD3 R26, P2, R8, R20, RZ ;  /* 0x00000014081a7210 */ /* 0x004fc60007f5e0ff */
[C---:B------:R-:W-:Y:S02]  /*2a990*/  IMAD.X R33, R23.reuse, 0x1, R31, P3 ;  /* 0x0000000117217824 */ /* 0x040fe400018e061f */
[----:B------:R-:W-:-:S03]  /*2a9a0*/  IMAD.X R27, R23, 0x1, R21, P2 ;  /* 0x00000001171b7824 */ /* 0x000fc600010e0615 */
[----:B------:R1:W-:Y:S01]  /*2a9b0*/  STL.64 [R1+0x1a0], R32 ;  /* 0x0001a02001007387 */ /* 0x0003e20000100a00 */
[C---:B------:R-:W-:Y:S01]  /*2a9c0*/  VIADD R9, R8.reuse, UR25 ;  /* 0x0000001908097c36 */ /* 0x040fe20008000000 */
[----:B------:R-:W-:Y:S02]  /*2a9d0*/  PRMT R148, R231, 0x3340, R148 ;  /* 0x00003340e7947816 */ /* 0x000fe40000000094 */
[----:B------:R-:W-:Y:S01]  /*2a9e0*/  PRMT R141, R229, 0x3340, R141 ;  /* 0x00003340e58d7816 */ /* 0x000fe2000000008d */
[----:B------:R2:W-:Y:S01]  /*2a9f0*/  STL.64 [R1+0x198], R26 ;  /* 0x0001981a01007387 */ /* 0x0005e20000100a00 */
[C---:B-1----:R-:W-:Y:S02]  /*2aa00*/  IADD3 R32, P3, R8.reuse, R28, RZ ;  /* 0x0000001c08207210 */ /* 0x042fe40007f7e0ff */
[----:B------:R-:W-:Y:S02]  /*2aa10*/  PRMT R124, R79, 0x3340, R124 ;  /* 0x000033404f7c7816 */ /* 0x000fe4000000007c */
[----:B------:R-:W-:Y:S01]  /*2aa20*/  PRMT R140, R227, 0x3340, R140 ;  /* 0x00003340e38c7816 */ /* 0x000fe2000000008c */
[----:B------:R-:W-:Y:S01]  /*2aa30*/  IMAD.X R33, R23, 0x1, R29, P3 ;  /* 0x0000000117217824 */ /* 0x000fe200018e061d */
[----:B--2---:R-:W-:-:S02]  /*2aa40*/  IADD3 R26, P2, R8, R24, RZ ;  /* 0x00000018081a7210 */ /* 0x004fc40007f5e0ff */
[----:B------:R-:W-:Y:S01]  /*2aa50*/  PRMT R133, R225, 0x3340, R133 ;  /* 0x00003340e1857816 */ /* 0x000fe20000000085 */
[----:B------:R-:W-:Y:S01]  /*2aa60*/  IMAD.MOV.U32 R204, RZ, RZ, R144 ;  /* 0x000000ffffcc7224 */ /* 0x000fe200078e0090 */
[----:B------:R1:W-:Y:S01]  /*2aa70*/  STL.64 [R1+0x190], R32 ;  /* 0x0001902001007387 */ /* 0x0003e20000100a00 */
[----:B------:R-:W-:Y:S01]  /*2aa80*/  IMAD.X R27, R23, 0x1, R69, P2 ;  /* 0x00000001171b7824 */ /* 0x000fe200010e0645 */
[----:B------:R-:W-:Y:S02]  /*2aa90*/  SHF.R.S32.HI R22, RZ, 0x1f, R9 ;  /* 0x0000001fff167819 */ /* 0x000fe40000011409 */
[----:B------:R-:W-:Y:S02]  /*2aaa0*/  PRMT R132, R223, 0x3340, R132 ;  /* 0x00003340df847816 */ /* 0x000fe40000000084 */
[----:B------:R-:W-:Y:S01]  /*2aab0*/  PRMT R146, R93, 0x3340, R100 ;  /* 0x000033405d927816 */ /* 0x000fe20000000064 */
[----:B------:R2:W-:Y:S01]  /*2aac0*/  STL.64 [R1+0x188], R26 ;  /* 0x0001881a01007387 */ /* 0x0005e20000100a00 */
[----:B------:R-:W-:Y:S01]  /*2aad0*/  PRMT R116, R104, 0x3340, R116 ;  /* 0x0000334068747816 */ /* 0x000fe20000000074 */
[----:B------:R-:W-:Y:S01]  /*2aae0*/  IMAD.MOV.U32 R208, RZ, RZ, R143 ;  /* 0x000000ffffd07224 */ /* 0x000fe200078e008f */
[----:B------:R-:W-:Y:S01]  /*2aaf0*/  ULDC UR25, c[0x0][0x248] ;  /* 0x0000920000197ab9 */ /* 0x000fe20000000800 */
[----:B-1----:R-:W-:-:S05]  /*2ab00*/  IADD3 R32, P3, R9, R30, RZ ;  /* 0x0000001e09207210 */ /* 0x002fca0007f7e0ff */
[----:B------:R-:W-:Y:S01]  /*2ab10*/  IMAD.X R33, R22, 0x1, R31, P3 ;  /* 0x0000000116217824 */ /* 0x000fe200018e061f */
[----:B--2---:R-:W-:-:S04]  /*2ab20*/  IADD3 R26, P2, R9, R20, RZ ;  /* 0x00000014091a7210 */ /* 0x004fc80007f5e0ff */
[----:B------:R1:W-:Y:S01]  /*2ab30*/  STL.64 [R1+0x180], R32 ;  /* 0x0001802001007387 */ /* 0x0003e20000100a00 */
[----:B------:R-:W-:Y:S02]  /*2ab40*/  IMAD.X R27, R22, 0x1, R21, P2 ;  /* 0x00000001161b7824 */ /* 0x000fe400010e0615 */
[C---:B------:R-:W-:Y:S01]  /*2ab50*/  VIADD R8, R9.reuse, UR24 ;  /* 0x0000001809087c36 */ /* 0x040fe20008000000 */
[----:B------:R-:W-:Y:S02]  /*2ab60*/  ULDC UR24, c[0x0][0x248] ;  /* 0x0000920000187ab9 */ /* 0x000fe40000000800 */
[----:B------:R2:W-:Y:S01]  /*2ab70*/  STL.64 [R1+0x178], R26 ;  /* 0x0001781a01007387 */ /* 0x0005e20000100a00 */
[----:B-1----:R-:W-:-:S05]  /*2ab80*/  IADD3 R32, P3, R9, R28, RZ ;  /* 0x0000001c09207210 */ /* 0x002fca0007f7e0ff */
[C---:B------:R-:W-:Y:S01]  /*2ab90*/  IMAD.X R33, R22.reuse, 0x1, R29, P3 ;  /* 0x0000000116217824 */ /* 0x040fe200018e061d */
[----:B--2---:R-:W-:Y:S02]  /*2aba0*/  IADD3 R26, P2, R9, R24, RZ ;  /* 0x00000018091a7210 */ /* 0x004fe40007f5e0ff */
[----:B------:R-:W-:Y:S02]  /*2abb0*/  SHF.R.S32.HI R23, RZ, 0x1f, R8 ;  /* 0x0000001fff177819 */ /* 0x000fe40000011408 */
[----:B------:R1:W-:Y:S01]  /*2abc0*/  STL.64 [R1+0x170], R32 ;  /* 0x0001702001007387 */ /* 0x0003e20000100a00 */
[----:B------:R-:W-:-:S05]  /*2abd0*/  IMAD.X R27, R22, 0x1, R69, P2 ;  /* 0x00000001161b7824 */ /* 0x000fca00010e0645 */
[----:B------:R2:W-:Y:S01]  /*2abe0*/  STL.64 [R1+0x168], R26 ;  /* 0x0001681a01007387 */ /* 0x0005e20000100a00 */
        /* <DEDUP_REMOVED lines=152> */
[C---:B--2---:R-:W-:Y:S02]  /*2b570*/  IADD3 R26, P2, R8.reuse, R20, RZ ;  /* 0x00000014081a7210 */ /* 0x044fe40007f5e0ff */
[----:B------:R-:W-:-:S03]  /*2b580*/  IADD3 R22, P3, R8, R28, RZ ;  /* 0x0000001c08167210 */ /* 0x000fc60007f7e0ff */
[C---:B------:R-:W-:Y:S02]  /*2b590*/  IMAD.X R27, R9.reuse, 0x1, R21, P2 ;  /* 0x00000001091b7824 */ /* 0x040fe400010e0615 */
[----:B------:R-:W-:Y:S01]  /*2b5a0*/  IMAD.X R23, R9, 0x1, R29, P3 ;  /* 0x0000000109177824 */ /* 0x000fe200018e061d */
[----:B------:R-:W-:Y:S01]  /*2b5b0*/  STL.64 [R1+0x20], R32 ;  /* 0x0000202001007387 */ /* 0x000fe20000100a00 */
[C---:B------:R-:W-:Y:S01]  /*2b5c0*/  VIADD R246, R8.reuse, UR7 ;  /* 0x0000000708f67c36 */ /* 0x040fe20008000000 */
[----:B------:R-:W-:Y:S02]  /*2b5d0*/  ULDC UR7, c[0x0][0x248] ;  /* 0x0000920000077ab9 */ /* 0x000fe40000000800 */
[----:B------:R1:W-:Y:S04]  /*2b5e0*/  STL.64 [R1+0x18], R26 ;  /* 0x0000181a01007387 */ /* 0x0003e80000100a00 */
[----:B------:R2:W-:Y:S01]  /*2b5f0*/  STL.64 [R1+0x10], R22 ;  /* 0x0000101601007387 */ /* 0x0005e20000100a00 */
[----:B-1----:R-:W-:-:S02]  /*2b600*/  IADD3 R26, P2, R8, R24, RZ ;  /* 0x00000018081a7210 */ /* 0x002fc40007f5e0ff */
[----:B------:R-:W-:Y:S02]  /*2b610*/  SHF.R.S32.HI R8, RZ, 0x1f, R246 ;  /* 0x0000001fff087819 */ /* 0x000fe400000114f6 */
[C---:B--2---:R-:W-:Y:S01]  /*2b620*/  IADD3 R22, P3, R246.reuse, R30, RZ ;  /* 0x0000001ef6167210 */ /* 0x044fe20007f7e0ff */
[----:B------:R-:W-:Y:S01]  /*2b630*/  IMAD.X R27, R9, 0x1, R69, P2 ;  /* 0x00000001091b7824 */ /* 0x000fe200010e0645 */
[C---:B------:R-:W-:Y:S01]  /*2b640*/  IADD3 R250, P2, R246.reuse, R20, RZ ;  /* 0x00000014f6fa7210 */ /* 0x040fe20007f5e0ff */
[----:B------:R-:W-:Y:S01]  /*2b650*/  VIADD R238, R246, UR5 ;  /* 0x00000005f6ee7c36 */ /* 0x000fe20008000000 */
[----:B------:R-:W-:Y:S01]  /*2b660*/  ULDC UR5, c[0x0][0x248] ;  /* 0x0000920000057ab9 */ /* 0x000fe20000000800 */
[----:B------:R-:W-:Y:S01]  /*2b670*/  IMAD.X R23, R8, 0x1, R31, P3 ;  /* 0x0000000108177824 */ /* 0x000fe200018e061f */
[----:B------:R-:W-:Y:S01]  /*2b680*/  IADD3 R248, P3, R246, R28, RZ ;  /* 0x0000001cf6f87210 */ /* 0x000fe20007f7e0ff */
[----:B------:R-:W-:Y:S01]  /*2b690*/  IMAD.X R251, R8, 0x1, R21, P2 ;  /* 0x0000000108fb7824 */ /* 0x000fe200010e0615 */
[----:B------:R-:W-:-:S02]  /*2b6a0*/  IADD3 R246, P2, R246, R24, RZ ;  /* 0x00000018f6f67210 */ /* 0x000fc40007f5e0ff */
[----:B------:R-:W-:Y:S01]  /*2b6b0*/  SHF.R.S32.HI R9, RZ, 0x1f, R238 ;  /* 0x0000001fff097819 */ /* 0x000fe200000114ee */
[----:B------:R-:W-:Y:S01]  /*2b6c0*/  IMAD.X R249, R8, 0x1, R29, P3 ;  /* 0x0000000108f97824 */ /* 0x000fe200018e061d */
[----:B------:R-:W-:Y:S01]  /*2b6d0*/  IADD3 R244, P3, R238, R30, RZ ;  /* 0x0000001eeef47210 */ /* 0x000fe20007f7e0ff */
[----:B------:R-:W-:Y:S01]  /*2b6e0*/  IMAD.X R247, R8, 0x1, R69, P2 ;  /* 0x0000000108f77824 */ /* 0x000fe200010e0645 */
[C---:B------:R-:W-:Y:S01]  /*2b6f0*/  IADD3 R242, P2, R238.reuse, R20, RZ ;  /* 0x00000014eef27210 */ /* 0x040fe20007f5e0ff */
[C---:B------:R-:W-:Y:S01]  /*2b700*/  VIADD R230, R238.reuse, UR15 ;  /* 0x0000000feee67c36 */ /* 0x040fe20008000000 */
[----:B------:R-:W-:Y:S01]  /*2b710*/  STL.64 [R1+0x8], R26 ;  /* 0x0000081a01007387 */ /* 0x000fe20000100a00 */
[C---:B------:R-:W-:Y:S01]  /*2b720*/  IMAD.X R245, R9.reuse, 0x1, R31, P3 ;  /* 0x0000000109f57824 */ /* 0x040fe200018e061f */
[C---:B------:R-:W-:Y:S01]  /*2b730*/  IADD3 R240, P3, R238.reuse, R28, RZ ;  /* 0x0000001ceef07210 */ /* 0x040fe20007f7e0ff */
[C---:B------:R-:W-:Y:S01]  /*2b740*/  IMAD.X R243, R9.reuse, 0x1, R21, P2 ;  /* 0x0000000109f37824 */ /* 0x040fe200010e0615 */
[----:B------:R-:W-:Y:S01]  /*2b750*/  IADD3 R238, P2, R238, R24, RZ ;  /* 0x00000018eeee7210 */ /* 0x000fe20007f5e0ff */
[----:B------:R-:W-:Y:S01]  /*2b760*/  IMAD.MOV.U32 R79, RZ, RZ, R224 ;  /* 0x000000ffff4f7224 */ /* 0x000fe200078e00e0 */
[----:B------:R-:W-:Y:S01]  /*2b770*/  SHF.R.S32.HI R8, RZ, 0x1f, R230 ;  /* 0x0000001fff087819 */ /* 0x000fe200000114e6 */
[C---:B------:R-:W-:Y:S01]  /*2b780*/  IMAD.X R241, R9.reuse, 0x1, R29, P3 ;  /* 0x0000000109f17824 */ /* 0x040fe200018e061d */
[C---:B------:R-:W-:Y:S01]  /*2b790*/  IADD3 R236, P3, R230.reuse, R30, RZ ;  /* 0x0000001ee6ec7210 */ /* 0x040fe20007f7e0ff */
[----:B------:R-:W-:Y:S01]  /*2b7a0*/  IMAD.X R239, R9, 0x1, R69, P2 ;  /* 0x0000000109ef7824 */ /* 0x000fe200010e0645 */
[C---:B------:R-:W-:Y:S01]  /*2b7b0*/  IADD3 R234, P2, R230.reuse, R20, RZ ;  /* 0x00000014e6ea7210 */ /* 0x040fe20007f5e0ff */
[----:B------:R-:W-:Y:S01]  /*2b7c0*/  VIADD R222, R230, UR14 ;  /* 0x0000000ee6de7c36 */ /* 0x000fe20008000000 */
[----:B------:R1:W-:Y:S01]  /*2b7d0*/  STL.64 [R1], R22 ;  /* 0x0000001601007387 */ /* 0x0003e20000100a00 */
[----:B------:R-:W-:Y:S01]  /*2b7e0*/  IMAD.X R237, R8, 0x1, R31, P3 ;  /* 0x0000000108ed7824 */ /* 0x000fe200018e061f */
[----:B------:R-:W-:Y:S01]  /*2b7f0*/  IADD3 R232, P3, R230, R28, RZ ;  /* 0x0000001ce6e87210 */ /* 0x000fe20007f7e0ff */
[----:B------:R-:W-:Y:S01]  /*2b800*/  IMAD.X R235, R8, 0x1, R21, P2 ;  /* 0x0000000108eb7824 */ /* 0x000fe200010e0615 */
[----:B------:R-:W-:Y:S01]  /*2b810*/  IADD3 R230, P2, R230, R24, RZ ;  /* 0x00000018e6e67210 */ /* 0x000fe20007f5e0ff */
[----:B------:R-:W-:Y:S01]  /*2b820*/  IMAD.MOV.U32 R100, RZ, RZ, R212 ;  /* 0x000000ffff647224 */ /* 0x000fe200078e00d4 */
[----:B------:R-:W-:Y:S01]  /*2b830*/  ULDC UR15, c[0x0][0x248] ;  /* 0x00009200000f7ab9 */ /* 0x000fe20000000800 */
[----:B------:R-:W-:Y:S01]  /*2b840*/  IMAD.X R233, R8, 0x1, R29, P3 ;  /* 0x0000000108e97824 */ /* 0x000fe200018e061d */
[----:B------:R-:W-:Y:S01]  /*2b850*/  IADD3 R228, P3, R222, R30, RZ ;  /* 0x0000001edee47210 */ /* 0x000fe20007f7e0ff */
[----:B------:R-:W-:Y:S01]  /*2b860*/  IMAD.X R231, R8, 0x1, R69, P2 ;  /* 0x0000000108e77824 */ /* 0x000fe200010e0645 */
[----:B------:R-:W-:Y:S01]  /*2b870*/  ULDC UR14, c[0x0][0x248] ;  /* 0x00009200000e7ab9 */ /* 0x000fe20000000800 */
[----:B-1----:R-:W-:-:S02]  /*2b880*/  SHF.R.S32.HI R23, RZ, 0x1f, R222 ;  /* 0x0000001fff177819 */ /* 0x002fc400000114de */
[C---:B------:R-:W-:Y:S01]  /*2b890*/  IADD3 R226, P2, R222.reuse, R20, RZ ;  /* 0x00000014dee27210 */ /* 0x040fe20007f5e0ff */
[C---:B------:R-:W-:Y:S01]  /*2b8a0*/  VIADD R22, R222.reuse, UR13 ;  /* 0x0000000dde167c36 */ /* 0x040fe20008000000 */
[----:B------:R-:W-:Y:S01]  /*2b8b0*/  ULDC UR13, c[0x0][0x248] ;  /* 0x00009200000d7ab9 */ /* 0x000fe20000000800 */
[C---:B------:R-:W-:Y:S01]  /*2b8c0*/  IMAD.X R229, R23.reuse, 0x1, R31, P3 ;  /* 0x0000000117e57824 */ /* 0x040fe200018e061f */
[C---:B------:R-:W-:Y:S01]  /*2b8d0*/  IADD3 R224, P3, R222.reuse, R28, RZ ;  /* 0x0000001cdee07210 */ /* 0x040fe20007f7e0ff */
[C---:B------:R-:W-:Y:S01]  /*2b8e0*/  IMAD.X R227, R23.reuse, 0x1, R21, P2 ;  /* 0x0000000117e37824 */ /* 0x040fe200010e0615 */
[----:B------:R-:W-:Y:S02]  /*2b8f0*/  IADD3 R222, P2, R222, R24, RZ ;  /* 0x00000018dede7210 */ /* 0x000fe40007f5e0ff */
[----:B------:R-:W-:Y:S01]  /*2b900*/  SHF.R.S32.HI R9, RZ, 0x1f, R22 ;  /* 0x0000001fff097819 */ /* 0x000fe20000011416 */
[C---:B------:R-:W-:Y:S01]  /*2b910*/  IMAD.X R225, R23.reuse, 0x1, R29, P3 ;  /* 0x0000000117e17824 */ /* 0x040fe200018e061d */
[C---:B------:R-:W-:Y:S01]  /*2b920*/  IADD3 R214, P3, R22.reuse, R30, RZ ;  /* 0x0000001e16d67210 */ /* 0x040fe20007f7e0ff */
[----:B------:R-:W-:Y:S01]  /*2b930*/  IMAD.X R223, R23, 0x1, R69, P2 ;  /* 0x0000000117df7824 */ /* 0x000fe200010e0645 */
[----:B------:R-:W-:Y:S01]  /*2b940*/  IADD3 R212, P2, R22, R20, RZ ;  /* 0x0000001416d47210 */ /* 0x000fe20007f5e0ff */
[----:B------:R-:W-:-:S02]  /*2b950*/  IMAD.MOV.U32 R144, RZ, RZ, R215 ;  /* 0x000000ffff907224 */ /* 0x000fc400078e00d7 */
[----:B------:R-:W-:Y:S02]  /*2b960*/  IMAD.MOV.U32 R104, RZ, RZ, R210 ;  /* 0x000000ffff687224 */ /* 0x000fe400078e00d2 */
[C---:B------:R-:W-:Y:S01]  /*2b970*/  IMAD.X R215, R9.reuse, 0x1, R31, P3 ;  /* 0x0000000109d77824 */ /* 0x040fe200018e061f */
[C---:B------:R-:W-:Y:S01]  /*2b980*/  IADD3 R210, P3, R22.reuse, R28, RZ ;  /* 0x0000001c16d27210 */ /* 0x040fe20007f7e0ff */
[C---:B------:R-:W-:Y:S01]  /*2b990*/  VIADD R8, R22.reuse, UR12 ;  /* 0x0000000c16087c36 */ /* 0x040fe20008000000 */
[----:B------:R-:W-:Y:S01]  /*2b9a0*/  ULDC UR12, c[0x0][0x248] ;  /* 0x00009200000c7ab9 */ /* 0x000fe20000000800 */
[----:B------:R-:W-:Y:S02]  /*2b9b0*/  IMAD.MOV.U32 R143, RZ, RZ, R213 ;  /* 0x000000ffff8f7224 */ /* 0x000fe400078e00d5 */
[C---:B------:R-:W-:Y:S01]  /*2b9c0*/  IMAD.X R213, R9.reuse, 0x1, R21, P2 ;  /* 0x0000000109d57824 */ /* 0x040fe200010e0615 */
[----:B------:R-:W-:Y:S01]  /*2b9d0*/  IADD3 R32, P2, R22, R24, RZ ;  /* 0x0000001816207210 */ /* 0x000fe20007f5e0ff */
[----:B------:R-:W-:Y:S01]  /*2b9e0*/  IMAD.X R211, R9, 0x1, R29, P3 ;  /* 0x0000000109d37824 */ /* 0x000fe200018e061d */
[----:B------:R-:W-:-:S02]  /*2b9f0*/  SHF.R.S32.HI R23, RZ, 0x1f, R8 ;  /* 0x0000001fff177819 */ /* 0x000fc40000011408 */
[----:B------:R-:W-:Y:S01]  /*2ba00*/  IADD3 R26, P3, R8, R30, RZ ;  /* 0x0000001e081a7210 */ /* 0x000fe20007f7e0ff */
[----:B------:R-:W-:-:S04]  /*2ba10*/  IMAD.X R33, R9, 0x1, R69, P2 ;  /* 0x0000000109217824 */ /* 0x000fc800010e0645 */
[----:B------:R-:W-:Y:S01]  /*2ba20*/  IMAD.X R27, R23, 0x1, R31, P3 ;  /* 0x00000001171b7824 */ /* 0x000fe200018e061f */
[----:B------:R1:W-:Y:S04]  /*2ba30*/  STL.64 [R1+0xe78], R32 ;  /* 0x000e782001007387 */ /* 0x0003e80000100a00 */
[----:B------:R2:W-:Y:S01]  /*2ba40*/  STL.64 [R1+0xe70], R26 ;  /* 0x000e701a01007387 */ /* 0x0005e20000100a00 */
[C---:B-1----:R-:W-:Y:S02]  /*2ba50*/  IADD3 R32, P2, R8.reuse, R20, RZ ;  /* 0x0000001408207210 */ /* 0x042fe40007f5e0ff */
[----:B--2---:R-:W-:-:S03]  /*2ba60*/  IADD3 R26, P3, R8, R28, RZ ;  /* 0x0000001c081a7210 */ /* 0x004fc60007f7e0ff */
[C---:B------:R-:W-:Y:S02]  /*2ba70*/  IMAD.X R33, R23.reuse, 0x1, R21, P2 ;  /* 0x0000000117217824 */ /* 0x040fe400010e0615 */
[C---:B------:R-:W-:Y:S01]  /*2ba80*/  VIADD R22, R8.reuse, UR55 ;  /* 0x0000003708167c36 */ /* 0x040fe20008000000 */
[----:B------:R-:W-:Y:S01]  /*2ba90*/  ULDC UR55, c[0x0][0x248] ;  /* 0x0000920000377ab9 */ /* 0x000fe20000000800 */
[----:B------:R-:W-:Y:S01]  /*2baa0*/  IMAD.X R27, R23, 0x1, R29, P3 ;  /* 0x00000001171b7824 */ /* 0x000fe200018e061d */
[----:B------:R1:W-:Y:S02]  /*2bab0*/  STL.64 [R1+0xe68], R32 ;  /* 0x000e682001007387 */ /* 0x0003e40000100a00 */
[----:B------:R-:W-:Y:S02]  /*2bac0*/  SHF.R.S32.HI R9, RZ, 0x1f, R22 ;  /* 0x0000001fff097819 */ /* 0x000fe40000011416 */
[----:B------:R2:W-:Y:S01]  /*2bad0*/  STL.64 [R1+0xe60], R26 ;  /* 0x000e601a01007387 */ /* 0x0005e20000100a00 */
[----:B-1----:R-:W-:-:S02]  /*2bae0*/  IADD3 R32, P2, R8, R24, RZ ;  /* 0x0000001808207210 */ /* 0x002fc40007f5e0ff */
[----:B--2---:R-:W-:-:S03]  /*2baf0*/  IADD3 R26, P3, R22, R30, RZ ;  /* 0x0000001e161a7210 */ /* 0x004fc60007f7e0ff */
[----:B------:R-:W-:Y:S02]  /*2bb00*/  IMAD.X R33, R23, 0x1, R69, P2 ;  /* 0x0000000117217824 */ /* 0x000fe400010e0645 */
[----:B------:R-:W-:-:S03]  /*2bb10*/  IMAD.X R27, R9, 0x1, R31, P3 ;  /* 0x00000001091b7824 */ /* 0x000fc600018e061f */
        /* <DEDUP_REMOVED lines=728> */
[----:B------:R1:W-:Y:S04]  /*2e8a0*/  STL.64 [R1+0x588], R32 ;  /* 0x0005882001007387 */ /* 0x0003e80000100a00 */
[----:B------:R2:W-:Y:S01]  /*2e8b0*/  STL.64 [R1+0x568], R26 ;  /* 0x0005681a01007387 */ /* 0x0005e20000100a00 */
[----:B-1----:R-:W-:-:S02]  /*2e8c0*/  IADD3 R32, P2, R22, R24, RZ ;  /* 0x0000001816207210 */ /* 0x002fc40007f5e0ff */
[----:B------:R-:W-:Y:S02]  /*2e8d0*/  SHF.R.S32.HI R22, RZ, 0x1f, R8 ;  /* 0x0000001fff167819 */ /* 0x000fe40000011408 */
[----:B--2---:R-:W-:Y:S01]  /*2e8e0*/  IADD3 R26, P3, R8, R30, RZ ;  /* 0x0000001e081a7210 */ /* 0x004fe20007f7e0ff */
[----:B------:R-:W-:-:S04]  /*2e8f0*/  IMAD.X R33, R9, 0x1, R69, P2 ;  /* 0x0000000109217824 */ /* 0x000fc800010e0645 */
[----:B------:R-:W-:Y:S01]  /*2e900*/  IMAD.X R27, R22, 0x1, R31, P3 ;  /* 0x00000001161b7824 */ /* 0x000fe200018e061f */
[----:B------:R1:W-:Y:S04]  /*2e910*/  STL.64 [R1+0x560], R32 ;  /* 0x0005602001007387 */ /* 0x0003e80000100a00 */
[----:B------:R2:W-:Y:S01]  /*2e920*/  STL.64 [R1+0x548], R26 ;  /* 0x0005481a01007387 */ /* 0x0005e20000100a00 */
[C---:B-1----:R-:W-:Y:S02]  /*2e930*/  IADD3 R32, P2, R8.reuse, R20, RZ ;  /* 0x0000001408207210 */ /* 0x042fe40007f5e0ff */
[----:B--2---:R-:W-:-:S03]  /*2e940*/  IADD3 R26, P3, R8, R28, RZ ;  /* 0x0000001c081a7210 */ /* 0x004fc60007f7e0ff */
[----:B------:R-:W-:Y:S02]  /*2e950*/  IMAD.X R33, R22, 0x1, R21, P2 ;  /* 0x0000000116217824 */ /* 0x000fe400010e0615 */
[----:B------:R-:W-:Y:S01]  /*2e960*/  VIADD R9, R8, UR12 ;  /* 0x0000000c08097c36 */ /* 0x000fe20008000000 */
        /* <DEDUP_REMOVED lines=13> */
[C---:B------:R-:W-:Y:S02]  /*2ea40*/  IMAD.X R33, R8.reuse, 0x1, R21, P2 ;  /* 0x0000000108217824 */ /* 0x040fe400010e0615 */
[----:B------:R-:W-:Y:S01]  /*2ea50*/  VIADD R22, R9, UR55 ;  /* 0x0000003709167c36 */ /* 0x000fe20008000000 */
[----:B------:R-:W-:Y:S01]  /*2ea60*/  LOP3.LUT R105, R105, 0xffff, RZ, 0xc0, !PT ;  /* 0x0000ffff69697812 */ /* 0x000fe200078ec0ff */
[----:B------:R-:W-:Y:S01]  /*2ea70*/  IMAD.X R27, R8, 0x1, R29, P3 ;  /* 0x00000001081b7824 */ /* 0x000fe200018e061d */
[----:B------:R1:W-:Y:S01]  /*2ea80*/  STL.64 [R1+0x500], R32 ;  /* 0x0005002001007387 */ /* 0x0003e20000100a00 */
[----:B------:R-:W-:Y:S02]  /*2ea90*/  IMAD.MOV.U32 R93, RZ, RZ, R89 ;  /* 0x000000ffff5d7224 */ /* 0x000fe400078e0059 */
[----:B------:R-:W-:Y:S01]  /*2eaa0*/  IMAD.MOV.U32 R77, RZ, RZ, R206 ;  /* 0x000000ffff4d7224 */ /* 0x000fe200078e00ce */
[----:B------:R2:W-:Y:S01]  /*2eab0*/  STL.64 [R1+0x4e8], R26 ;  /* 0x0004e81a01007387 */ /* 0x0005e20000100a00 */
[----:B------:R-:W-:-:S02]  /*2eac0*/  IMAD.MOV.U32 R101, RZ, RZ, R208 ;  /* 0x000000ffff657224 */ /* 0x000fc400078e00d0 */
[----:B------:R-:W-:Y:S02]  /*2ead0*/  IMAD.MOV.U32 R95, RZ, RZ, R207 ;  /* 0x000000ffff5f7224 */ /* 0x000fe400078e00cf */
[----:B------:R-:W-:Y:S01]  /*2eae0*/  IMAD.MOV.U32 R97, RZ, RZ, R205 ;  /* 0x000000ffff617224 */ /* 0x000fe200078e00cd */
[----:B------:R-:W-:Y:S01]  /*2eaf0*/  LOP3.LUT R6, R6, 0xffff7fff, RZ, 0xc0, !PT ;  /* 0xffff7fff06067812 */ /* 0x000fe200078ec0ff */
[----:B------:R-:W-:Y:S01]  /*2eb00*/  ULDC UR55, c[0x0][0x228] ;  /* 0x00008a0000377ab9 */ /* 0x000fe20000000800 */
[----:B-1----:R-:W-:Y:S02]  /*2eb10*/  IADD3 R32, P2, R9, R24, RZ ;  /* 0x0000001809207210 */ /* 0x002fe40007f5e0ff */
        /* <DEDUP_REMOVED lines=9> */
[C---:B------:R-:W-:Y:S01]  /*2ebb0*/  VIADD R8, R22.reuse, UR54 ;  /* 0x0000003616087c36 */ /* 0x040fe20008000000 */
[----:B------:R-:W-:Y:S01]  /*2ebc0*/  PRMT R117, R105, 0x3340, R117 ;  /* 0x0000334069757816 */ /* 0x000fe20000000075 */
[----:B------:R-:W-:Y:S01]  /*2ebd0*/  IMAD.X R27, R9, 0x1, R29, P3 ;  /* 0x00000001091b7824 */ /* 0x000fe200018e061d */
[----:B------:R1:W-:Y:S01]  /*2ebe0*/  STL.64 [R1+0x4c0], R32 ;  /* 0x0004c02001007387 */ /* 0x0003e20000100a00 */
[----:B------:R-:W-:Y:S01]  /*2ebf0*/  IMAD.MOV.U32 R89, RZ, RZ, R202 ;  /* 0x000000ffff597224 */ /* 0x000fe200078e00ca */
[----:B------:R-:W-:Y:S01]  /*2ec00*/  LOP3.LUT R7, R7, 0xff7fffff, RZ, 0xc0, !PT ;  /* 0xff7fffff07077812 */ /* 0x000fe200078ec0ff */
[----:B------:R-:W-:Y:S01]  /*2ec10*/  ULDC UR54, c[0x0][0x228] ;  /* 0x00008a0000367ab9 */ /* 0x000fe20000000800 */
        /* <DEDUP_REMOVED lines=12> */
[----:B------:R-:W-:Y:S01]  /*2ece0*/  LOP3.LUT R3, R3, 0xffdfffff, RZ, 0xc0, !PT ;  /* 0xffdfffff03037812 */ /* 0x000fe200078ec0ff */
[----:B------:R-:W-:Y:S01]  /*2ecf0*/  IMAD.X R27, R22, 0x1, R29, P3 ;  /* 0x00000001161b7824 */ /* 0x000fe200018e061d */
[----:B------:R1:W-:Y:S01]  /*2ed00*/  STL.64 [R1+0x4d0], R32 ;  /* 0x0004d02001007387 */ /* 0x0003e20000100a00 */
[----:B------:R-:W-:Y:S01]  /*2ed10*/  IMAD.MOV.U32 R82, RZ, RZ, R89 ;  /* 0x000000ffff527224 */ /* 0x000fe200078e0059 */
[----:B------:R-:W-:Y:S01]  /*2ed20*/  PRMT R156, R156, 0x3340, R0 ;  /* 0x000033409c9c7816 */ /* 0x000fe20000000000 */
[----:B------:R-:W-:Y:S01]  /*2ed30*/  IMAD.MOV.U32 R105, RZ, RZ, R204 ;  /* 0x000000ffff697224 */ /* 0x000fe200078e00cc */
[----:B------:R2:W-:Y:S01]  /*2ed40*/  STL.64 [R1+0x4f8], R26 ;  /* 0x0004f81a01007387 */ /* 0x0005e20000100a00 */
[----:B------:R-:W-:Y:S01]  /*2ed50*/  PRMT R158, R158, 0x3340, R0 ;  /* 0x000033409e9e7816 */ /* 0x000fe20000000000 */
[----:B------:R-:W-:Y:S01]  /*2ed60*/  ULDC UR53, c[0x0][0x228] ;  /* 0x00008a0000357ab9 */ /* 0x000fe20000000800 */
        /* <DEDUP_REMOVED lines=10> */
[C---:B------:R-:W-:Y:S02]  /*2ee10*/  VIADD R22, R9.reuse, UR52 ;  /* 0x0000003409167c36 */ /* 0x040fe40008000000 */
[----:B------:R-:W-:Y:S02]  /*2ee20*/  IMAD.MOV.U32 R89, RZ, RZ, R144 ;  /* 0x000000ffff597224 */ /* 0x000fe400078e0090 */
[----:B------:R-:W-:Y:S01]  /*2ee30*/  IMAD.X R27, R8, 0x1, R29, P3 ;  /* 0x00000001081b7824 */ /* 0x000fe200018e061d */
[----:B------:R1:W-:Y:S01]  /*2ee40*/  STL.64 [R1+0x510], R32 ;  /* 0x0005102001007387 */ /* 0x0003e20000100a00 */
[----:B------:R-:W-:Y:S01]  /*2ee50*/  LOP3.LUT R0, R0, 0x7fffffff, RZ, 0xc0, !PT ;  /* 0x7fffffff00007812 */ /* 0x000fe200078ec0ff */
[----:B------:R-:W-:Y:S02]  /*2ee60*/  ULDC UR52, c[0x0][0x228] ;  /* 0x00008a0000347ab9 */ /* 0x000fe40000000800 */
        /* <DEDUP_REMOVED lines=162> */
[----:B----4-:R-:W-:Y:S01]  /*2f890*/  LOP3.LUT R11, R11, 0x7fffffff, RZ, 0xc0, !PT ;  /* 0x7fffffff0b0b7812 */ /* 0x010fe200078ec0ff */
        /* <DEDUP_REMOVED lines=242> */
[----:B------:R-:W-:Y:S02]  /*307c0*/  VIADD R9, R8, UR29 ;  /* 0x0000001d08097c36 */ /* 0x000fe40008000000 */
        /* <DEDUP_REMOVED lines=14> */
[----:B------:R-:W-:Y:S01]  /*308b0*/  ULDC.64 UR28, c[0x0][0x228] ;  /* 0x00008a00001c7ab9 */ /* 0x000fe20000000a00 */
        /* <DEDUP_REMOVED lines=164> */
[C---:B--2---:R-:W-:Y:S01]  /*31300*/  IADD3 R26, P3, R9.reuse, R30, RZ ;  /* 0x0000001e091a7210 */ /* 0x044fe20007f7e0ff */
[----:B------:R-:W-:Y:S01]  /*31310*/  IMAD.X R33, R22, 0x1, R69, P2 ;  /* 0x0000000116217824 */ /* 0x000fe200010e0645 */
[----:B------:R-:W-:-:S03]  /*31320*/  IADD3 R22, P2, R9, R20, RZ ;  /* 0x0000001409167210 */ /* 0x000fc60007f5e0ff */
[C---:B------:R-:W-:Y:S01]  /*31330*/  IMAD.X R27, R8.reuse, 0x1, R31, P3 ;  /* 0x00000001081b7824 */ /* 0x040fe200018e061f */
[----:B------:R-:W-:Y:S01]  /*31340*/  STL.64 [R1+0x320], R32 ;  /* 0x0003202001007387 */ /* 0x000fe20000100a00 */
[----:B------:R-:W-:-:S03]  /*31350*/  IMAD.X R23, R8, 0x1, R21, P2 ;  /* 0x0000000108177824 */ /* 0x000fc600010e0615 */
[----:B------:R1:W-:Y:S04]  /*31360*/  STL.64 [R1+0x318], R26 ;  /* 0x0003181a01007387 */ /* 0x0003e80000100a00 */
[----:B------:R2:W-:Y:S01]  /*31370*/  STL.64 [R1+0x310], R22 ;  /* 0x0003101601007387 */ /* 0x0005e20000100a00 */
[C---:B-1----:R-:W-:Y:S02]  /*31380*/  IADD3 R26, P3, R9.reuse, R28, RZ ;  /* 0x0000001c091a7210 */ /* 0x042fe40007f7e0ff */
[----:B--2---:R-:W-:-:S03]  /*31390*/  IADD3 R22, P2, R9, R24, RZ ;  /* 0x0000001809167210 */ /* 0x004fc60007f5e0ff */
[C---:B------:R-:W-:Y:S02]  /*313a0*/  IMAD.X R27, R8.reuse, 0x1, R29, P3 ;  /* 0x00000001081b7824 */ /* 0x040fe400018e061d */
[----:B------:R-:W-:Y:S01]  /*313b0*/  VIADD R9, R9, UR16 ;  /* 0x0000001009097c36 */ /* 0x000fe20008000000 */
[----:B------:R-:W-:Y:S01]  /*313c0*/  ULDC UR16, c[0x0][0x248] ;  /* 0x0000920000107ab9 */ /* 0x000fe20000000800 */
[----:B------:R-:W-:Y:S01]  /*313d0*/  IMAD.X R23, R8, 0x1, R69, P2 ;  /* 0x0000000108177824 */ /* 0x000fe200010e0645 */
[----:B------:R1:W-:Y:S02]  /*313e0*/  STL.64 [R1+0x308], R26 ;  /* 0x0003081a01007387 */ /* 0x0003e40000100a00 */
[----:B------:R-:W-:Y:S02]  /*313f0*/  SHF.R.S32.HI R8, RZ, 0x1f, R9 ;  /* 0x0000001fff087819 */ /* 0x000fe40000011409 */
[----:B------:R2:W-:Y:S01]  /*31400*/  STL.64 [R1+0x300], R22 ;  /* 0x0003001601007387 */ /* 0x0005e20000100a00 */
[----:B-1----:R-:W-:-:S02]  /*31410*/  IADD3 R26, P3, R9, R30, RZ ;  /* 0x0000001e091a7210 */ /* 0x002fc40007f7e0ff */
[----:B--2---:R-:W-:-:S03]  /*31420*/  IADD3 R22, P2, R9, R20, RZ ;  /* 0x0000001409167210 */ /* 0x004fc60007f5e0ff */
[C---:B------:R-:W-:Y:S02]  /*31430*/  IMAD.X R27, R8.reuse, 0x1, R31, P3 ;  /* 0x00000001081b7824 */ /* 0x040fe400018e061f */
        /* <DEDUP_REMOVED lines=31> */
[----:B------:R1:W-:Y:S01]  /*31630*/  STL.64 [R1+0x2b8], R26 ;  /* 0x0002b81a01007387 */ /* 0x0003e20000100a00 */
[C---:B------:R-:W-:Y:S01]  /*31640*/  VIADD R25, R9.reuse, UR7 ;  /* 0x0000000709197c36 */ /* 0x040fe20008000000 */
[----:B------:R-:W-:Y:S02]  /*31650*/  ULDC UR7, c[0x0][0x228] ;  /* 0x00008a0000077ab9 */ /* 0x000fe40000000800 */
[----:B------:R2:W-:Y:S01]  /*31660*/  STL.64 [R1+0x2b0], R22 ;  /* 0x0002b01601007387 */ /* 0x0005e20000100a00 */
[C---:B-1----:R-:W-:Y:S02]  /*31670*/  IADD3 R26, P3, R9.reuse, R28, RZ ;  /* 0x0000001c091a7210 */ /* 0x042fe40007f7e0ff */
[----:B--2---:R-:W-:-:S03]  /*31680*/  IADD3 R22, P2, R9, R24, RZ ;  /* 0x0000001809167210 */ /* 0x004fc60007f5e0ff */
[C---:B------:R-:W-:Y:S01]  /*31690*/  IMAD.X R27, R8.reuse, 0x1, R29, P3 ;  /* 0x00000001081b7824 */ /* 0x040fe200018e061d */
[----:B------:R-:W-:Y:S01]  /*316a0*/  IADD3 R32, P3, R25, R30, RZ ;  /* 0x0000001e19207210 */ /* 0x000fe20007f7e0ff */
[----:B------:R-:W-:-:S03]  /*316b0*/  IMAD.X R23, R8, 0x1, R69, P2 ;  /* 0x0000000108177824 */ /* 0x000fc600010e0645 */
[----:B------:R1:W-:Y:S01]  /*316c0*/  STL.64 [R1+0x2a8], R26 ;  /* 0x0002a81a01007387 */ /* 0x0003e20000100a00 */
[----:B------:R-:W-:-:S05]  /*316d0*/  SHF.R.S32.HI R8, RZ, 0x1f, R25 ;  /* 0x0000001fff087819 */ /* 0x000fca0000011419 */
[C---:B------:R-:W-:Y:S01]  /*316e0*/  IMAD.X R33, R8.reuse, 0x1, R31, P3 ;  /* 0x0000000108217824 */ /* 0x040fe200018e061f */
[C---:B-1----:R-:W-:Y:S01]  /*316f0*/  IADD3 R26, P2, R25.reuse, R20, RZ ;  /* 0x00000014191a7210 */ /* 0x042fe20007f5e0ff */
[----:B------:R1:W-:Y:S04]  /*31700*/  STL.64 [R1+0x2a0], R22 ;  /* 0x0002a01601007387 */ /* 0x0003e80000100a00 */
[----:B------:R-:W-:Y:S01]  /*31710*/  IMAD.X R27, R8, 0x1, R21, P2 ;  /* 0x00000001081b7824 */ /* 0x000fe200010e0615 */
[----:B------:R2:W-:Y:S01]  /*31720*/  STL.64 [R1+0x298], R32 ;  /* 0x0002982001007387 */ /* 0x0005e20000100a00 */
[----:B------:R-:W-:Y:S01]  /*31730*/  VIADD R9, R25, UR5 ;  /* 0x0000000519097c36 */ /* 0x000fe20008000000 */
[----:B------:R-:W-:Y:S02]  /*31740*/  ULDC UR5, c[0x0][0x22c] ;  /* 0x00008b0000057ab9 */ /* 0x000fe40000000800 */
[----:B------:R3:W-:Y:S01]  /*31750*/  STL.64 [R1+0x290], R26 ;  /* 0x0002901a01007387 */ /* 0x0007e20000100a00 */
[----:B-1----:R-:W-:Y:S01]  /*31760*/  VIADD R22, R9, UR15 ;  /* 0x0000000f09167c36 */ /* 0x002fe20008000000 */
[----:B--2---:R-:W-:-:S02]  /*31770*/  IADD3 R32, P3, R25, R28, RZ ;  /* 0x0000001c19207210 */ /* 0x004fc40007f7e0ff */
[----:B---3--:R-:W-:-:S03]  /*31780*/  IADD3 R26, P2, R25, R24, RZ ;  /* 0x00000018191a7210 */ /* 0x008fc60007f5e0ff */
[C---:B------:R-:W-:Y:S02]  /*31790*/  IMAD.X R33, R8.reuse, 0x1, R29, P3 ;  /* 0x0000000108217824 */ /* 0x040fe400018e061d */
[----:B------:R-:W-:-:S03]  /*317a0*/  IMAD.X R27, R8, 0x1, R69, P2 ;  /* 0x00000001081b7824 */ /* 0x000fc600010e0645 */
[----:B------:R-:W-:Y:S01]  /*317b0*/  STL.64 [R1+0x288], R32 ;  /* 0x0002882001007387 */ /* 0x000fe20000100a00 */
[----:B------:R-:W-:Y:S01]  /*317c0*/  VIADD R23, R22, UR14 ;  /* 0x0000000e16177c36 */ /* 0x000fe20008000000 */
[----:B------:R-:W-:Y:S01]  /*317d0*/  SHF.R.S32.HI R25, RZ, 0x1f, R9 ;  /* 0x0000001fff197819 */ /* 0x000fe20000011409 */
[----:B------:R-:W-:Y:S01]  /*317e0*/  ULDC.64 UR14, c[0x0][0x228] ;  /* 0x00008a00000e7ab9 */ /* 0x000fe20000000a00 */
[----:B------:R1:W-:Y:S01]  /*317f0*/  STL.64 [R1+0x278], R26 ;  /* 0x0002781a01007387 */ /* 0x0003e20000100a00 */
[----:B------:R-:W-:-:S04]  /*31800*/  VIADD R202, R23, UR13 ;  /* 0x0000000d17ca7c36 */ /* 0x000fc80008000000 */
[----:B------:R-:W-:Y:S01]  /*31810*/  VIADD R40, R202, UR12 ;  /* 0x0000000cca287c36 */ /* 0x000fe20008000000 */
[C---:B------:R-:W-:Y:S01]  /*31820*/  IADD3 R34, P3, R9.reuse, R20, RZ ;  /* 0x0000001409227210 */ /* 0x040fe20007f7e0ff */
[----:B------:R-:W-:Y:S01]  /*31830*/  ULDC.64 UR12, c[0x0][0x228] ;  /* 0x00008a00000c7ab9 */ /* 0x000fe20000000a00 */
[----:B-1----:R-:W-:Y:S01]  /*31840*/  IADD3 R26, P2, R9, R30, RZ ;  /* 0x0000001e091a7210 */ /* 0x002fe20007f5e0ff */
[----:B------:R-:W-:Y:S01]  /*31850*/  VIADD R32, R40, UR16 ;  /* 0x0000001028207c36 */ /* 0x000fe20008000000 */
[----:B------:R-:W-:-:S03]  /*31860*/  ULDC.64 UR16, c[0x0][0x228] ;  /* 0x00008a0000107ab9 */ /* 0x000fc60000000a00 */
[C---:B------:R-:W-:Y:S02]  /*31870*/  IMAD.X R27, R25.reuse, 0x1, R31, P2 ;  /* 0x00000001191b7824 */ /* 0x040fe400010e061f */
[----:B------:R-:W-:Y:S01]  /*31880*/  VIADD R71, R32, UR11 ;  /* 0x0000000b20477c36 */ /* 0x000fe20008000000 */
[----:B------:R-:W-:Y:S02]  /*31890*/  ULDC UR11, c[0x0][0x228] ;  /* 0x00008a00000b7ab9 */ /* 0x000fe40000000800 */
[----:B------:R1:W-:Y:S01]  /*318a0*/  STL.64 [R1+0x270], R26 ;  /* 0x0002701a01007387 */ /* 0x0003e20000100a00 */
[----:B------:R-:W-:Y:S02]  /*318b0*/  IMAD.X R35, R25, 0x1, R21, P3 ;  /* 0x0000000119237824 */ /* 0x000fe400018e0615 */
[----:B------:R-:W-:Y:S01]  /*318c0*/  VIADD R8, R71, UR9 ;  /* 0x0000000947087c36 */ /* 0x000fe20008000000 */
[----:B------:R-:W-:Y:S01]  /*318d0*/  ULDC UR9, c[0x0][0x228] ;  /* 0x00008a0000097ab9 */ /* 0x000fe20000000800 */
[----:B-1----:R-:W-:Y:S01]  /*318e0*/  IADD3 R26, P2, R9, R28, RZ ;  /* 0x0000001c091a7210 */ /* 0x002fe20007f5e0ff */
[----:B------:R1:W-:Y:S04]  /*318f0*/  STL.64 [R1+0x268], R34 ;  /* 0x0002682201007387 */ /* 0x0003e80000100a00 */
[----:B------:R-:W-:-:S05]  /*31900*/  IMAD.X R27, R25, 0x1, R29, P2 ;  /* 0x00000001191b7824 */ /* 0x000fca00010e061d */
[----:B------:R2:W-:Y:S01]  /*31910*/  STL.64 [R1+0x260], R26 ;  /* 0x0002601a01007387 */ /* 0x0005e20000100a00 */
[----:B-1----:R-:W-:Y:S02]  /*31920*/  IADD3 R34, P3, R9, R24, RZ ;  /* 0x0000001809227210 */ /* 0x002fe40007f7e0ff */
[----:B------:R-:W-:-:S03]  /*31930*/  SHF.R.S32.HI R9, RZ, 0x1f, R8 ;  /* 0x0000001fff097819 */ /* 0x000fc60000011408 */
[----:B------:R-:W-:Y:S01]  /*31940*/  IMAD.X R35, R25, 0x1, R69, P3 ;  /* 0x0000000119237824 */ /* 0x000fe200018e0645 */
[----:B--2---:R-:W-:-:S04]  /*31950*/  IADD3 R26, P2, R8, R30, RZ ;  /* 0x0000001e081a7210 */ /* 0x004fc80007f5e0ff */
[----:B------:R-:W-:Y:S01]  /*31960*/  STL.64 [R1+0x250], R34 ;  /* 0x0002502201007387 */ /* 0x000fe20000100a00 */
[----:B------:R-:W-:Y:S01]  /*31970*/  IMAD.X R27, R9, 0x1, R31, P2 ;  /* 0x00000001091b7824 */ /* 0x000fe200010e061f */
[----:B------:R-:W-:-:S04]  /*31980*/  SHF.R.S32.HI R25, RZ, 0x1f, R22 ;  /* 0x0000001fff197819 */ /* 0x000fc80000011416 */
[----:B------:R1:W-:Y:S02]  /*31990*/  STL.64 [R1+0x248], R26 ;  /* 0x0002481a01007387 */ /* 0x0003e40000100a00 */
[----:B-1----:R-:W-:-:S05]  /*319a0*/  IADD3 R26, P2, R22, R30, RZ ;  /* 0x0000001e161a7210 */ /* 0x002fca0007f5e0ff */
[----:B------:R-:W-:Y:S01]  /*319b0*/  IMAD.X R27, R25, 0x1, R31, P2 ;  /* 0x00000001191b7824 */ /* 0x000fe200010e061f */
[----:B------:R-:W-:-:S04]  /*319c0*/  IADD3 R34, P3, R22, R20, RZ ;  /* 0x0000001416227210 */ /* 0x000fc80007f7e0ff */
[----:B------:R1:W-:Y:S01]  /*319d0*/  STL.64 [R1+0x240], R26 ;  /* 0x0002401a01007387 */ /* 0x0003e20000100a00 */
[----:B------:R-:W-:Y:S01]  /*319e0*/  IMAD.X R35, R25, 0x1, R21, P3 ;  /* 0x0000000119237824 */ /* 0x000fe200018e0615 */
[----:B-1----:R-:W-:-:S04]  /*319f0*/  IADD3 R26, P2, R22, R28, RZ ;  /* 0x0000001c161a7210 */ /* 0x002fc80007f5e0ff */
[----:B------:R1:W-:Y:S01]  /*31a00*/  STL.64 [R1+0x238], R34 ;  /* 0x0002382201007387 */ /* 0x0003e20000100a00 */
[----:B------:R-:W-:-:S05]  /*31a10*/  IMAD.X R27, R25, 0x1, R29, P2 ;  /* 0x00000001191b7824 */ /* 0x000fca00010e061d */
[----:B------:R2:W-:Y:S01]  /*31a20*/  STL.64 [R1+0x230], R26 ;  /* 0x0002301a01007387 */ /* 0x0005e20000100a00 */
[----:B-1----:R-:W-:Y:S02]  /*31a30*/  IADD3 R34, P3, R22, R24, RZ ;  /* 0x0000001816227210 */ /* 0x002fe40007f7e0ff */
[----:B------:R-:W-:-:S03]  /*31a40*/  SHF.R.S32.HI R22, RZ, 0x1f, R23 ;  /* 0x0000001fff167819 */ /* 0x000fc60000011417 */
[----:B------:R-:W-:Y:S01]  /*31a50*/  IMAD.X R35, R25, 0x1, R69, P3 ;  /* 0x0000000119237824 */ /* 0x000fe200018e0645 */
[----:B--2---:R-:W-:-:S04]  /*31a60*/  IADD3 R26, P2, R23, R30, RZ ;  /* 0x0000001e171a7210 */ /* 0x004fc80007f5e0ff */
[----:B------:R1:W-:Y:S01]  /*31a70*/  STL.64 [R1+0x220], R34 ;  /* 0x0002202201007387 */ /* 0x0003e20000100a00 */
[----:B------:R-:W-:-:S05]  /*31a80*/  IMAD.X R27, R22, 0x1, R31, P2 ;  /* 0x00000001161b7824 */ /* 0x000fca00010e061f */
[----:B------:R2:W-:Y:S01]  /*31a90*/  STL.64 [R1+0x218], R26 ;  /* 0x0002181a01007387 */ /* 0x0005e20000100a00 */
[----:B-1----:R-:W-:-:S05]  /*31aa0*/  IADD3 R34, P3, R23, R20, RZ ;  /* 0x0000001417227210 */ /* 0x002fca0007f7e0ff */
[----:B------:R-:W-:Y:S01]  /*31ab0*/  IMAD.X R35, R22, 0x1, R21, P3 ;  /* 0x0000000116237824 */ /* 0x000fe200018e0615 */
[----:B--2---:R-:W-:-:S04]  /*31ac0*/  IADD3 R26, P2, R23, R28, RZ ;  /* 0x0000001c171a7210 */ /* 0x004fc80007f5e0ff */
[----:B------:R1:W-:Y:S01]  /*31ad0*/  STL.64 [R1+0x210], R34 ;  /* 0x0002102201007387 */ /* 0x0003e20000100a00 */
[----:B------:R-:W-:-:S05]  /*31ae0*/  IMAD.X R27, R22, 0x1, R29, P2 ;  /* 0x00000001161b7824 */ /* 0x000fca00010e061d */
[----:B------:R2:W-:Y:S01]  /*31af0*/  STL.64 [R1+0x208], R26 ;  /* 0x0002081a01007387 */ /* 0x0005e20000100a00 */
[----:B-1----:R-:W-:Y:S02]  /*31b00*/  IADD3 R34, P3, R23, R24, RZ ;  /* 0x0000001817227210 */ /* 0x002fe40007f7e0ff */
[----:B--2---:R-:W-:-:S03]  /*31b10*/  IADD3 R26, P2, R8, R20, RZ ;  /* 0x00000014081a7210 */ /* 0x004fc60007f5e0ff */
[----:B------:R-:W-:Y:S01]  /*31b20*/  IMAD.X R35, R22, 0x1, R69, P3 ;  /* 0x0000000116237824 */ /* 0x000fe200018e0645 */
[----:B------:R-:W-:Y:S01]  /*31b30*/  SHF.R.S32.HI R22, RZ, 0x1f, R202 ;  /* 0x0000001fff167819 */ /* 0x000fe200000114ca */
[----:B------:R-:W-:Y:S01]  /*31b40*/  IMAD.X R27, R9, 0x1, R21, P2 ;  /* 0x00000001091b7824 */ /* 0x000fe200010e0615 */
[C---:B------:R-:W-:Y:S02]  /*31b50*/  IADD3 R208, P2, R202.reuse, R30, RZ ;  /* 0x0000001ecad07210 */ /* 0x040fe40007f5e0ff */
[----:B------:R-:W-:-:S03]  /*31b60*/  IADD3 R206, P3, R202, R20, RZ ;  /* 0x00000014cace7210 */ /* 0x000fc60007f7e0ff */
[----:B------:R-:W-:Y:S01]  /*31b70*/  IMAD.X R209, R22, 0x1, R31, P2 ;  /* 0x0000000116d17824 */ /* 0x000fe200010e061f */
[----:B------:R-:W-:Y:S01]  /*31b80*/  IADD3 R204, P2, R202, R28, RZ ;  /* 0x0000001ccacc7210 */ /* 0x000fe20007f5e0ff */
[----:B------:R-:W-:Y:S01]  /*31b90*/  IMAD.X R207, R22, 0x1, R21, P3 ;  /* 0x0000000116cf7824 */ /* 0x000fe200018e0615 */
[----:B------:R-:W-:-:S03]  /*31ba0*/  IADD3 R202, P3, R202, R24, RZ ;  /* 0x00000018caca7210 */ /* 0x000fc60007f7e0ff */
[C---:B------:R-:W-:Y:S02]  /*31bb0*/  IMAD.X R205, R22.reuse, 0x1, R29, P2 ;  /* 0x0000000116cd7824 */ /* 0x040fe400010e061d */
[----:B------:R-:W-:Y:S01]  /*31bc0*/  IMAD.X R203, R22, 0x1, R69, P3 ;  /* 0x0000000116cb7824 */ /* 0x000fe200018e0645 */
[----:B------:R-:W-:Y:S02]  /*31bd0*/  SHF.R.S32.HI R22, RZ, 0x1f, R40 ;  /* 0x0000001fff167819 */ /* 0x000fe40000011428 */
[----:B------:R-:W-:-:S05]  /*31be0*/  IADD3 R46, P3, R40, R30, RZ ;  /* 0x0000001e282e7210 */ /* 0x000fca0007f7e0ff */
[----:B------:R-:W-:Y:S01]  /*31bf0*/  IMAD.X R47, R22, 0x1, R31, P3 ;  /* 0x00000001162f7824 */ /* 0x000fe200018e061f */
[----:B------:R-:W-:Y:S01]  /*31c00*/  IADD3 R44, P3, R40, R20, RZ ;  /* 0x00000014282c7210 */ /* 0x000fe20007f7e0ff */
[----:B------:R-:W-:-:S04]  /*31c10*/  VIADD R23, R216, 0x1 ;  /* 0x00000001d8177836 */ /* 0x000fc80000000000 */
[----:B------:R-:W-:Y:S01]  /*31c20*/  IMAD.X R45, R22, 0x1, R21, P3 ;  /* 0x00000001162d7824 */ /* 0x000fe200018e0615 */
[----:B------:R-:W-:Y:S02]  /*31c30*/  IADD3 R42, P3, R40, R28, RZ ;  /* 0x0000001c282a7210 */ /* 0x000fe40007f7e0ff */
[----:B------:R-:W-:Y:S01]  /*31c40*/  ISETP.GE.AND P2, PT, R23, UR5, PT ;  /* 0x0000000517007c0c */ /* 0x000fe2000bf46270 */
[C---:B------:R-:W-:Y:S02]  /*31c50*/  VIADD R23, R216.reuse, 0x79 ;  /* 0x00000079d8177836 */ /* 0x040fe40000000000 */
[----:B------:R-:W-:Y:S01]  /*31c60*/  VIADD R25, R216, 0x7b ;  /* 0x0000007bd8197836 */ /* 0x000fe20000000000 */
[----:B------:R1:W-:Y:S01]  /*31c70*/  STL.64 [R1+0x1d0], R34 ;  /* 0x0001d02201007387 */ /* 0x0003e20000100a00 */
[----:B------:R-:W-:Y:S01]  /*31c80*/  IMAD.X R43, R22, 0x1, R29, P3 ;  /* 0x00000001162b7824 */ /* 0x000fe200018e061d */
[----:B------:R-:W-:Y:S01]  /*31c90*/  IADD3 R40, P3, R40, R24, RZ ;  /* 0x0000001828287210 */ /* 0x000fe20007f7e0ff */
[----:B------:R-:W-:-:S04]  /*31ca0*/  ULDC UR5, c[0x0][0x228] ;  /* 0x00008a0000057ab9 */ /* 0x000fc80000000800 */
[----:B------:R-:W-:Y:S01]  /*31cb0*/  IMAD.X R41, R22, 0x1, R69, P3 ;  /* 0x0000000116297824 */ /* 0x000fe200018e0645 */
[----:B------:R-:W-:Y:S01]  /*31cc0*/  ISETP.GE.AND P3, PT, R23, UR25, PT ;  /* 0x0000001917007c0c */ /* 0x000fe2000bf66270 */
[----:B------:R-:W-:Y:S01]  /*31cd0*/  VIADD R22, R216, 0x7a ;  /* 0x0000007ad8167836 */ /* 0x000fe20000000000 */
[----:B------:R-:W-:-:S04]  /*31ce0*/  ULDC UR25, c[0x0][0x228] ;  /* 0x00008a0000197ab9 */ /* 0x000fc80000000800 */
[----:B------:R-:W-:Y:S01]  /*31cf0*/  ISETP.GE.AND P4, PT, R22, UR27, PT ;  /* 0x0000001b16007c0c */ /* 0x000fe2000bf86270 */
[----:B------:R-:W-:Y:S01]  /*31d00*/  VIADD R23, R216, 0x78 ;  /* 0x00000078d8177836 */ /* 0x000fe20000000000 */
[----:B------:R-:W-:-:S05]  /*31d10*/  ULDC UR27, c[0x0][0x228] ;  /* 0x00008a00001b7ab9 */ /* 0x000fca0000000800 */
[----:B------:R-:W-:Y:S02]  /*31d20*/  @P3 LOP3.LUT R6, R6, 0x8000, RZ, 0xfc, !PT ;  /* 0x0000800006063812 */ /* 0x000fe400078efcff */
[----:B------:R-:W-:Y:S01]  /*31d30*/  ISETP.GE.AND P3, PT, R25, UR29, PT ;  /* 0x0000001d19007c0c */ /* 0x000fe2000bf66270 */
[----:B------:R-:W-:Y:S01]  /*31d40*/  VIADD R22, R216, 0x76 ;  /* 0x00000076d8167836 */ /* 0x000fe20000000000 */
[----:B------:R-:W-:Y:S01]  /*31d50*/  LOP3.LUT R6, R6, 0xfffeffff, RZ, 0xc0, !PT ;  /* 0xfffeffff06067812 */ /* 0x000fe200078ec0ff */
[----:B------:R-:W-:-:S03]  /*31d60*/  ULDC UR29, c[0x0][0x228] ;  /* 0x00008a00001d7ab9 */ /* 0x000fc60000000800 */
[----:B------:R-:W-:Y:S02]  /*31d70*/  @P4 LOP3.LUT R6, R6, 0x10000, RZ, 0xfc, !PT ;  /* 0x0001000006064812 */ /* 0x000fe400078efcff */
[----:B------:R-:W-:Y:S02]  /*31d80*/  ISETP.GE.AND P4, PT, R23, UR23, PT ;  /* 0x0000001717007c0c */ /* 0x000fe4000bf86270 */
[----:B------:R-:W-:Y:S01]  /*31d90*/  LOP3.LUT R6, R6, 0xfffdffff, RZ, 0xc0, !PT ;  /* 0xfffdffff06067812 */ /* 0x000fe200078ec0ff */
[----:B------:R-:W-:Y:S01]  /*31da0*/  VIADD R23, R216, 0x77 ;  /* 0x00000077d8177836 */ /* 0x000fe20000000000 */
[----:B------:R-:W-:Y:S01]  /*31db0*/  SHF.R.S32.HI R25, RZ, 0x1f, R32 ;  /* 0x0000001fff197819 */ /* 0x000fe20000011420 */
[----:B------:R-:W-:Y:S01]  /*31dc0*/  ULDC UR23, c[0x0][0x228] ;  /* 0x00008a0000177ab9 */ /* 0x000fe20000000800 */
[----:B------:R-:W-:Y:S02]  /*31dd0*/  @P3 LOP3.LUT R6, R6, 0x20000, RZ, 0xfc, !PT ;  /* 0x0002000006063812 */ /* 0x000fe400078efcff */
[----:B------:R-:W-:-:S02]  /*31de0*/  ISETP.GE.AND P3, PT, R22, UR19, PT ;  /* 0x0000001316007c0c */ /* 0x000fc4000bf66270 */
[----:B------:R-:W-:Y:S01]  /*31df0*/  LOP3.LUT R6, R6, 0xffffbfff, RZ, 0xc0, !PT ;  /* 0xffffbfff06067812 */ /* 0x000fe200078ec0ff */
[----:B------:R-:W-:Y:S01]  /*31e00*/  VIADD R22, R216, 0x75 ;  /* 0x00000075d8167836 */ /* 0x000fe20000000000 */
[----:B------:R-:W-:Y:S01]  /*31e10*/  ISETP.GE.AND P5, PT, R23, UR21, PT ;  /* 0x0000001517007c0c */ /* 0x000fe2000bfa6270 */
[----:B------:R-:W-:Y:S01]  /*31e20*/  ULDC UR21, c[0x0][0x228] ;  /* 0x00008a0000157ab9 */ /* 0x000fe20000000800 */
[----:B------:R-:W-:Y:S01]  /*31e30*/  @P4 LOP3.LUT R6, R6, 0x4000, RZ, 0xfc, !PT ;  /* 0x0000400006064812 */ /* 0x000fe200078efcff */
[----:B------:R-:W-:-:S03]  /*31e40*/  ULDC UR19, c[0x0][0x228] ;  /* 0x00008a0000137ab9 */ /* 0x000fc60000000800 */
[----:B------:R-:W-:Y:S02]  /*31e50*/  LOP3.LUT R6, R6, 0xffffefff, RZ, 0xc0, !PT ;  /* 0xffffefff06067812 */ /* 0x000fe400078ec0ff */
[----:B------:R-:W-:Y:S01]  /*31e60*/  ISETP.GE.AND P4, PT, R22, UR17, PT ;  /* 0x0000001116007c0c */ /* 0x000fe2000bf86270 */
[----:B------:R-:W-:Y:S01]  /*31e70*/  ULDC UR17, c[0x0][0x228] ;  /* 0x00008a0000117ab9 */ /* 0x000fe20000000800 */
[----:B------:R-:W-:Y:S02]  /*31e80*/  @P3 LOP3.LUT R6, R6, 0x1000, RZ, 0xfc, !PT ;  /* 0x0000100006063812 */ /* 0x000fe400078efcff */
[----:B------:R-:W-:-:S05]  /*31e90*/  IADD3 R22, P3, R8, R28, RZ ;  /* 0x0000001c08167210 */ /* 0x000fca0007f7e0ff */
[----:B------:R-:W-:Y:S01]  /*31ea0*/  IMAD.X R23, R9, 0x1, R29, P3 ;  /* 0x0000000109177824 */ /* 0x000fe200018e061d */
[----:B------:R-:W-:-:S05]  /*31eb0*/  IADD3 R8, P3, R8, R24, RZ ;  /* 0x0000001808087210 */ /* 0x000fca0007f7e0ff */
[----:B------:R-:W-:Y:S01]  /*31ec0*/  IMAD.X R9, R9, 0x1, R69, P3 ;  /* 0x0000000109097824 */ /* 0x000fe200018e0645 */
[----:B------:R-:W-:-:S05]  /*31ed0*/  IADD3 R38, P3, R32, R30, RZ ;  /* 0x0000001e20267210 */ /* 0x000fca0007f7e0ff */
[----:B------:R-:W-:Y:S01]  /*31ee0*/  IMAD.X R39, R25, 0x1, R31, P3 ;  /* 0x0000000119277824 */ /* 0x000fe200018e061f */
[----:B------:R-:W-:-:S05]  /*31ef0*/  IADD3 R36, P3, R32, R20, RZ ;  /* 0x0000001420247210 */ /* 0x000fca0007f7e0ff */
[----:B------:R-:W-:Y:S01]  /*31f00*/  IMAD.X R37, R25, 0x1, R21, P3 ;  /* 0x0000000119257824 */ /* 0x000fe200018e0615 */
[----:B-1----:R-:W-:-:S05]  /*31f10*/  IADD3 R34, P3, R32, R28, RZ ;  /* 0x0000001c20227210 */ /* 0x002fca0007f7e0ff */
[----:B------:R-:W-:Y:S01]  /*31f20*/  IMAD.X R35, R25, 0x1, R29, P3 ;  /* 0x0000000119237824 */ /* 0x000fe200018e061d */
[----:B------:R-:W-:-:S05]  /*31f30*/  IADD3 R32, P3, R32, R24, RZ ;  /* 0x0000001820207210 */ /* 0x000fca0007f7e0ff */
[----:B------:R-:W-:Y:S01]  /*31f40*/  IMAD.X R33, R25, 0x1, R69, P3 ;  /* 0x0000000119217824 */ /* 0x000fe200018e0645 */
[----:B------:R-:W-:Y:S02]  /*31f50*/  SHF.R.S32.HI R25, RZ, 0x1f, R71 ;  /* 0x0000001fff197819 */ /* 0x000fe40000011447 */
[----:B------:R-:W-:Y:S02]  /*31f60*/  IADD3 R30, P3, R71, R30, RZ ;  /* 0x0000001e471e7210 */ /* 0x000fe40007f7e0ff */
[----:B------:R-:W-:-:S03]  /*31f70*/  LOP3.LUT R6, R6, 0xffffdfff, RZ, 0xc0, !PT ;  /* 0xffffdfff06067812 */ /* 0x000fc600078ec0ff */
[----:B------:R-:W-:Y:S01]  /*31f80*/  IMAD.X R31, R25, 0x1, R31, P3 ;  /* 0x00000001191f7824 */ /* 0x000fe200018e061f */
[----:B------:R-:W-:Y:S02]  /*31f90*/  IADD3 R20, P3, R71, R20, RZ ;  /* 0x0000001447147210 */ /* 0x000fe40007f7e0ff */
[----:B------:R-:W-:Y:S02]  /*31fa0*/  @P5 LOP3.LUT R6, R6, 0x2000, RZ, 0xfc, !PT ;  /* 0x0000200006065812 */ /* 0x000fe400078efcff */
[----:B------:R-:W-:Y:S01]  /*31fb0*/  ISETP.LT.AND P5, PT, R217, UR5, !P0 ;  /* 0x00000005d9007c0c */ /* 0x000fe2000c7a1270 */
[----:B------:R-:W-:Y:S01]  /*31fc0*/  IMAD.X R21, R25, 0x1, R21, P3 ;  /* 0x0000000119157824 */ /* 0x000fe200018e0615 */
[----:B------:R-:W-:Y:S01]  /*31fd0*/  LOP3.LUT R6, R6, 0xfffff7ff, RZ, 0xc0, !PT ;  /* 0xfffff7ff06067812 */ /* 0x000fe200078ec0ff */
[----:B------:R-:W-:Y:S01]  /*31fe0*/  ULDC UR5, c[0x0][0x228] ;  /* 0x00008a0000057ab9 */ /* 0x000fe20000000800 */
[----:B------:R-:W-:Y:S02]  /*31ff0*/  IADD3 R28, P3, R71, R28, RZ ;  /* 0x0000001c471c7210 */ /* 0x000fe40007f7e0ff */
[----:B------:R-:W-:-:S02]  /*32000*/  @P4 LOP3.LUT R6, R6, 0x800, RZ, 0xfc, !PT ;  /* 0x0000080006064812 */ /* 0x000fc400078efcff */
[----:B------:R-:W-:Y:S01]  /*32010*/  ISETP.LT.AND P4, PT, R220, UR7, !P0 ;  /* 0x00000007dc007c0c */ /* 0x000fe2000c781270 */
[----:B------:R-:W-:Y:S01]  /*32020*/  IMAD.X R29, R25, 0x1, R29, P3 ;  /* 0x00000001191d7824 */ /* 0x000fe200018e061d */
[----:B------:R-:W-:Y:S01]  /*32030*/  IADD3 R24, P3, R71, R24, RZ ;  /* 0x0000001847187210 */ /* 0x000fe20007f7e0ff */
[----:B------:R-:W-:Y:S02]  /*32040*/  ULDC UR7, c[0x0][0x228] ;  /* 0x00008a0000077ab9 */ /* 0x000fe40000000800 */
[----:B------:R-:W-:Y:S02]  /*32050*/  @P5 LOP3.LUT R7, R7, 0x800000, RZ, 0xfc, !PT ;  /* 0x0080000007075812 */ /* 0x000fe400078efcff */
[----:B------:R-:W-:Y:S01]  /*32060*/  IMAD.X R25, R25, 0x1, R69, P3 ;  /* 0x0000000119197824 */ /* 0x000fe200018e0645 */
[----:B------:R-:W-:Y:S02]  /*32070*/  ISETP.LT.AND P3, PT, R219, UR9, !P0 ;  /* 0x00000009db007c0c */ /* 0x000fe4000c761270 */
[----:B------:R-:W-:Y:S01]  /*32080*/  LOP3.LUT R7, R7, 0xffbfffff, RZ, 0xc0, !PT ;  /* 0xffbfffff07077812 */ /* 0x000fe200078ec0ff */
[----:B------:R-:W-:Y:S01]  /*32090*/  VIADD R69, R216, 0x3 ;  /* 0x00000003d8457836 */ /* 0x000fe20000000000 */
[----:B------:R-:W-:Y:S01]  /*320a0*/  LOP3.LUT R6, R6, 0xfffffffe, RZ, 0xc0, !PT ;  /* 0xfffffffe06067812 */ /* 0x000fe200078ec0ff */
[----:B------:R-:W-:Y:S01]  /*320b0*/  ULDC UR9, c[0x0][0x228] ;  /* 0x00008a0000097ab9 */ /* 0x000fe20000000800 */
[----:B------:R-:W-:-:S02]  /*320c0*/  @P4 LOP3.LUT R7, R7, 0x400000, RZ, 0xfc, !PT ;  /* 0x0040000007074812 */ /* 0x000fc400078efcff */
[----:B------:R-:W-:Y:S01]  /*320d0*/  ISETP.LT.AND P0, PT, R218, UR11, !P0 ;  /* 0x0000000bda007c0c */ /* 0x000fe2000c701270 */
[----:B------:R-:W-:Y:S01]  /*320e0*/  ULDC UR11, c[0x0][0x228] ;  /* 0x00008a00000b7ab9 */ /* 0x000fe20000000800 */
[----:B------:R-:W-:-:S04]  /*320f0*/  LOP3.LUT R7, R7, 0xffdfffff, RZ, 0xc0, !PT ;  /* 0xffdfffff07077812 */ /* 0x000fc800078ec0ff */
[----:B------:R-:W-:-:S04]  /*32100*/  @P3 LOP3.LUT R7, R7, 0x200000, RZ, 0xfc, !PT ;  /* 0x0020000007073812 */ /* 0x000fc800078efcff */
[----:B------:R-:W-:-:S04]  /*32110*/  LOP3.LUT R7, R7, 0xffefffff, RZ, 0xc0, !PT ;  /* 0xffefffff07077812 */ /* 0x000fc800078ec0ff */
[----:B------:R-:W-:Y:S02]  /*32120*/  @P0 LOP3.LUT R7, R7, 0x100000, RZ, 0xfc, !PT ;  /* 0x0010000007070812 */ /* 0x000fe400078efcff */
[----:B------:R-:W-:Y:S01]  /*32130*/  ISETP.GE.AND P0, PT, R217, UR14, PT ;  /* 0x0000000ed9007c0c */ /* 0x000fe2000bf06270 */
[----:B------:R-:W-:-:S03]  /*32140*/  ULDC UR14, c[0x0][0x228] ;  /* 0x00008a00000e7ab9 */ /* 0x000fc60000000800 */
[----:B------:R-:W-:Y:S01]  /*32150*/  ISETP.LT.AND P0, PT, R216, UR13, !P0 ;  /* 0x0000000dd8007c0c */ /* 0x000fe2000c701270 */
[----:B------:R-:W-:Y:S01]  /*32160*/  ULDC UR13, c[0x0][0x228] ;  /* 0x00008a00000d7ab9 */ /* 0x000fe20000000800 */
[----:B------:R-:W-:Y:S01]  /*32170*/  ISETP.LT.AND P3, PT, R220, UR4, !P1 ;  /* 0x00000004dc007c0c */ /* 0x000fe2000cf61270 */
[----:B------:R-:W-:Y:S01]  /*32180*/  ULDC UR4, c[0x0][0x22c] ;  /* 0x00008b0000047ab9 */ /* 0x000fe20000000800 */
[----:B------:R-:W-:Y:S02]  /*32190*/  LOP3.LUT R7, R7, 0xfff7ffff, RZ, 0xc0, !PT ;  /* 0xfff7ffff07077812 */ /* 0x000fe400078ec0ff */
[----:B------:R-:W-:Y:S01]  /*321a0*/  ISETP.LT.AND P4, PT, R219, UR6, !P1 ;  /* 0x00000006db007c0c */ /* 0x000fe2000cf81270 */
[----:B------:R-:W-:-:S06]  /*321b0*/  ULDC UR6, c[0x0][0x228] ;  /* 0x00008a0000067ab9 */ /* 0x000fcc0000000800 */
[----:B------:R-:W-:-:S04]  /*321c0*/  @P0 LOP3.LUT R7, R7, 0x80000, RZ, 0xfc, !PT ;  /* 0x0008000007070812 */ /* 0x000fc800078efcff */
[----:B------:R-:W-:-:S04]  /*321d0*/  LOP3.LUT R7, R7, 0xfffdffff, RZ, 0xc0, !PT ;  /* 0xfffdffff07077812 */ /* 0x000fc800078ec0ff */
[----:B------:R-:W-:Y:S02]  /*321e0*/  @P3 LOP3.LUT R7, R7, 0x20000, RZ, 0xfc, !PT ;  /* 0x0002000007073812 */ /* 0x000fe400078efcff */
[----:B------:R-:W-:Y:S01]  /*321f0*/  ISETP.LT.AND P0, PT, R217, UR8, !P1 ;  /* 0x00000008d9007c0c */ /* 0x000fe2000cf01270 */
[----:B------:R-:W-:Y:S01]  /*32200*/  ULDC UR8, c[0x0][0x228] ;  /* 0x00008a0000087ab9 */ /* 0x000fe20000000800 */
        /* <DEDUP_REMOVED lines=20> */
[----:B------:R-:W-:Y:S02]  /*32350*/  LOP3.LUT R7, R7, 0xffff7fff, RZ, 0xc0, !PT ;  /* 0xffff7fff07077812 */ /* 0x000fe400078ec0ff */
[----:B------:R-:W-:Y:S01]  /*32360*/  ISETP.GE.AND P0, PT, R216, UR15, PT ;  /* 0x0000000fd8007c0c */ /* 0x000fe2000bf06270 */
[----:B------:R-:W-:Y:S01]  /*32370*/  ULDC UR15, c[0x0][0x228] ;  /* 0x00008a00000f7ab9 */ /* 0x000fe20000000800 */
        /* <DEDUP_REMOVED lines=12> */
[----:B------:R-:W-:-:S04]  /*32440*/  @P1 LOP3.LUT R7, R7, 0x800, RZ, 0xfc, !PT ;  /* 0x0000080007071812 */ /* 0x000fc800078efcff */
[----:B------:R-:W-:-:S04]  /*32450*/  LOP3.LUT R7, R7, 0xfffffeff, RZ, 0xc0, !PT ;  /* 0xfffffeff07077812 */ /* 0x000fc800078ec0ff */
[----:B------:R-:W-:Y:S02]  /*32460*/  @P0 LOP3.LUT R7, R7, 0x100, RZ, 0xfc, !PT ;  /* 0x0000010007070812 */ /* 0x000fe400078efcff */
[----:B------:R-:W-:Y:S01]  /*32470*/  ISETP.GE.AND P0, PT, R69, UR4, PT ;  /* 0x0000000445007c0c */ /* 0x000fe2000bf06270 */
[----:B------:R-:W-:Y:S01]  /*32480*/  VIADD R69, R216, 0x4 ;  /* 0x00000004d8457836 */ /* 0x000fe20000000000 */
[----:B------:R-:W-:-:S11]  /*32490*/  ULDC UR4, c[0x0][0x22c] ;  /* 0x00008b0000047ab9 */ /* 0x000fd60000000800 */
[----:B------:R-:W-:Y:S02]  /*324a0*/  @P0 LOP3.LUT R3, R3, 0x200000, RZ, 0xfc, !PT ;  /* 0x0020000003030812 */ /* 0x000fe400078efcff */
[----:B------:R-:W-:Y:S01]  /*324b0*/  ISETP.GE.AND P0, PT, R69, UR4, PT ;  /* 0x0000000445007c0c */ /* 0x000fe2000bf06270 */
[----:B------:R-:W-:Y:S01]  /*324c0*/  VIADD R69, R216, 0x5 ;  /* 0x00000005d8457836 */ /* 0x000fe20000000000 */
[----:B------:R-:W-:Y:S01]  /*324d0*/  LOP3.LUT R3, R3, 0xffefffff, RZ, 0xc0, !PT ;  /* 0xffefffff03037812 */ /* 0x000fe200078ec0ff */
[----:B------:R-:W-:-:S10]  /*324e0*/  ULDC UR4, c[0x0][0x22c] ;  /* 0x00008b0000047ab9 */ /* 0x000fd40000000800 */
        /* <DEDUP_REMOVED lines=421> */
[----:B------:R-:W-:-:S04]  /*33f40*/  ULDC UR4, c[0x0][0x22c] ;  /* 0x00008b0000047ab9 */ /* 0x000fc80000000800 */
        /* <DEDUP_REMOVED lines=17> */
[----:B------:R-:W-:Y:S01]  /*34060*/  ULDC UR4, c[0x0][0x22c] ;  /* 0x00008b0000047ab9 */ /* 0x000fe20000000800 */
[----:B------:R-:W-:-:S03]  /*34070*/  @P0 LOP3.LUT R68, R68, 0x2000, RZ, 0xfc, !PT ;  /* 0x0000200044440812 */ /* 0x000fc600078efcff */
        /* <DEDUP_REMOVED lines=82> */
[----:B------:R-:W-:Y:S01]  /*345a0*/  ULDC UR4, c[0x0][0x22c] ;  /* 0x00008b0000047ab9 */ /* 0x000fe20000000800 */
[----:B------:R-:W-:-:S09]  /*345b0*/  LOP3.LUT R68, R68, 0xffffefff, RZ, 0xc0, !PT ;  /* 0xffffefff44447812 */ /* 0x000fd200078ec0ff */
[----:B------:R-:W-:Y:S02]  /*345c0*/  @P0 LOP3.LUT R6, R6, 0x40, RZ, 0xfc, !PT ;  /* 0x0000004006060812 */ /* 0x000fe400078efcff */
[----:B------:R-:W-:Y:S01]  /*345d0*/  ISETP.GE.AND P0, PT, R69, UR4, PT ;  /* 0x0000000445007c0c */ /* 0x000fe2000bf06270 */
[----:B------:R-:W-:Y:S01]  /*345e0*/  VIADD R69, R216, 0x72 ;  /* 0x00000072d8457836 */ /* 0x000fe20000000000 */
[----:B------:R-:W-:Y:S01]  /*345f0*/  LOP3.LUT R6, R6, 0xffffff7f, RZ, 0xc0, !PT ;  /* 0xffffff7f06067812 */ /* 0x000fe200078ec0ff */
[----:B------:R-:W-:Y:S01]  /*34600*/  ULDC UR4, c[0x0][0x22c] ;  /* 0x00008b0000047ab9 */ /* 0x000fe20000000800 */
[----:B------:R-:W-:-:S04]  /*34610*/  @P1 LOP3.LUT R68, R68, 0x1000, RZ, 0xfc, !PT ;  /* 0x0000100044441812 */ /* 0x000fc800078efcff */
[----:B------:R-:W-:-:S05]  /*34620*/  LOP3.LUT R68, R68, 0xffffbfff, RZ, 0xc0, !PT ;  /* 0xffffbfff44447812 */ /* 0x000fca00078ec0ff */
[----:B------:R-:W-:Y:S02]  /*34630*/  @P0 LOP3.LUT R6, R6, 0x80, RZ, 0xfc, !PT ;  /* 0x0000008006060812 */ /* 0x000fe400078efcff */
[----:B------:R-:W-:Y:S02]  /*34640*/  ISETP.GE.AND P0, PT, R69, UR4, PT ;  /* 0x0000000445007c0c */ /* 0x000fe4000bf06270 */
[----:B------:R-:W-:Y:S01]  /*34650*/  @P2 LOP3.LUT R68, R68, 0x4000, RZ, 0xfc, !PT ;  /* 0x0000400044442812 */ /* 0x000fe200078efcff */
[----:B------:R-:W-:Y:S01]  /*34660*/  VIADD R69, R216, 0x73 ;  /* 0x00000073d8457836 */ /* 0x000fe20000000000 */
[----:B------:R-:W-:Y:S01]  /*34670*/  LOP3.LUT R6, R6, 0xfffffeff, RZ, 0xc0, !PT ;  /* 0xfffffeff06067812 */ /* 0x000fe200078ec0ff */
[----:B------:R-:W-:Y:S01]  /*34680*/  ULDC UR4, c[0x0][0x22c] ;  /* 0x00008b0000047ab9 */ /* 0x000fe20000000800 */
[----:B------:R-:W-:-:S04]  /*34690*/  LOP3.LUT R68, R68, 0xffff7fff, RZ, 0xc0, !PT ;  /* 0xffff7fff44447812 */ /* 0x000fc800078ec0ff */
[----:B------:R-:W-:-:S03]  /*346a0*/  @P3 LOP3.LUT R68, R68, 0x8000, RZ, 0xfc, !PT ;  /* 0x0000800044443812 */ /* 0x000fc600078efcff */
[----:B------:R-:W-:Y:S02]  /*346b0*/  @P0 LOP3.LUT R6, R6, 0x100, RZ, 0xfc, !PT ;  /* 0x0000010006060812 */ /* 0x000fe400078efcff */
[----:B------:R-:W-:Y:S01]  /*346c0*/  ISETP.GE.AND P0, PT, R69, UR4, PT ;  /* 0x0000000445007c0c */ /* 0x000fe2000bf06270 */
[----:B------:R-:W-:Y:S01]  /*346d0*/  VIADD R216, R216, 0x74 ;  /* 0x00000074d8d87836 */ /* 0x000fe20000000000 */
[----:B------:R-:W-:Y:S01]  /*346e0*/  LOP3.LUT R68, R68, 0xfffeffff, RZ, 0xc0, !PT ;  /* 0xfffeffff44447812 */ /* 0x000fe200078ec0ff */
[----:B------:R-:W-:Y:S01]  /*346f0*/  ULDC UR4, c[0x0][0x22c] ;  /* 0x00008b0000047ab9 */ /* 0x000fe20000000800 */
[----:B------:R-:W-:Y:S02]  /*34700*/  LOP3.LUT R6, R6, 0xfffffdff, RZ, 0xc0, !PT ;  /* 0xfffffdff06067812 */ /* 0x000fe400078ec0ff */
[----:B------:R-:W-:Y:S02]  /*34710*/  @P4 LOP3.LUT R68, R68, 0x10000, RZ, 0xfc, !PT ;  /* 0x0001000044444812 */ /* 0x000fe400078efcff */
[----:B------:R-:W-:Y:S01]  /*34720*/  ISETP.GE.AND P4, PT, R216, UR4, PT ;  /* 0x00000004d8007c0c */ /* 0x000fe2000bf86270 */
[----:B------:R-:W-:-:S04]  /*34730*/  ULDC UR4, c[0x0][0x228] ;  /* 0x00008a0000047ab9 */ /* 0x000fc80000000800 */
[----:B------:R-:W-:Y:S02]  /*34740*/  @P0 LOP3.LUT R6, R6, 0x200, RZ, 0xfc, !PT ;  /* 0x0000020006060812 */ /* 0x000fe400078efcff */
[----:B------:R-:W-:Y:S02]  /*34750*/  LOP3.LUT R68, R68, 0xfffdffff, RZ, 0xc0, !PT ;  /* 0xfffdffff44447812 */ /* 0x000fe400078ec0ff */
[----:B------:R-:W-:Y:S02]  /*34760*/  LOP3.LUT R6, R6, 0xfffffbff, RZ, 0xc0, !PT ;  /* 0xfffffbff06067812 */ /* 0x000fe400078ec0ff */
[----:B------:R-:W-:Y:S02]  /*34770*/  LOP3.LUT P3, RZ, R3, 0x200000, RZ, 0xc0, !PT ;  /* 0x0020000003ff7812 */ /* 0x000fe4000786c0ff */
[----:B------:R-:W-:Y:S02]  /*34780*/  @P5 LOP3.LUT R68, R68, 0x20000, RZ, 0xfc, !PT ;  /* 0x0002000044445812 */ /* 0x000fe400078efcff */
[----:B------:R-:W-:-:S02]  /*34790*/  @P4 LOP3.LUT R6, R6, 0x400, RZ, 0xfc, !PT ;  /* 0x0000040006064812 */ /* 0x000fc400078efcff */
[----:B------:R-:W-:Y:S01]  /*347a0*/  ISETP.LT.AND P4, PT, R217, UR12, !P3 ;  /* 0x0000000cd9007c0c */ /* 0x000fe2000df81270 */
[----:B------:R-:W-:Y:S01]  /*347b0*/  ULDC UR12, c[0x0][0x228] ;  /* 0x00008a00000c7ab9 */ /* 0x000fe20000000800 */
[----:B------:R-:W-:Y:S02]  /*347c0*/  LOP3.LUT R68, R68, 0xfffbffff, RZ, 0xc0, !PT ;  /* 0xfffbffff44447812 */ /* 0x000fe400078ec0ff */
[----:B------:R-:W-:Y:S02]  /*347d0*/  LOP3.LUT R7, R7, 0xffffff7f, RZ, 0xc0, !PT ;  /* 0xffffff7f07077812 */ /* 0x000fe400078ec0ff */
[----:B------:R-:W-:Y:S02]  /*347e0*/  @P6 LOP3.LUT R68, R68, 0x40000, RZ, 0xfc, !PT ;  /* 0x0004000044446812 */ /* 0x000fe400078efcff */
[----:B------:R-:W-:Y:S01]  /*347f0*/  ISETP.LT.AND P6, PT, R220, UR4, !P3 ;  /* 0x00000004dc007c0c */ /* 0x000fe2000dfc1270 */
[----:B------:R-:W-:Y:S01]  /*34800*/  ULDC UR4, c[0x0][0x228] ;  /* 0x00008a0000047ab9 */ /* 0x000fe20000000800 */
[----:B------:R-:W-:Y:S01]  /*34810*/  ISETP.LT.AND P5, PT, R219, UR5, !P3 ;  /* 0x00000005db007c0c */ /* 0x000fe2000dfa1270 */
[----:B------:R-:W-:-:S02]  /*34820*/  ULDC UR5, c[0x0][0x228] ;  /* 0x00008a0000057ab9 */ /* 0x000fc40000000800 */
[----:B------:R-:W-:-:S04]  /*34830*/  @P4 LOP3.LUT R7, R7, 0x80, RZ, 0xfc, !PT ;  /* 0x0000008007074812 */ /* 0x000fc800078efcff */
[----:B------:R-:W-:-:S04]  /*34840*/  LOP3.LUT R7, R7, 0xffffffbf, RZ, 0xc0, !PT ;  /* 0xffffffbf07077812 */ /* 0x000fc800078ec0ff */
[----:B------:R-:W-:Y:S02]  /*34850*/  @P6 LOP3.LUT R7, R7, 0x40, RZ, 0xfc, !PT ;  /* 0x0000004007076812 */ /* 0x000fe400078efcff */
[----:B------:R-:W-:Y:S01]  /*34860*/  ISETP.LT.AND P4, PT, R218, UR6, !P3 ;  /* 0x00000006da007c0c */ /* 0x000fe2000df81270 */
[----:B------:R-:W-:Y:S01]  /*34870*/  ULDC UR6, c[0x0][0x228] ;  /* 0x00008a0000067ab9 */ /* 0x000fe20000000800 */
[----:B------:R-:W-:-:S04]  /*34880*/  LOP3.LUT R7, R7, 0xffffffdf, RZ, 0xc0, !PT ;  /* 0xffffffdf07077812 */ /* 0x000fc800078ec0ff */
[----:B------:R-:W-:Y:S02]  /*34890*/  @P5 LOP3.LUT R7, R7, 0x20, RZ, 0xfc, !PT ;  /* 0x0000002007075812 */ /* 0x000fe400078efcff */
[----:B------:R-:W-:Y:S02]  /*348a0*/  LOP3.LUT P2, RZ, R3, 0x100000, RZ, 0xc0, !PT ;  /* 0x0010000003ff7812 */ /* 0x000fe4000784c0ff */
[----:B------:R-:W-:-:S04]  /*348b0*/  LOP3.LUT R7, R7, 0xffffffef, RZ, 0xc0, !PT ;  /* 0xffffffef07077812 */ /* 0x000fc800078ec0ff */
[----:B------:R-:W-:Y:S02]  /*348c0*/  @P4 LOP3.LUT R7, R7, 0x10, RZ, 0xfc, !PT ;  /* 0x0000001007074812 */ /* 0x000fe400078efcff */
        /* <DEDUP_REMOVED lines=21> */
[----:B------:R-:W-:Y:S01]  /*34a20*/  ISETP.LT.AND P5, PT, R219, UR6, !P1 ;  /* 0x00000006db007c0c */ /* 0x000fe2000cfa1270 */
[----:B------:R-:W-:-:S08]  /*34a30*/  ULDC UR6, c[0x0][0x228] ;  /* 0x00008a0000067ab9 */ /* 0x000fd00000000800 */
        /* <DEDUP_REMOVED lines=519> */
[----:B------:R-:W-:Y:S02]  /*36ab0*/  LOP3.LUT R18, R18, 0xfffffff7, RZ, 0xc0, !PT ;  /* 0xfffffff712127812 */ /* 0x000fe400078ec0ff */
[----:B------:R-:W-:Y:S01]  /*36ac0*/  ISETP.LT.AND P6, PT, R219, UR5, !P2 ;  /* 0x00000005db007c0c */ /* 0x000fe2000d7c1270 */
[----:B------:R-:W-:Y:S01]  /*36ad0*/  ULDC UR5, c[0x0][0x228] ;  /* 0x00008a0000057ab9 */ /* 0x000fe20000000800 */
[----:B------:R-:W-:Y:S01]  /*36ae0*/  ISETP.LT.AND P5, PT, R220, UR6, !P2 ;  /* 0x00000006dc007c0c */ /* 0x000fe2000d7a1270 */
[----:B------:R-:W-:-:S06]  /*36af0*/  ULDC UR6, c[0x0][0x228] ;  /* 0x00008a0000067ab9 */ /* 0x000fcc0000000800 */
[----:B------:R-:W-:Y:S02]  /*36b00*/  @P4 LOP3.LUT R18, R18, 0x8, RZ, 0xfc, !PT ;  /* 0x0000000812124812 */ /* 0x000fe400078efcff */
[----:B------:R-:W-:Y:S01]  /*36b10*/  ISETP.LT.AND P4, PT, R217, UR7, !P2 ;  /* 0x00000007d9007c0c */ /* 0x000fe2000d781270 */
[----:B------:R-:W-:Y:S01]  /*36b20*/  ULDC UR7, c[0x0][0x228] ;  /* 0x00008a0000077ab9 */ /* 0x000fe20000000800 */
[----:B------:R-:W-:Y:S02]  /*36b30*/  LOP3.LUT R18, R18, 0xfffffffb, RZ, 0xc0, !PT ;  /* 0xfffffffb12127812 */ /* 0x000fe400078ec0ff */
[----:B------:R-:W-:Y:S02]  /*36b40*/  LOP3.LUT P1, RZ, R0, 0x200000, RZ, 0xc0, !PT ;  /* 0x0020000000ff7812 */ /* 0x000fe4000782c0ff */
[----:B------:R-:W-:Y:S02]  /*36b50*/  @P6 LOP3.LUT R18, R18, 0x4, RZ, 0xfc, !PT ;  /* 0x0000000412126812 */ /* 0x000fe400078efcff */
[----:B------:R-:W-:Y:S01]  /*36b60*/  ISETP.LT.AND P6, PT, R220, UR5, !P1 ;  /* 0x00000005dc007c0c */ /* 0x000fe2000cfc1270 */
[----:B------:R-:W-:Y:S01]  /*36b70*/  ULDC UR5, c[0x0][0x228] ;  /* 0x00008a0000057ab9 */ /* 0x000fe20000000800 */
[----:B------:R-:W-:-:S03]  /*36b80*/  LOP3.LUT R18, R18, 0xfffffffd, RZ, 0xc0, !PT ;  /* 0xfffffffd12127812 */ /* 0x000fc600078ec0ff */
[----:B------:R-:W-:Y:S02]  /*36b90*/  @P4 LOP3.LUT R17, R17, 0x20000000, RZ, 0xfc, !PT ;  /* 0x2000000011114812 */ /* 0x000fe400078efcff */
[----:B------:R-:W-:Y:S01]  /*36ba0*/  ISETP.LT.AND P4, PT, R217, UR4, !P1 ;  /* 0x00000004d9007c0c */ /* 0x000fe2000cf81270 */
[----:B------:R-:W-:Y:S01]  /*36bb0*/  ULDC UR4, c[0x0][0x228] ;  /* 0x00008a0000047ab9 */ /* 0x000fe20000000800 */
[----:B------:R-:W-:Y:S02]  /*36bc0*/  @P5 LOP3.LUT R18, R18, 0x2, RZ, 0xfc, !PT ;  /* 0x0000000212125812 */ /* 0x000fe400078efcff */
[----:B------:R-:W-:Y:S01]  /*36bd0*/  ISETP.LT.AND P5, PT, R219, UR6, !P1 ;  /* 0x00000006db007c0c */ /* 0x000fe2000cfa1270 */
[----:B------:R-:W-:Y:S01]  /*36be0*/  ULDC UR6, c[0x0][0x228] ;  /* 0x00008a0000067ab9 */ /* 0x000fe20000000800 */
[----:B------:R-:W-:Y:S02]  /*36bf0*/  LOP3.LUT R17, R17, 0x7fffffff, RZ, 0xc0, !PT ;  /* 0x7fffffff11117812 */ /* 0x000fe400078ec0ff */
[----:B------:R-:W-:-:S02]  /*36c00*/  LOP3.LUT R18, R18, 0xfffffffe, RZ, 0xc0, !PT ;  /* 0xfffffffe12127812 */ /* 0x000fc400078ec0ff */
[----:B------:R-:W-:-:S03]  /*36c10*/  @P6 LOP3.LUT R17, R17, 0x80000000, RZ, 0xfc, !PT ;  /* 0x8000000011116812 */ /* 0x000fc600078efcff */
        /* <DEDUP_REMOVED lines=516> */
[----:B------:R-:W-:-:S04]  /*38c60*/  @P4 LOP3.LUT R14, R14, 0x10, RZ, 0xfc, !PT ;  /* 0x000000100e0e4812 */ /* 0x000fc800078efcff */
[----:B------:R-:W-:Y:S02]  /*38c70*/  LOP3.LUT R14, R14, 0xfffffff7, RZ, 0xc0, !PT ;  /* 0xfffffff70e0e7812 */ /* 0x000fe400078ec0ff */
[----:B------:R-:W-:Y:S01]  /*38c80*/  ISETP.LT.AND P5, PT, R220, UR5, !P3 ;  /* 0x00000005dc007c0c */ /* 0x000fe2000dfa1270 */
[----:B------:R-:W-:Y:S01]  /*38c90*/  ULDC UR5, c[0x0][0x228] ;  /* 0x00008a0000057ab9 */ /* 0x000fe20000000800 */
[----:B------:R-:W-:Y:S02]  /*38ca0*/  @P6 LOP3.LUT R14, R14, 0x8, RZ, 0xfc, !PT ;  /* 0x000000080e0e6812 */ /* 0x000fe400078efcff */
[----:B------:R-:W-:Y:S02]  /*38cb0*/  LOP3.LUT P6, RZ, R5, 0x40, RZ, 0xc0, !PT ;  /* 0x0000004005ff7812 */ /* 0x000fe400078cc0ff */
[----:B------:R-:W-:Y:S01]  /*38cc0*/  ISETP.LT.AND P4, PT, R219, UR6, !P3 ;  /* 0x00000006db007c0c */ /* 0x000fe2000df81270 */
[----:B------:R-:W-:Y:S01]  /*38cd0*/  ULDC UR6, c[0x0][0x228] ;  /* 0x00008a0000067ab9 */ /* 0x000fe20000000800 */
[----:B------:R-:W-:-:S02]  /*38ce0*/  LOP3.LUT R14, R14, 0xfffffffb, RZ, 0xc0, !PT ;  /* 0xfffffffb0e0e7812 */ /* 0x000fc400078ec0ff */
[----:B------:R-:W-:Y:S02]  /*38cf0*/  LOP3.LUT R68, R68, 0xfff7ffff, RZ, 0xc0, !PT ;  /* 0xfff7ffff44447812 */ /* 0x000fe400078ec0ff */
[----:B------:R-:W-:Y:S02]  /*38d00*/  LOP3.LUT P2, RZ, R5, 0x80000, RZ, 0xc0, !PT ;  /* 0x0008000005ff7812 */ /* 0x000fe4000784c0ff */
[----:B------:R-:W-:Y:S02]  /*38d10*/  @P5 LOP3.LUT R14, R14, 0x4, RZ, 0xfc, !PT ;  /* 0x000000040e0e5812 */ /* 0x000fe400078efcff */
[----:B------:R-:W-:Y:S01]  /*38d20*/  ISETP.LT.AND P5, PT, R217, UR4, !P2 ;  /* 0x00000004d9007c0c */ /* 0x000fe2000d7a1270 */
[----:B------:R-:W-:Y:S01]  /*38d30*/  ULDC UR4, c[0x0][0x228] ;  /* 0x00008a0000047ab9 */ /* 0x000fe20000000800 */
[----:B------:R-:W-:Y:S02]  /*38d40*/  @P6 LOP3.LUT R68, R68, 0x80000, RZ, 0xfc, !PT ;  /* 0x0008000044446812 */ /* 0x000fe400078efcff */
[----:B------:R-:W-:-:S02]  /*38d50*/  LOP3.LUT P6, RZ, R5, 0x80, RZ, 0xc0, !PT ;  /* 0x0000008005ff7812 */ /* 0x000fc400078cc0ff */
[----:B------:R-:W-:Y:S01]  /*38d60*/  ISETP.LT.AND P3, PT, R218, UR7, !P3 ;  /* 0x00000007da007c0c */ /* 0x000fe2000df61270 */
[----:B------:R-:W-:Y:S01]  /*38d70*/  ULDC UR7, c[0x0][0x228] ;  /* 0x00008a0000077ab9 */ /* 0x000fe20000000800 */
[----:B------:R-:W-:Y:S02]  /*38d80*/  LOP3.LUT R14, R14, 0xfffffffd, RZ, 0xc0, !PT ;  /* 0xfffffffd0e0e7812 */ /* 0x000fe400078ec0ff */
[----:B------:R-:W-:Y:S02]  /*38d90*/  LOP3.LUT R68, R68, 0xffefffff, RZ, 0xc0, !PT ;  /* 0xffefffff44447812 */ /* 0x000fe400078ec0ff */
[----:B------:R-:W-:Y:S02]  /*38da0*/  @P4 LOP3.LUT R14, R14, 0x2, RZ, 0xfc, !PT ;  /* 0x000000020e0e4812 */ /* 0x000fe400078efcff */
[----:B------:R-:W-:Y:S01]  /*38db0*/  ISETP.LT.AND P4, PT, R220, UR5, !P2 ;  /* 0x00000005dc007c0c */ /* 0x000fe2000d781270 */
[----:B------:R-:W-:Y:S01]  /*38dc0*/  ULDC UR5, c[0x0][0x228] ;  /* 0x00008a0000057ab9 */ /* 0x000fe20000000800 */
[----:B------:R-:W-:-:S02]  /*38dd0*/  LOP3.LUT R14, R14, 0xfffffffe, RZ, 0xc0, !PT ;  /* 0xfffffffe0e0e7812 */ /* 0x000fc400078ec0ff */
[----:B------:R-:W-:Y:S02]  /*38de0*/  @P5 LOP3.LUT R13, R13, 0x80000000, RZ, 0xfc, !PT ;  /* 0x800000000d0d5812 */ /* 0x000fe400078efcff */
[----:B------:R-:W-:Y:S02]  /*38df0*/  @P6 LOP3.LUT R68, R68, 0x100000, RZ, 0xfc, !PT ;  /* 0x0010000044446812 */ /* 0x000fe400078efcff */
[----:B------:R-:W-:Y:S02]  /*38e00*/  LOP3.LUT P6, RZ, R5, 0x100, RZ, 0xc0, !PT ;  /* 0x0000010005ff7812 */ /* 0x000fe400078cc0ff */
[----:B------:R-:W-:Y:S02]  /*38e10*/  @P3 LOP3.LUT R14, R14, 0x1, RZ, 0xfc, !PT ;  /* 0x000000010e0e3812 */ /* 0x000fe400078efcff */
[----:B------:R-:W-:Y:S01]  /*38e20*/  ISETP.LT.AND P3, PT, R219, UR6, !P2 ;  /* 0x00000006db007c0c */ /* 0x000fe2000d761270 */
[----:B------:R-:W-:Y:S01]  /*38e30*/  ULDC UR6, c[0x0][0x228] ;  /* 0x00008a0000067ab9 */ /* 0x000fe20000000800 */
[----:B------:R-:W-:-:S02]  /*38e40*/  LOP3.LUT R13, R13, 0xbfffffff, RZ, 0xc0, !PT ;  /* 0xbfffffff0d0d7812 */ /* 0x000fc400078ec0ff */
[----:B------:R-:W-:Y:S02]  /*38e50*/  LOP3.LUT R68, R68, 0xffdfffff, RZ, 0xc0, !PT ;  /* 0xffdfffff44447812 */ /* 0x000fe400078ec0ff */
[----:B------:R-:W-:Y:S02]  /*38e60*/  @P4 LOP3.LUT R13, R13, 0x40000000, RZ, 0xfc, !PT ;  /* 0x400000000d0d4812 */ /* 0x000fe400078efcff */
[----:B------:R-:W-:Y:S01]  /*38e70*/  ISETP.LT.AND P2, PT, R218, UR7, !P2 ;  /* 0x00000007da007c0c */ /* 0x000fe2000d741270 */
[----:B------:R-:W-:Y:S01]  /*38e80*/  ULDC UR7, c[0x0][0x228] ;  /* 0x00008a0000077ab9 */ /* 0x000fe20000000800 */
[----:B------:R-:W-:Y:S02]  /*38e90*/  LOP3.LUT R13, R13, 0xdfffffff, RZ, 0xc0, !PT ;  /* 0xdfffffff0d0d7812 */ /* 0x000fe400078ec0ff */
[----:B------:R-:W-:Y:S02]  /*38ea0*/  @P6 LOP3.LUT R68, R68, 0x200000, RZ, 0xfc, !PT ;  /* 0x0020000044446812 */ /* 0x000fe400078efcff */
[----:B------:R-:W-:-:S02]  /*38eb0*/  LOP3.LUT P1, RZ, R5, 0x40000, RZ, 0xc0, !PT ;  /* 0x0004000005ff7812 */ /* 0x000fc4000782c0ff */
[----:B------:R-:W-:Y:S02]  /*38ec0*/  LOP3.LUT P6, RZ, R5, 0x200, RZ, 0xc0, !PT ;  /* 0x0000020005ff7812 */ /* 0x000fe400078cc0ff */
[----:B------:R-:W-:Y:S02]  /*38ed0*/  @P3 LOP3.LUT R13, R13, 0x20000000, RZ, 0xfc, !PT ;  /* 0x200000000d0d3812 */ /* 0x000fe400078efcff */
[----:B------:R-:W-:Y:S01]  /*38ee0*/  ISETP.LT.AND P4, PT, R217, UR4, !P1 ;  /* 0x00000004d9007c0c */ /* 0x000fe2000cf81270 */
[----:B------:R-:W-:Y:S01]  /*38ef0*/  ULDC UR4, c[0x0][0x228] ;  /* 0x00008a0000047ab9 */ /* 0x000fe20000000800 */
[----:B------:R-:W-:Y:S02]  /*38f00*/  LOP3.LUT R13, R13, 0xefffffff, RZ, 0xc0, !PT ;  /* 0xefffffff0d0d7812 */ /* 0x000fe400078ec0ff */
[----:B------:R-:W-:Y:S02]  /*38f10*/  LOP3.LUT R68, R68, 0xffbfffff, RZ, 0xc0, !PT ;  /* 0xffbfffff44447812 */ /* 0x000fe400078ec0ff */
[----:B------:R-:W-:-:S02]  /*38f20*/  @P2 LOP3.LUT R13, R13, 0x10000000, RZ, 0xfc, !PT ;  /* 0x100000000d0d2812 */ /* 0x000fc400078efcff */
[----:B------:R-:W-:Y:S01]  /*38f30*/  ISETP.LT.AND P3, PT, R220, UR5, !P1 ;  /* 0x00000005dc007c0c */ /* 0x000fe2000cf61270 */
[----:B------:R-:W-:Y:S01]  /*38f40*/  ULDC UR5, c[0x0][0x228] ;  /* 0x00008a0000057ab9 */ /* 0x000fe20000000800 */
[----:B------:R-:W-:Y:S02]  /*38f50*/  LOP3.LUT R13, R13, 0xf7ffffff, RZ, 0xc0, !PT ;  /* 0xf7ffffff0d0d7812 */ /* 0x000fe400078ec0ff */
        /* <DEDUP_REMOVED lines=10> */
[----:B------:R-:W-:Y:S02]  /*39000*/  @P6 LOP3.LUT R68, R68, 0x800000, RZ, 0xfc, !PT ;  /* 0x0080000044446812 */ /* 0x000fe400078efcff */
[----:B------:R-:W-:Y:S02]  /*39010*/  LOP3.LUT P6, RZ, R5, 0x800, RZ, 0xc0, !PT ;  /* 0x0000080005ff7812 */ /* 0x000fe400078cc0ff */
[----:B------:R-:W-:-:S04]  /*39020*/  LOP3.LUT R13, R13, 0xfdffffff, RZ, 0xc0, !PT ;  /* 0xfdffffff0d0d7812 */ /* 0x000fc800078ec0ff */
        /* <DEDUP_REMOVED lines=8> */
[----:B------:R-:W-:Y:S02]  /*390b0*/  LOP3.LUT P6, RZ, R5, 0x1000, RZ, 0xc0, !PT ;  /* 0x0000100005ff7812 */ /* 0x000fe400078cc0ff */
[----:B------:R-:W-:Y:S01]  /*390c0*/  ISETP.LT.AND P3, PT, R220, UR5, !P0 ;  /* 0x00000005dc007c0c */ /* 0x000fe2000c761270 */
[----:B------:R-:W-:Y:S01]  /*390d0*/  ULDC UR5, c[0x0][0x228] ;  /* 0x00008a0000057ab9 */ /* 0x000fe20000000800 */
[----:B------:R-:W-:Y:S02]  /*390e0*/  LOP3.LUT R13, R13, 0xff7fffff, RZ, 0xc0, !PT ;  /* 0xff7fffff0d0d7812 */ /* 0x000fe400078ec0ff */
[----:B------:R-:W-:Y:S02]  /*390f0*/  LOP3.LUT R68, R68, 0xfdffffff, RZ, 0xc0, !PT ;  /* 0xfdffffff44447812 */ /* 0x000fe400078ec0ff */
[----:B------:R-:W-:Y:S01]  /*39100*/  ISETP.LT.AND P2, PT, R219, UR6, !P0 ;  /* 0x00000006db007c0c */ /* 0x000fe2000c741270 */
[----:B------:R-:W-:-:S02]  /*39110*/  ULDC UR6, c[0x0][0x228] ;  /* 0x00008a0000067ab9 */ /* 0x000fc40000000800 */
[----:B------:R-:W-:Y:S02]  /*39120*/  @P1 LOP3.LUT R13, R13, 0x800000, RZ, 0xfc, !PT ;  /* 0x008000000d0d1812 */ /* 0x000fe400078efcff */
[----:B------:R-:W-:Y:S02]  /*39130*/  @P6 LOP3.LUT R68, R68, 0x2000000, RZ, 0xfc, !PT ;  /* 0x0200000044446812 */ /* 0x000fe400078efcff */
[----:B------:R-:W-:Y:S02]  /*39140*/  LOP3.LUT P6, RZ, R5, 0x2000, RZ, 0xc0, !PT ;  /* 0x0000200005ff7812 */ /* 0x000fe400078cc0ff */
[----:B------:R-:W-:Y:S02]  /*39150*/  LOP3.LUT R13, R13, 0xffbfffff, RZ, 0xc0, !PT ;  /* 0xffbfffff0d0d7812 */ /* 0x000fe400078ec0ff */
[----:B------:R-:W-:Y:S02]  /*39160*/  LOP3.LUT R68, R68, 0xfbffffff, RZ, 0xc0, !PT ;  /* 0xfbffffff44447812 */ /* 0x000fe400078ec0ff */
[----:B------:R-:W-:-:S02]  /*39170*/  @P3 LOP3.LUT R13, R13, 0x400000, RZ, 0xfc, !PT ;  /* 0x004000000d0d3812 */ /* 0x000fc400078efcff */
[----:B------:R-:W-:Y:S01]  /*39180*/  ISETP.LT.AND P1, PT, R218, UR7, !P0 ;  /* 0x00000007da007c0c */ /* 0x000fe2000c721270 */
[----:B------:R-:W-:Y:S01]  /*39190*/  ULDC UR7, c[0x0][0x228] ;  /* 0x00008a0000077ab9 */ /* 0x000fe20000000800 */
[----:B------:R-:W-:-:S03]  /*391a0*/  LOP3.LUT R13, R13, 0xffdfffff, RZ, 0xc0, !PT ;  /* 0xffdfffff0d0d7812 */ /* 0x000fc600078ec0ff */
[----:B------:R-:W-:Y:S02]  /*391b0*/  @P6 LOP3.LUT R68, R68, 0x4000000, RZ, 0xfc, !PT ;  /* 0x0400000044446812 */ /* 0x000fe400078efcff */
[----:B------:R-:W-:Y:S02]  /*391c0*/  LOP3.LUT P6, RZ, R5, 0x4000, RZ, 0xc0, !PT ;  /* 0x0000400005ff7812 */ /* 0x000fe400078cc0ff */
[----:B------:R-:W-:Y:S02]  /*391d0*/  @P2 LOP3.LUT R13, R13, 0x200000, RZ, 0xfc, !PT ;  /* 0x002000000d0d2812 */ /* 0x000fe400078efcff */
[----:B------:R-:W-:Y:S02]  /*391e0*/  LOP3.LUT P0, RZ, R5, 0x10000, RZ, 0xc0, !PT ;  /* 0x0001000005ff7812 */ /* 0x000fe4000780c0ff */
[----:B------:R-:W-:Y:S02]  /*391f0*/  LOP3.LUT R13, R13, 0xffefffff, RZ, 0xc0, !PT ;  /* 0xffefffff0d0d7812 */ /* 0x000fe400078ec0ff */
[----:B------:R-:W-:-:S02]  /*39200*/  LOP3.LUT R68, R68, 0xf7ffffff, RZ, 0xc0, !PT ;  /* 0xf7ffffff44447812 */ /* 0x000fc400078ec0ff */
[----:B------:R-:W-:Y:S02]  /*39210*/  @P1 LOP3.LUT R13, R13, 0x100000, RZ, 0xfc, !PT ;  /* 0x001000000d0d1812 */ /* 0x000fe400078efcff */
[----:B------:R-:W-:Y:S01]  /*39220*/  ISETP.LT.AND P1, PT, R217, UR44, !P0 ;  /* 0x0000002cd9007c0c */ /* 0x000fe2000c721270 */
[----:B------:R-:W-:Y:S01]  /*39230*/  ULDC UR44, c[0x0][0x228] ;  /* 0x00008a00002c7ab9 */ /* 0x000fe20000000800 */
[----:B------:R-:W-:Y:S02]  /*39240*/  @P6 LOP3.LUT R68, R68, 0x8000000, RZ, 0xfc, !PT ;  /* 0x0800000044446812 */ /* 0x000fe400078efcff */
[----:B------:R-:W-:Y:S02]  /*39250*/  LOP3.LUT P6, RZ, R5, 0x8000, RZ, 0xc0, !PT ;  /* 0x0000800005ff7812 */ /* 0x000fe400078cc0ff */
[----:B------:R-:W-:Y:S02]  /*39260*/  LOP3.LUT R13, R13, 0xfff7ffff, RZ, 0xc0, !PT ;  /* 0xfff7ffff0d0d7812 */ /* 0x000fe400078ec0ff */
[----:B------:R-:W-:Y:S01]  /*39270*/  ISETP.LT.AND P6, PT, R217, UR43, !P6 ;  /* 0x0000002bd9007c0c */ /* 0x000fe2000f7c1270 */
[----:B------:R-:W-:-:S04]  /*39280*/  ULDC UR43, c[0x0][0x228] ;  /* 0x00008a00002b7ab9 */ /* 0x000fc80000000800 */
[----:B------:R-:W-:-:S04]  /*39290*/  @P1 LOP3.LUT R13, R13, 0x80000, RZ, 0xfc, !PT ;  /* 0x000800000d0d1812 */ /* 0x000fc800078efcff */
[----:B------:R-:W-:-:S04]  /*392a0*/  LOP3.LUT R13, R13, 0xfffeffff, RZ, 0xc0, !PT ;  /* 0xfffeffff0d0d7812 */ /* 0x000fc800078ec0ff */
[----:B------:R-:W-:Y:S02]  /*392b0*/  @P6 LOP3.LUT R13, R13, 0x10000, RZ, 0xfc, !PT ;  /* 0x000100000d0d6812 */ /* 0x000fe400078efcff */
[----:B------:R-:W-:-:S04]  /*392c0*/  LOP3.LUT P6, RZ, R68, 0x8000000, RZ, 0xc0, !PT ;  /* 0x0800000044ff7812 */ /* 0x000fc800078cc0ff */
[----:B------:R-:W-:Y:S01]  /*392d0*/  ISETP.LT.AND P6, PT, R217, UR42, !P6 ;  /* 0x0000002ad9007c0c */ /* 0x000fe2000f7c1270 */
[----:B------:R-:W-:Y:S01]  /*392e0*/  ULDC UR42, c[0x0][0x228] ;  /* 0x00008a00002a7ab9 */ /* 0x000fe20000000800 */
[----:B------:R-:W-:-:S11]  /*392f0*/  LOP3.LUT R13, R13, 0xffffdfff, RZ, 0xc0, !PT ;  /* 0xffffdfff0d0d7812 */ /* 0x000fd600078ec0ff */
        /* <DEDUP_REMOVED lines=23> */
[----:B------:R-:W-:-:S12]  /*39470*/  ULDC UR37, c[0x0][0x228] ;  /* 0x00008a0000257ab9 */ /* 0x000fd80000000800 */
        /* <DEDUP_REMOVED lines=9> */
[----:B------:R-:W-:Y:S02]  /*39510*/  LOP3.LUT R12, R12, 0xfeffffff, RZ, 0xc0, !PT ;  /* 0xfeffffff0c0c7812 */ /* 0x000fe400078ec0ff */
[----:B------:R-:W-:-:S09]  /*39520*/  LOP3.LUT P5, RZ, R5, 0x20, RZ, 0xc0, !PT ;  /* 0x0000002005ff7812 */ /* 0x000fd200078ac0ff */
[----:B------:R-:W-:Y:S02]  /*39530*/  @P6 LOP3.LUT R12, R12, 0x1000000, RZ, 0xfc, !PT ;  /* 0x010000000c0c6812 */ /* 0x000fe400078efcff */
[----:B------:R-:W-:-:S04]  /*39540*/  LOP3.LUT P6, RZ, R68, 0x80000, RZ, 0xc0, !PT ;  /* 0x0008000044ff7812 */ /* 0x000fc800078cc0ff */
[C---:B------:R-:W-:Y:S01]  /*39550*/  ISETP.LT.AND P6, PT, R217.reuse, UR34, !P6 ;  /* 0x00000022d9007c0c */ /* 0x040fe2000f7c1270 */
[----:B------:R-:W-:Y:S01]  /*39560*/  ULDC UR34, c[0x0][0x228] ;  /* 0x00008a0000227ab9 */ /* 0x000fe20000000800 */
[----:B------:R-:W-:Y:S01]  /*39570*/  ISETP.LT.AND P5, PT, R217, UR33, !P5 ;  /* 0x00000021d9007c0c */ /* 0x000fe2000efa1270 */
[----:B------:R-:W-:Y:S01]  /*39580*/  ULDC UR33, c[0x0][0x228] ;  /* 0x00008a0000217ab9 */ /* 0x000fe20000000800 */
[----:B------:R-:W-:Y:S02]  /*39590*/  LOP3.LUT R12, R12, 0xffdfffff, RZ, 0xc0, !PT ;  /* 0xffdfffff0c0c7812 */ /* 0x000fe400078ec0ff */
[----:B------:R-:W-:-:S04]  /*395a0*/  LOP3.LUT P4, RZ, R5, 0x10, RZ, 0xc0, !PT ;  /* 0x0000001005ff7812 */ /* 0x000fc8000788c0ff */
[----:B------:R-:W-:Y:S01]  /*395b0*/  ISETP.LT.AND P4, PT, R217, UR32, !P4 ;  /* 0x00000020d9007c0c */ /* 0x000fe2000e781270 */
[----:B------:R-:W-:Y:S02]  /*395c0*/  ULDC UR32, c[0x0][0x228] ;  /* 0x00008a0000207ab9 */ /* 0x000fe40000000800 */
[----:B------:R-:W-:-:S04]  /*395d0*/  @P6 LOP3.LUT R12, R12, 0x200000, RZ, 0xfc, !PT ;  /* 0x002000000c0c6812 */ /* 0x000fc800078efcff */
[----:B------:R-:W-:Y:S02]  /*395e0*/  LOP3.LUT R12, R12, 0xfffbffff, RZ, 0xc0, !PT ;  /* 0xfffbffff0c0c7812 */ /* 0x000fe400078ec0ff */
[----:B------:R-:W-:Y:S02]  /*395f0*/  LOP3.LUT P3, RZ, R5, 0x8, RZ, 0xc0, !PT ;  /* 0x0000000805ff7812 */ /* 0x000fe4000786c0ff */
[----:B------:R-:W-:Y:S02]  /*39600*/  @P5 LOP3.LUT R12, R12, 0x40000, RZ, 0xfc, !PT ;  /* 0x000400000c0c5812 */ /* 0x000fe400078efcff */
[----:B------:R-:W-:Y:S01]  /*39610*/  ISETP.LT.AND P3, PT, R217, UR31, !P3 ;  /* 0x0000001fd9007c0c */ /* 0x000fe2000df61270 */
[----:B------:R-:W-:Y:S01]  /*39620*/  ULDC UR31, c[0x0][0x228] ;  /* 0x00008a00001f7ab9 */ /* 0x000fe20000000800 */
[----:B------:R-:W-:Y:S02]  /*39630*/  LOP3.LUT R12, R12, 0xffff7fff, RZ, 0xc0, !PT ;  /* 0xffff7fff0c0c7812 */ /* 0x000fe400078ec0ff */
[----:B------:R-:W-:-:S02]  /*39640*/  LOP3.LUT P2, RZ, R5, 0x4, RZ, 0xc0, !PT ;  /* 0x0000000405ff7812 */ /* 0x000fc4000784c0ff */
        /* <DEDUP_REMOVED lines=8> */
[----:B------:R-:W-:-:S02]  /*396d0*/  LOP3.LUT R12, R12, 0xfffffdff, RZ, 0xc0, !PT ;  /* 0xfffffdff0c0c7812 */ /* 0x000fc400078ec0ff */
[----:B------:R-:W-:Y:S02]  /*396e0*/  LOP3.LUT P1, RZ, R5, 0x1, RZ, 0xc0, !PT ;  /* 0x0000000105ff7812 */ /* 0x000fe4000782c0ff */
        /* <DEDUP_REMOVED lines=10> */
[----:B------:R-:W-:-:S03]  /*39790*/  LOP3.LUT R12, R12, 0xfffffffe, RZ, 0xc0, !PT ;  /* 0xfffffffe0c0c7812 */ /* 0x000fc600078ec0ff */
[----:B------:R-:W-:-:S08]  /*397a0*/  @P0 LOP3.LUT R70, R70, 0x1000, RZ, 0xfc, !PT ;  /* 0x0000100046460812 */ /* 0x000fd000078efcff */
[----:B------:R-:W-:Y:S02]  /*397b0*/  @P1 LOP3.LUT R12, R12, 0x1, RZ, 0xfc, !PT ;  /* 0x000000010c0c1812 */ /* 0x000fe400078efcff */
[----:B------:R-:W-:Y:S02]  /*397c0*/  LOP3.LUT P1, RZ, R68, 0x1000, RZ, 0xc0, !PT ;  /* 0x0000100044ff7812 */ /* 0x000fe4000782c0ff */
[----:B------:R-:W-:Y:S02]  /*397d0*/  LOP3.LUT R70, R70, 0xfffff7ff, RZ, 0xc0, !PT ;  /* 0xfffff7ff46467812 */ /* 0x000fe400078ec0ff */
[----:B------:R-:W-:Y:S01]  /*397e0*/  ISETP.LT.AND P0, PT, R217, UR26, !P1 ;  /* 0x0000001ad9007c0c */ /* 0x000fe2000cf01270 */
[----:B------:R-:W-:-:S08]  /*397f0*/  ULDC UR26, c[0x0][0x228] ;  /* 0x00008a00001a7ab9 */ /* 0x000fd00000000800 */
[----:B------:R-:W-:Y:S02]  /*39800*/  @P1 LOP3.LUT R70, R70, 0x800, RZ, 0xfc, !PT ;  /* 0x0000080046461812 */ /* 0x000fe400078efcff */
[----:B------:R-:W-:Y:S02]  /*39810*/  LOP3.LUT P1, RZ, R3, 0x10000000, RZ, 0xc0, !PT ;  /* 0x1000000003ff7812 */ /* 0x000fe4000782c0ff */
[C---:B------:R-:W-:Y:S02]  /*39820*/  LOP3.LUT P6, RZ, R68.reuse, 0x40000, RZ, 0xc0, !PT ;  /* 0x0004000044ff7812 */ /* 0x040fe400078cc0ff */
[C---:B------:R-:W-:Y:S02]  /*39830*/  LOP3.LUT P5, RZ, R68.reuse, 0x20000, RZ, 0xc0, !PT ;  /* 0x0002000044ff7812 */ /* 0x040fe400078ac0ff */
[C---:B------:R-:W-:Y:S02]  /*39840*/  LOP3.LUT P4, RZ, R68.reuse, 0x10000, RZ, 0xc0, !PT ;  /* 0x0001000044ff7812 */ /* 0x040fe4000788c0ff */
[----:B------:R-:W-:-:S02]  /*39850*/  LOP3.LUT P3, RZ, R68, 0x8000, RZ, 0xc0, !PT ;  /* 0x0000800044ff7812 */ /* 0x000fc4000786c0ff */
[C---:B------:R-:W-:Y:S02]  /*39860*/  LOP3.LUT P2, RZ, R68.reuse, 0x4000, RZ, 0xc0, !PT ;  /* 0x0000400044ff7812 */ /* 0x040fe4000784c0ff */
[----:B------:R-:W-:-:S04]  /*39870*/  LOP3.LUT R68, R68, 0xfffffbff, RZ, 0xc0, !PT ;  /* 0xfffffbff44447812 */ /* 0x000fc800078ec0ff */
[----:B------:R-:W-:Y:S02]  /*39880*/  @P1 LOP3.LUT R68, R68, 0x400, RZ, 0xfc, !PT ;  /* 0x0000040044441812 */ /* 0x000fe400078efcff */
[----:B------:R-:W-:Y:S02]  /*39890*/  LOP3.LUT P1, RZ, R3, 0x400000, RZ, 0xc0, !PT ;  /* 0x0040000003ff7812 */ /* 0x000fe4000782c0ff */
[----:B------:R-:W-:Y:S02]  /*398a0*/  @P0 LOP3.LUT R10, R10, 0x20000000, RZ, 0xfc, !PT ;  /* 0x200000000a0a0812 */ /* 0x000fe400078efcff */
[----:B------:R-:W-:Y:S01]  /*398b0*/  ISETP.LT.AND P0, PT, R217, UR25, !P2 ;  /* 0x00000019d9007c0c */ /* 0x000fe2000d701270 */
[----:B------:R-:W-:Y:S01]  /*398c0*/  ULDC UR25, c[0x0][0x228] ;  /* 0x00008a0000197ab9 */ /* 0x000fe20000000800 */
[----:B------:R-:W-:Y:S02]  /*398d0*/  LOP3.LUT R68, R68, 0xfffff7ff, RZ, 0xc0, !PT ;  /* 0xfffff7ff44447812 */ /* 0x000fe400078ec0ff */
[----:B------:R-:W-:-:S05]  /*398e0*/  LOP3.LUT R10, R10, 0xfbffffff, RZ, 0xc0, !PT ;  /* 0xfbffffff0a0a7812 */ /* 0x000fca00078ec0ff */
[----:B------:R-:W-:Y:S02]  /*398f0*/  @P1 LOP3.LUT R68, R68, 0x800, RZ, 0xfc, !PT ;  /* 0x0000080044441812 */ /* 0x000fe400078efcff */
[----:B------:R-:W-:Y:S01]  /*39900*/  ISETP.LT.AND P1, PT, R217, UR24, !P3 ;  /* 0x00000018d9007c0c */ /* 0x000fe2000df21270 */
[----:B------:R-:W-:Y:S01]  /*39910*/  ULDC UR24, c[0x0][0x228] ;  /* 0x00008a0000187ab9 */ /* 0x000fe20000000800 */
[----:B------:R-:W-:-:S04]  /*39920*/  @P0 LOP3.LUT R10, R10, 0x4000000, RZ, 0xfc, !PT ;  /* 0x040000000a0a0812 */ /* 0x000fc800078efcff */
[----:B------:R-:W-:-:S07]  /*39930*/  LOP3.LUT R10, R10, 0xff7fffff, RZ, 0xc0, !PT ;  /* 0xff7fffff0a0a7812 */ /* 0x000fce00078ec0ff */
[----:B------:R-:W-:Y:S02]  /*39940*/  @P1 LOP3.LUT R10, R10, 0x800000, RZ, 0xfc, !PT ;  /* 0x008000000a0a1812 */ /* 0x000fe400078efcff */
[----:B------:R-:W-:Y:S01]  /*39950*/  ISETP.LT.AND P1, PT, R217, UR23, !P4 ;  /* 0x00000017d9007c0c */ /* 0x000fe2000e721270 */
[----:B------:R-:W-:Y:S01]  /*39960*/  ULDC UR23, c[0x0][0x228] ;  /* 0x00008a0000177ab9 */ /* 0x000fe20000000800 */
[----:B------:R-:W-:Y:S02]  /*39970*/  LOP3.LUT R10, R10, 0xffefffff, RZ, 0xc0, !PT ;  /* 0xffefffff0a0a7812 */ /* 0x000fe400078ec0ff */
[----:B------:R-:W-:-:S04]  /*39980*/  LOP3.LUT R70, R70, 0xffffdfff, RZ, 0xc0, !PT ;  /* 0xffffdfff46467812 */ /* 0x000fc800078ec0ff */
[----:B------:R-:W-:-:S05]  /*39990*/  @P2 LOP3.LUT R70, R70, 0x2000, RZ, 0xfc, !PT ;  /* 0x0000200046462812 */ /* 0x000fca00078efcff */
[----:B------:R-:W-:Y:S02]  /*399a0*/  @P1 LOP3.LUT R10, R10, 0x100000, RZ, 0xfc, !PT ;  /* 0x001000000a0a1812 */ /* 0x000fe400078efcff */
[----:B------:R-:W-:Y:S01]  /*399b0*/  ISETP.LT.AND P1, PT, R217, UR22, !P5 ;  /* 0x00000016d9007c0c */ /* 0x000fe2000ef21270 */
[----:B------:R-:W-:Y:S01]  /*399c0*/  ULDC UR22, c[0x0][0x228] ;  /* 0x00008a0000167ab9 */ /* 0x000fe20000000800 */
[----:B------:R-:W-:Y:S02]  /*399d0*/  LOP3.LUT R70, R70, 0xffffbfff, RZ, 0xc0, !PT ;  /* 0xffffbfff46467812 */ /* 0x000fe400078ec0ff */
[----:B------:R-:W-:Y:S02]  /*399e0*/  LOP3.LUT R10, R10, 0xfffdffff, RZ, 0xc0, !PT ;  /* 0xfffdffff0a0a7812 */ /* 0x000fe400078ec0ff */
[----:B------:R-:W-:-:S04]  /*399f0*/  @P3 LOP3.LUT R70, R70, 0x4000, RZ, 0xfc, !PT ;  /* 0x0000400046463812 */ /* 0x000fc800078efcff */
[----:B------:R-:W-:-:S03]  /*39a00*/  LOP3.LUT R70, R70, 0xffff7fff, RZ, 0xc0, !PT ;  /* 0xffff7fff46467812 */ /* 0x000fc600078ec0ff */
[----:B------:R-:W-:Y:S02]  /*39a10*/  @P1 LOP3.LUT R10, R10, 0x20000, RZ, 0xfc, !PT ;  /* 0x000200000a0a1812 */ /* 0x000fe400078efcff */
[----:B------:R-:W-:Y:S01]  /*39a20*/  ISETP.LT.AND P1, PT, R217, UR21, !P6 ;  /* 0x00000015d9007c0c */ /* 0x000fe2000f721270 */
[----:B------:R-:W-:Y:S01]  /*39a30*/  ULDC UR21, c[0x0][0x228] ;  /* 0x00008a0000157ab9 */ /* 0x000fe20000000800 */
[----:B------:R-:W-:Y:S02]  /*39a40*/  @P4 LOP3.LUT R70, R70, 0x8000, RZ, 0xfc, !PT ;  /* 0x0000800046464812 */ /* 0x000fe400078efcff */
[----:B------:R-:W-:Y:S02]  /*39a50*/  LOP3.LUT R10, R10, 0xffffbfff, RZ, 0xc0, !PT ;  /* 0xffffbfff0a0a7812 */ /* 0x000fe400078ec0ff */
[----:B------:R-:W-:-:S04]  /*39a60*/  LOP3.LUT R70, R70, 0xfffeffff, RZ, 0xc0, !PT ;  /* 0xfffeffff46467812 */ /* 0x000fc800078ec0ff */
[----:B------:R-:W-:-:S03]  /*39a70*/  @P5 LOP3.LUT R70, R70, 0x10000, RZ, 0xfc, !PT ;  /* 0x0001000046465812 */ /* 0x000fc600078efcff */
[----:B------:R-:W-:Y:S02]  /*39a80*/  @P1 LOP3.LUT R10, R10, 0x4000, RZ, 0xfc, !PT ;  /* 0x000040000a0a1812 */ /* 0x000fe400078efcff */
[----:B------:R-:W-:Y:S02]  /*39a90*/  LOP3.LUT P1, RZ, R68, 0x800, RZ, 0xc0, !PT ;  /* 0x0000080044ff7812 */ /* 0x000fe4000782c0ff */
[----:B------:R-:W-:Y:S02]  /*39aa0*/  LOP3.LUT R70, R70, 0xfffdffff, RZ, 0xc0, !PT ;  /* 0xfffdffff46467812 */ /* 0x000fe400078ec0ff */
[----:B------:R-:W-:Y:S01]  /*39ab0*/  ISETP.LT.AND P1, PT, R217, UR20, !P1 ;  /* 0x00000014d9007c0c */ /* 0x000fe2000cf21270 */
[----:B------:R-:W-:Y:S01]  /*39ac0*/  ULDC UR20, c[0x0][0x228] ;  /* 0x00008a0000147ab9 */ /* 0x000fe20000000800 */
[----:B------:R-:W-:Y:S02]  /*39ad0*/  @P6 LOP3.LUT R70, R70, 0x20000, RZ, 0xfc, !PT ;  /* 0x0002000046466812 */ /* 0x000fe400078efcff */
[----:B------:R-:W-:-:S02]  /*39ae0*/  LOP3.LUT P6, RZ, R3, 0x800000, RZ, 0xc0, !PT ;  /* 0x0080000003ff7812 */ /* 0x000fc400078cc0ff */
[----:B------:R-:W-:Y:S02]  /*39af0*/  LOP3.LUT R10, R10, 0xfffff7ff, RZ, 0xc0, !PT ;  /* 0xfffff7ff0a0a7812 */ /* 0x000fe400078ec0ff */
[----:B------:R-:W-:Y:S01]  /*39b00*/  ISETP.LT.AND P6, PT, R217, UR19, !P6 ;  /* 0x00000013d9007c0c */ /* 0x000fe2000f7c1270 */
[----:B------:R-:W-:-:S04]  /*39b10*/  ULDC UR19, c[0x0][0x228] ;  /* 0x00008a0000137ab9 */ /* 0x000fc80000000800 */
[----:B------:R-:W-:-:S04]  /*39b20*/  @P1 LOP3.LUT R10, R10, 0x800, RZ, 0xfc, !PT ;  /* 0x000008000a0a1812 */ /* 0x000fc800078efcff */
[----:B------:R-:W-:-:S04]  /*39b30*/  LOP3.LUT R10, R10, 0xfffffeff, RZ, 0xc0, !PT ;  /* 0xfffffeff0a0a7812 */ /* 0x000fc800078ec0ff */
[----:B------:R-:W-:Y:S02]  /*39b40*/  @P6 LOP3.LUT R10, R10, 0x100, RZ, 0xfc, !PT ;  /* 0x000001000a0a6812 */ /* 0x000fe400078efcff */
[----:B------:R-:W-:Y:S02]  /*39b50*/  LOP3.LUT P6, RZ, R6, 0x2000, RZ, 0xc0, !PT ;  /* 0x0000200006ff7812 */ /* 0x000fe400078cc0ff */
[----:B------:R-:W-:-:S11]  /*39b60*/  LOP3.LUT R70, R70, 0xf7ffffff, RZ, 0xc0, !PT ;  /* 0xf7ffffff46467812 */ /* 0x000fd600078ec0ff */
        /* <DEDUP_REMOVED lines=11> */
[----:B------:R-:W-:Y:S02]  /*39c20*/  LOP3.LUT R70, R70, 0x7fffffff, RZ, 0xc0, !PT ;  /* 0x7fffffff46467812 */ /* 0x000fe400078ec0ff */
[----:B------:R-:W-:-:S09]  /*39c30*/  LOP3.LUT P1, RZ, R68, 0x400, RZ, 0xc0, !PT ;  /* 0x0000040044ff7812 */ /* 0x000fd2000782c0ff */
        /* <DEDUP_REMOVED lines=24> */
[----:B------:R-:W-:-:S04]  /*39dc0*/  LOP3.LUT P3, RZ, R3, 0x4000000, RZ, 0xc0, !PT ;  /* 0x0400000003ff7812 */ /* 0x000fc8000786c0ff */
[----:B------:R-:W-:Y:S01]  /*39dd0*/  ISETP.LT.AND P3, PT, R217, UR16, !P3 ;  /* 0x00000010d9007c0c */ /* 0x000fe2000df61270 */
[----:B------:R-:W-:-:S04]  /*39de0*/  ULDC UR16, c[0x0][0x228] ;  /* 0x00008a0000107ab9 */ /* 0x000fc80000000800 */
[----:B------:R-:W-:Y:S02]  /*39df0*/  @P6 LOP3.LUT R68, R68, 0x80, RZ, 0xfc, !PT ;  /* 0x0000008044446812 */ /* 0x000fe400078efcff */
[----:B------:R-:W-:Y:S02]  /*39e00*/  LOP3.LUT P6, RZ, R6, 0x1, RZ, 0xc0, !PT ;  /* 0x0000000106ff7812 */ /* 0x000fe400078cc0ff */
[----:B------:R-:W-:Y:S02]  /*39e10*/  LOP3.LUT P2, RZ, R3, 0x8000000, RZ, 0xc0, !PT ;  /* 0x0800000003ff7812 */ /* 0x000fe4000784c0ff */
[----:B------:R-:W-:Y:S02]  /*39e20*/  LOP3.LUT R68, R68, 0xfffffeff, RZ, 0xc0, !PT ;  /* 0xfffffeff44447812 */ /* 0x000fe400078ec0ff */
[----:B------:R-:W-:Y:S01]  /*39e30*/  ISETP.LT.AND P2, PT, R217, UR15, !P2 ;  /* 0x0000000fd9007c0c */ /* 0x000fe2000d741270 */
[----:B------:R-:W-:Y:S01]  /*39e40*/  ULDC UR15, c[0x0][0x228] ;  /* 0x00008a00000f7ab9 */ /* 0x000fe20000000800 */
[----:B------:R-:W-:-:S02]  /*39e50*/  @P3 LOP3.LUT R11, R11, 0x80000000, RZ, 0xfc, !PT ;  /* 0x800000000b0b3812 */ /* 0x000fc400078efcff */
[----:B------:R-:W-:Y:S01]  /*39e60*/  ISETP.LT.AND P1, PT, R217, UR14, !P1 ;  /* 0x0000000ed9007c0c */ /* 0x000fe2000cf21270 */
[----:B------:R-:W-:Y:S02]  /*39e70*/  ULDC UR14, c[0x0][0x228] ;  /* 0x00008a00000e7ab9 */ /* 0x000fe40000000800 */
[----:B------:R-:W-:Y:S02]  /*39e80*/  @P6 LOP3.LUT R68, R68, 0x100, RZ, 0xfc, !PT ;  /* 0x0000010044446812 */ /* 0x000fe400078efcff */
[----:B------:R-:W-:Y:S02]  /*39e90*/  LOP3.LUT P6, RZ, R3, 0x80000000, RZ, 0xc0, !PT ;  /* 0x8000000003ff7812 */ /* 0x000fe400078cc0ff */
[----:B------:R-:W-:Y:S02]  /*39ea0*/  LOP3.LUT R11, R11, 0xefffffff, RZ, 0xc0, !PT ;  /* 0xefffffff0b0b7812 */ /* 0x000fe400078ec0ff */
[----:B------:R-:W-:Y:S02]  /*39eb0*/  LOP3.LUT P0, RZ, R3, 0x20000000, RZ, 0xc0, !PT ;  /* 0x2000000003ff7812 */ /* 0x000fe4000780c0ff */
[----:B------:R-:W-:-:S02]  /*39ec0*/  @P2 LOP3.LUT R11, R11, 0x10000000, RZ, 0xfc, !PT ;  /* 0x100000000b0b2812 */ /* 0x000fc400078efcff */
[----:B------:R-:W-:Y:S02]  /*39ed0*/  LOP3.LUT R68, R68, 0xfffffdff, RZ, 0xc0, !PT ;  /* 0xfffffdff44447812 */ /* 0x000fe400078ec0ff */
[----:B------:R-:W-:Y:S01]  /*39ee0*/  ISETP.LT.AND P0, PT, R217, UR13, !P0 ;  /* 0x0000000dd9007c0c */ /* 0x000fe2000c701270 */
[----:B------:R-:W-:Y:S01]  /*39ef0*/  ULDC UR13, c[0x0][0x228] ;  /* 0x00008a00000d7ab9 */ /* 0x000fe20000000800 */
[----:B------:R-:W-:Y:S02]  /*39f00*/  LOP3.LUT R11, R11, 0xfdffffff, RZ, 0xc0, !PT ;  /* 0xfdffffff0b0b7812 */ /* 0x000fe400078ec0ff */
[----:B------:R-:W-:Y:S02]  /*39f10*/  @P6 LOP3.LUT R68, R68, 0x200, RZ, 0xfc, !PT ;  /* 0x0000020044446812 */ /* 0x000fe400078efcff */
[----:B------:R-:W-:Y:S02]  /*39f20*/  LOP3.LUT P6, RZ, R3, 0x40000000, RZ, 0xc0, !PT ;  /* 0x4000000003ff7812 */ /* 0x000fe400078cc0ff */
[----:B------:R-:W-:-:S02]  /*39f30*/  @P1 LOP3.LUT R11, R11, 0x2000000, RZ, 0xfc, !PT ;  /* 0x020000000b0b1812 */ /* 0x000fc400078efcff */
[----:B------:R-:W-:Y:S01]  /*39f40*/  ISETP.LT.AND P6, PT, R217, UR12, !P6 ;  /* 0x0000000cd9007c0c */ /* 0x000fe2000f7c1270 */
[----:B------:R-:W-:Y:S01]  /*39f50*/  ULDC UR12, c[0x0][0x228] ;  /* 0x00008a00000c7ab9 */ /* 0x000fe20000000800 */
[----:B------:R-:W-:-:S04]  /*39f60*/  LOP3.LUT R11, R11, 0xffbfffff, RZ, 0xc0, !PT ;  /* 0xffbfffff0b0b7812 */ /* 0x000fc800078ec0ff */
        /* <DEDUP_REMOVED lines=34> */
[----:B------:R-:W-:Y:S02]  /*3a190*/  LOP3.LUT P4, RZ, R3, 0x2000000, RZ, 0xc0, !PT ;  /* 0x0200000003ff7812 */ /* 0x000fe4000788c0ff */
[----:B------:R-:W-:Y:S02]  /*3a1a0*/  LOP3.LUT R11, R11, 0xfffffffd, RZ, 0xc0, !PT ;  /* 0xfffffffd0b0b7812 */ /* 0x000fe400078ec0ff */
[----:B------:R-:W-:Y:S01]  /*3a1b0*/  ISETP.LT.AND P4, PT, R217, UR17, !P4 ;  /* 0x00000011d9007c0c */ /* 0x000fe2000e781270 */
[----:B------:R-:W-:Y:S01]  /*3a1c0*/  ULDC UR17, c[0x0][0x228] ;  /* 0x00008a0000117ab9 */ /* 0x000fe20000000800 */
[----:B------:R-:W-:-:S03]  /*3a1d0*/  LOP3.LUT R10, R10, 0xffffffdf, RZ, 0xc0, !PT ;  /* 0xffffffdf0a0a7812 */ /* 0x000fc600078ec0ff */
[----:B------:R-:W-:Y:S02]  /*3a1e0*/  @P6 LOP3.LUT R11, R11, 0x2, RZ, 0xfc, !PT ;  /* 0x000000020b0b6812 */ /* 0x000fe400078efcff */
[----:B------:R-:W-:Y:S02]  /*3a1f0*/  LOP3.LUT P6, RZ, R68, 0x8, RZ, 0xc0, !PT ;  /* 0x0000000844ff7812 */ /* 0x000fe400078cc0ff */
[----:B------:R-:W-:Y:S02]  /*3a200*/  @P5 LOP3.LUT R10, R10, 0x20, RZ, 0xfc, !PT ;  /* 0x000000200a0a5812 */ /* 0x000fe400078efcff */
[----:B------:R-:W-:Y:S01]  /*3a210*/  ISETP.LT.AND P6, PT, R217, UR5, !P6 ;  /* 0x00000005d9007c0c */ /* 0x000fe2000f7c1270 */
[----:B------:R-:W-:Y:S01]  /*3a220*/  ULDC UR5, c[0x0][0x228] ;  /* 0x00008a0000057ab9 */ /* 0x000fe20000000800 */
[----:B------:R-:W-:Y:S02]  /*3a230*/  LOP3.LUT R10, R10, 0xfffffffb, RZ, 0xc0, !PT ;  /* 0xfffffffb0a0a7812 */ /* 0x000fe400078ec0ff */
[----:B------:R-:W-:-:S02]  /*3a240*/  LOP3.LUT P5, RZ, R6, 0x4000, RZ, 0xc0, !PT ;  /* 0x0000400006ff7812 */ /* 0x000fc400078ac0ff */
[----:B------:R-:W-:Y:S02]  /*3a250*/  @P4 LOP3.LUT R10, R10, 0x4, RZ, 0xfc, !PT ;  /* 0x000000040a0a4812 */ /* 0x000fe400078efcff */
[C---:B------:R-:W-:Y:S02]  /*3a260*/  LOP3.LUT P4, RZ, R6.reuse, 0x8000, RZ, 0xc0, !PT ;  /* 0x0000800006ff7812 */ /* 0x040fe4000788c0ff */
[C---:B------:R-:W-:Y:S02]  /*3a270*/  LOP3.LUT P3, RZ, R6.reuse, 0x10000, RZ, 0xc0, !PT ;  /* 0x0001000006ff7812 */ /* 0x040fe4000786c0ff */
[C---:B------:R-:W-:Y:S02]  /*3a280*/  LOP3.LUT P2, RZ, R6.reuse, 0x20000, RZ, 0xc0, !PT ;  /* 0x0002000006ff7812 */ /* 0x040fe4000784c0ff */
[C---:B------:R-:W-:Y:S02]  /*3a290*/  LOP3.LUT P1, RZ, R6.reuse, 0x40000, RZ, 0xc0, !PT ;  /* 0x0004000006ff7812 */ /* 0x040fe4000782c0ff */
[----:B------:R-:W-:-:S02]  /*3a2a0*/  LOP3.LUT P0, RZ, R6, 0x80000, RZ, 0xc0, !PT ;  /* 0x0008000006ff7812 */ /* 0x000fc4000780c0ff */
        /* <DEDUP_REMOVED lines=33> */
[----:B------:R-:W-:Y:S02]  /*3a4c0*/  ISETP.LT.AND P6, PT, R217, UR27, !P6 ;  /* 0x0000001bd9007c0c */ /* 0x000fe4000f7c1270 */
[----:B------:R-:W-:-:S11]  /*3a4d0*/  LOP3.LUT R3, R3, 0xfffffbff, RZ, 0xc0, !PT ;  /* 0xfffffbff03037812 */ /* 0x000fd600078ec0ff */
[----:B------:R-:W-:Y:S02]  /*3a4e0*/  @P6 LOP3.LUT R3, R3, 0x400, RZ, 0xfc, !PT ;  /* 0x0000040003036812 */ /* 0x000fe400078efcff */
[----:B------:R-:W-:-:S04]  /*3a4f0*/  LOP3.LUT P6, RZ, R70, 0x8000000, RZ, 0xc0, !PT ;  /* 0x0800000046ff7812 */ /* 0x000fc800078cc0ff */
[----:B------:R-:W-:Y:S02]  /*3a500*/  ISETP.LT.AND P6, PT, R217, UR31, !P6 ;  /* 0x0000001fd9007c0c */ /* 0x000fe4000f7c1270 */
[----:B------:R-:W-:-:S11]  /*3a510*/  LOP3.LUT R3, R3, 0xffffff7f, RZ, 0xc0, !PT ;  /* 0xffffff7f03037812 */ /* 0x000fd600078ec0ff */
[----:B------:R-:W-:Y:S02]  /*3a520*/  @P6 LOP3.LUT R3, R3, 0x80, RZ, 0xfc, !PT ;  /* 0x0000008003036812 */ /* 0x000fe400078efcff */
[C---:B------:R-:W-:Y:S02]  /*3a530*/  ISETP.LT.AND P6, PT, R217.reuse, UR35, !P5 ;  /* 0x00000023d9007c0c */ /* 0x040fe4000efc1270 */
[C---:B------:R-:W-:Y:S02]  /*3a540*/  ISETP.LT.AND P5, PT, R217.reuse, UR39, !P4 ;  /* 0x00000027d9007c0c */ /* 0x040fe4000e7a1270 */
[C---:B------:R-:W-:Y:S02]  /*3a550*/  ISETP.LT.AND P4, PT, R217.reuse, UR43, !P3 ;  /* 0x0000002bd9007c0c */ /* 0x040fe4000df81270 */
[----:B------:R-:W-:Y:S02]  /*3a560*/  ISETP.LT.AND P3, PT, R217, UR47, !P2 ;  /* 0x0000002fd9007c0c */ /* 0x000fe4000d761270 */
[----:B------:R-:W-:-:S02]  /*3a570*/  LOP3.LUT R0, R0, 0xbfffffff, RZ, 0xc0, !PT ;  /* 0xbfffffff00007812 */ /* 0x000fc400078ec0ff */
[----:B------:R-:W-:-:S07]  /*3a580*/  ISETP.LT.AND P1, PT, R217, UR51, !P1 ;  /* 0x00000033d9007c0c */ /* 0x000fce000cf21270 */
[----:B------:R-:W-:-:S04]  /*3a590*/  @P4 LOP3.LUT R0, R0, 0x40000000, RZ, 0xfc, !PT ;  /* 0x4000000000004812 */ /* 0x000fc800078efcff */
[----:B------:R-:W-:-:S04]  /*3a5a0*/  LOP3.LUT R0, R0, 0xf7ffffff, RZ, 0xc0, !PT ;  /* 0xf7ffffff00007812 */ /* 0x000fc800078ec0ff */
[----:B------:R-:W-:-:S04]  /*3a5b0*/  @P3 LOP3.LUT R0, R0, 0x8000000, RZ, 0xfc, !PT ;  /* 0x0800000000003812 */ /* 0x000fc800078efcff */
[----:B------:R-:W-:-:S04]  /*3a5c0*/  LOP3.LUT R0, R0, 0xfeffffff, RZ, 0xc0, !PT ;  /* 0xfeffffff00007812 */ /* 0x000fc800078ec0ff */
[----:B------:R-:W-:Y:S02]  /*3a5d0*/  @P1 LOP3.LUT R0, R0, 0x1000000, RZ, 0xfc, !PT ;  /* 0x0100000000001812 */ /* 0x000fe400078efcff */
[----:B------:R-:W-:Y:S02]  /*3a5e0*/  LOP3.LUT P1, RZ, R5, 0x8000, RZ, 0xc0, !PT ;  /* 0x0000800005ff7812 */ /* 0x000fe4000782c0ff */
[----:B------:R-:W-:Y:S02]  /*3a5f0*/  LOP3.LUT R3, R3, 0xffffffef, RZ, 0xc0, !PT ;  /* 0xffffffef03037812 */ /* 0x000fe400078ec0ff */
[----:B------:R-:W-:Y:S02]  /*3a600*/  LOP3.LUT R70, R70, 0xfbffffff, RZ, 0xc0, !PT ;  /* 0xfbffffff46467812 */ /* 0x000fe400078ec0ff */
[----:B------:R-:W-:Y:S02]  /*3a610*/  @P6 LOP3.LUT R3, R3, 0x10, RZ, 0xfc, !PT ;  /* 0x0000001003036812 */ /* 0x000fe400078efcff */
[----:B------:R-:W-:-:S05]  /*3a620*/  LOP3.LUT P6, RZ, R5, 0x40, RZ, 0xc0, !PT ;  /* 0x0000004005ff7812 */ /* 0x000fca00078cc0ff */
        /* <DEDUP_REMOVED lines=18> */
[C---:B------:R-:W-:Y:S02]  /*3a750*/  LOP3.LUT P6, RZ, R5.reuse, 0x1000, RZ, 0xc0, !PT ;  /* 0x0000100005ff7812 */ /* 0x040fe400078cc0ff */
[----:B------:R-:W-:Y:S02]  /*3a760*/  LOP3.LUT R70, R70, 0xfeffffff, RZ, 0xc0, !PT ;  /* 0xfeffffff46467812 */ /* 0x000fe400078ec0ff */
[----:B------:R-:W-:-:S04]  /*3a770*/  LOP3.LUT P1, RZ, R5, 0x10000, RZ, 0xc0, !PT ;  /* 0x0001000005ff7812 */ /* 0x000fc8000782c0ff */
[----:B------:R-:W-:Y:S01]  /*3a780*/  ISETP.LT.AND P1, PT, R220, UR23, !P1 ;  /* 0x00000017dc007c0c */ /* 0x000fe2000cf21270 */
[----:B------:R-:W-:-:S04]  /*3a790*/  ULDC UR23, c[0x0][0x228] ;  /* 0x00008a0000177ab9 */ /* 0x000fc80000000800 */
[----:B------:R-:W-:Y:S02]  /*3a7a0*/  @P6 LOP3.LUT R70, R70, 0x1000000, RZ, 0xfc, !PT ;  /* 0x0100000046466812 */ /* 0x000fe400078efcff */
[----:B------:R-:W-:Y:S02]  /*3a7b0*/  LOP3.LUT P6, RZ, R5, 0x2000, RZ, 0xc0, !PT ;  /* 0x0000200005ff7812 */ /* 0x000fe400078cc0ff */
[----:B------:R-:W-:Y:S02]  /*3a7c0*/  LOP3.LUT R70, R70, 0xfdffffff, RZ, 0xc0, !PT ;  /* 0xfdffffff46467812 */ /* 0x000fe400078ec0ff */
[----:B------:R-:W-:-:S04]  /*3a7d0*/  LOP3.LUT R13, R13, 0xfffbffff, RZ, 0xc0, !PT ;  /* 0xfffbffff0d0d7812 */ /* 0x000fc800078ec0ff */
[----:B------:R-:W-:-:S05]  /*3a7e0*/  @P1 LOP3.LUT R13, R13, 0x40000, RZ, 0xfc, !PT ;  /* 0x000400000d0d1812 */ /* 0x000fca00078efcff */
[----:B------:R-:W-:-:S04]  /*3a7f0*/  @P6 LOP3.LUT R70, R70, 0x2000000, RZ, 0xfc, !PT ;  /* 0x0200000046466812 */ /* 0x000fc800078efcff */
[----:B------:R-:W-:-:S04]  /*3a800*/  LOP3.LUT P1, RZ, R70, 0x4000000, RZ, 0xc0, !PT ;  /* 0x0400000046ff7812 */ /* 0x000fc8000782c0ff */
[C---:B------:R-:W-:Y:S01]  /*3a810*/  ISETP.LT.AND P1, PT, R220.reuse, UR19, !P1 ;  /* 0x00000013dc007c0c */ /* 0x040fe2000cf21270 */
[----:B------:R-:W-:Y:S01]  /*3a820*/  ULDC UR19, c[0x0][0x228] ;  /* 0x00008a0000137ab9 */ /* 0x000fe20000000800 */
[----:B------:R-:W-:Y:S02]  /*3a830*/  LOP3.LUT P6, RZ, R5, 0x4000, RZ, 0xc0, !PT ;  /* 0x0000400005ff7812 */ /* 0x000fe400078cc0ff */
[----:B------:R-:W-:Y:S02]  /*3a840*/  LOP3.LUT R13, R13, 0xffff7fff, RZ, 0xc0, !PT ;  /* 0xffff7fff0d0d7812 */ /* 0x000fe400078ec0ff */
[----:B------:R-:W-:Y:S01]  /*3a850*/  ISETP.LT.AND P6, PT, R220, UR15, !P6 ;  /* 0x0000000fdc007c0c */ /* 0x000fe2000f7c1270 */
[----:B------:R-:W-:-:S06]  /*3a860*/  ULDC UR15, c[0x0][0x228] ;  /* 0x00008a00000f7ab9 */ /* 0x000fcc0000000800 */
        /* <DEDUP_REMOVED lines=37> */
[----:B------:R-:W-:-:S09]  /*3aac0*/  LOP3.LUT R3, R3, 0xfffffffd, RZ, 0xc0, !PT ;  /* 0xfffffffd03037812 */ /* 0x000fd200078ec0ff */
[----:B------:R-:W-:Y:S02]  /*3aad0*/  @P6 LOP3.LUT R12, R12, 0x800000, RZ, 0xfc, !PT ;  /* 0x008000000c0c6812 */ /* 0x000fe400078efcff */
[----:B------:R-:W-:-:S04]  /*3aae0*/  LOP3.LUT P6, RZ, R70, 0x40000, RZ, 0xc0, !PT ;  /* 0x0004000046ff7812 */ /* 0x000fc800078cc0ff */
[----:B------:R-:W-:Y:S01]  /*3aaf0*/  ISETP.LT.AND P6, PT, R220, UR15, !P6 ;  /* 0x0000000fdc007c0c */ /* 0x000fe2000f7c1270 */
[----:B------:R-:W-:Y:S01]  /*3ab00*/  ULDC UR15, c[0x0][0x228] ;  /* 0x00008a00000f7ab9 */ /* 0x000fe20000000800 */
[----:B------:R-:W-:Y:S02]  /*3ab10*/  @P5 LOP3.LUT R3, R3, 0x2, RZ, 0xfc, !PT ;  /* 0x0000000203035812 */ /* 0x000fe400078efcff */
[C---:B------:R-:W-:Y:S02]  /*3ab20*/  LOP3.LUT P5, RZ, R5.reuse, 0x20, RZ, 0xc0, !PT ;  /* 0x0000002005ff7812 */ /* 0x040fe400078ac0ff */
[----:B------:R-:W-:Y:S02]  /*3ab30*/  LOP3.LUT R12, R12, 0xffefffff, RZ, 0xc0, !PT ;  /* 0xffefffff0c0c7812 */ /* 0x000fe400078ec0ff */
[----:B------:R-:W-:Y:S01]  /*3ab40*/  ISETP.LT.AND P5, PT, R220, UR11, !P5 ;  /* 0x0000000bdc007c0c */ /* 0x000fe2000efa1270 */
[----:B------:R-:W-:Y:S01]  /*3ab50*/  ULDC UR11, c[0x0][0x228] ;  /* 0x00008a00000b7ab9 */ /* 0x000fe20000000800 */
[----:B------:R-:W-:-:S02]  /*3ab60*/  LOP3.LUT P4, RZ, R5, 0x10, RZ, 0xc0, !PT ;  /* 0x0000001005ff7812 */ /* 0x000fc4000788c0ff */
[----:B------:R-:W-:Y:S02]  /*3ab70*/  ISETP.LT.AND P2, PT, R217, UR55, !P0 ;  /* 0x00000037d9007c0c */ /* 0x000fe4000c741270 */
[----:B------:R-:W-:Y:S02]  /*3ab80*/  @P6 LOP3.LUT R12, R12, 0x100000, RZ, 0xfc, !PT ;  /* 0x001000000c0c6812 */ /* 0x000fe400078efcff */
[----:B------:R-:W-:Y:S01]  /*3ab90*/  ISETP.LT.AND P4, PT, R220, UR23, !P4 ;  /* 0x00000017dc007c0c */ /* 0x000fe2000e781270 */
[----:B------:R-:W-:Y:S01]  /*3aba0*/  ULDC UR23, c[0x0][0x228] ;  /* 0x00008a0000177ab9 */ /* 0x000fe20000000800 */
[----:B------:R-:W-:Y:S02]  /*3abb0*/  LOP3.LUT R12, R12, 0xfffdffff, RZ, 0xc0, !PT ;  /* 0xfffdffff0c0c7812 */ /* 0x000fe400078ec0ff */
[----:B------:R-:W-:Y:S02]  /*3abc0*/  LOP3.LUT P0, RZ, R6, 0x100000, RZ, 0xc0, !PT ;  /* 0x0010000006ff7812 */ /* 0x000fe4000780c0ff */
[----:B------:R-:W-:-:S02]  /*3abd0*/  LOP3.LUT P3, RZ, R5, 0x8, RZ, 0xc0, !PT ;  /* 0x0000000805ff7812 */ /* 0x000fc4000786c0ff */
[----:B------:R-:W-:Y:S02]  /*3abe0*/  @P5 LOP3.LUT R12, R12, 0x20000, RZ, 0xfc, !PT ;  /* 0x000200000c0c5812 */ /* 0x000fe400078efcff */
[----:B------:R-:W-:Y:S02]  /*3abf0*/  ISETP.LT.AND P0, PT, R217, UR61, !P0 ;  /* 0x0000003dd9007c0c */ /* 0x000fe4000c701270 */
[----:B------:R-:W-:Y:S02]  /*3ac00*/  LOP3.LUT R0, R0, 0xffdfffff, RZ, 0xc0, !PT ;  /* 0xffdfffff00007812 */ /* 0x000fe400078ec0ff */
[----:B------:R-:W-:Y:S01]  /*3ac10*/  ISETP.LT.AND P3, PT, R220, UR19, !P3 ;  /* 0x00000013dc007c0c */ /* 0x000fe2000df61270 */
[----:B------:R-:W-:Y:S01]  /*3ac20*/  ULDC UR19, c[0x0][0x228] ;  /* 0x00008a0000137ab9 */ /* 0x000fe20000000800 */
[----:B------:R-:W-:Y:S02]  /*3ac30*/  LOP3.LUT R12, R12, 0xffffbfff, RZ, 0xc0, !PT ;  /* 0xffffbfff0c0c7812 */ /* 0x000fe400078ec0ff */
[----:B------:R-:W-:-:S02]  /*3ac40*/  @P2 LOP3.LUT R0, R0, 0x200000, RZ, 0xfc, !PT ;  /* 0x0020000000002812 */ /* 0x000fc400078efcff */
[----:B------:R-:W-:Y:S02]  /*3ac50*/  LOP3.LUT P2, RZ, R5, 0x4, RZ, 0xc0, !PT ;  /* 0x0000000405ff7812 */ /* 0x000fe4000784c0ff */
[----:B------:R-:W-:Y:S02]  /*3ac60*/  @P4 LOP3.LUT R12, R12, 0x4000, RZ, 0xfc, !PT ;  /* 0x000040000c0c4812 */ /* 0x000fe400078efcff */
[----:B------:R-:W-:Y:S02]  /*3ac70*/  LOP3.LUT R0, R0, 0xfffbffff, RZ, 0xc0, !PT ;  /* 0xfffbffff00007812 */ /* 0x000fe400078ec0ff */
[----:B------:R-:W-:Y:S01]  /*3ac80*/  ISETP.LT.AND P2, PT, R220, UR15, !P2 ;  /* 0x0000000fdc007c0c */ /* 0x000fe2000d741270 */
[----:B------:R-:W-:Y:S01]  /*3ac90*/  ULDC UR15, c[0x0][0x228] ;  /* 0x00008a00000f7ab9 */ /* 0x000fe20000000800 */
[----:B------:R-:W-:Y:S02]  /*3aca0*/  LOP3.LUT R12, R12, 0xfffff7ff, RZ, 0xc0, !PT ;  /* 0xfffff7ff0c0c7812 */ /* 0x000fe400078ec0ff */
[----:B------:R-:W-:-:S02]  /*3acb0*/  @P0 LOP3.LUT R0, R0, 0x40000, RZ, 0xfc, !PT ;  /* 0x0004000000000812 */ /* 0x000fc400078efcff */
[C---:B------:R-:W-:Y:S02]  /*3acc0*/  LOP3.LUT P0, RZ, R5.reuse, 0x2, RZ, 0xc0, !PT ;  /* 0x0000000205ff7812 */ /* 0x040fe4000780c0ff */
[----:B------:R-:W-:Y:S02]  /*3acd0*/  @P3 LOP3.LUT R12, R12, 0x800, RZ, 0xfc, !PT ;  /* 0x000008000c0c3812 */ /* 0x000fe400078efcff */
[----:B------:R-:W-:Y:S01]  /*3ace0*/  ISETP.LT.AND P0, PT, R220, UR11, !P0 ;  /* 0x0000000bdc007c0c */ /* 0x000fe2000c701270 */
[----:B------:R-:W-:Y:S01]  /*3acf0*/  ULDC UR11, c[0x0][0x228] ;  /* 0x00008a00000b7ab9 */ /* 0x000fe20000000800 */
[----:B------:R-:W-:Y:S02]  /*3ad00*/  LOP3.LUT R12, R12, 0xfffffeff, RZ, 0xc0, !PT ;  /* 0xfffffeff0c0c7812 */ /* 0x000fe400078ec0ff */
[----:B------:R-:W-:Y:S02]  /*3ad10*/  LOP3.LUT P1, RZ, R5, 0x1, RZ, 0xc0, !PT ;  /* 0x0000000105ff7812 */ /* 0x000fe4000782c0ff */
[----:B------:R-:W-:-:S02]  /*3ad20*/  @P2 LOP3.LUT R12, R12, 0x100, RZ, 0xfc, !PT ;  /* 0x000001000c0c2812 */ /* 0x000fc400078efcff */
        /* <DEDUP_REMOVED lines=12> */
[----:B------:R-:W-:-:S04]  /*3adf0*/  LOP3.LUT P1, RZ, R70, 0x800, RZ, 0xc0, !PT ;  /* 0x0000080046ff7812 */ /* 0x000fc8000782c0ff */
[----:B------:R-:W-:Y:S01]  /*3ae00*/  ISETP.LT.AND P0, PT, R220, UR15, !P1 ;  /* 0x0000000fdc007c0c */ /* 0x000fe2000cf01270 */
[----:B------:R-:W-:Y:S01]  /*3ae10*/  ULDC UR15, c[0x0][0x228] ;  /* 0x00008a00000f7ab9 */ /* 0x000fe20000000800 */
[----:B------:R-:W-:Y:S02]  /*3ae20*/  LOP3.LUT R72, R72, 0xfffffbff, RZ, 0xc0, !PT ;  /* 0xfffffbff48487812 */ /* 0x000fe400078ec0ff */
[----:B------:R-:W-:Y:S02]  /*3ae30*/  LOP3.LUT R10, R10, 0xefffffff, RZ, 0xc0, !PT ;  /* 0xefffffff0a0a7812 */ /* 0x000fe400078ec0ff */
[----:B------:R-:W-:-:S03]  /*3ae40*/  LOP3.LUT P2, RZ, R70, 0x2000, RZ, 0xc0, !PT ;  /* 0x0000200046ff7812 */ /* 0x000fc6000784c0ff */
[----:B------:R-:W-:Y:S02]  /*3ae50*/  @P1 LOP3.LUT R72, R72, 0x400, RZ, 0xfc, !PT ;  /* 0x0000040048481812 */ /* 0x000fe400078efcff */
[----:B------:R-:W-:Y:S02]  /*3ae60*/  LOP3.LUT P1, RZ, R3, 0x8000000, RZ, 0xc0, !PT ;  /* 0x0800000003ff7812 */ /* 0x000fe4000782c0ff */
[----:B------:R-:W-:Y:S02]  /*3ae70*/  @P0 LOP3.LUT R10, R10, 0x10000000, RZ, 0xfc, !PT ;  /* 0x100000000a0a0812 */ /* 0x000fe400078efcff */
[----:B------:R-:W-:Y:S01]  /*3ae80*/  ISETP.LT.AND P0, PT, R220, UR11, !P2 ;  /* 0x0000000bdc007c0c */ /* 0x000fe2000d701270 */
[----:B------:R-:W-:Y:S01]  /*3ae90*/  ULDC UR11, c[0x0][0x228] ;  /* 0x00008a00000b7ab9 */ /* 0x000fe20000000800 */
[C---:B------:R-:W-:Y:S02]  /*3aea0*/  LOP3.LUT P6, RZ, R70.reuse, 0x20000, RZ, 0xc0, !PT ;  /* 0x0002000046ff7812 */ /* 0x040fe400078cc0ff */
[----:B------:R-:W-:-:S02]  /*3aeb0*/  LOP3.LUT P5, RZ, R70, 0x10000, RZ, 0xc0, !PT ;  /* 0x0001000046ff7812 */ /* 0x000fc400078ac0ff */
[C---:B------:R-:W-:Y:S02]  /*3aec0*/  LOP3.LUT P4, RZ, R70.reuse, 0x8000, RZ, 0xc0, !PT ;  /* 0x0000800046ff7812 */ /* 0x040fe4000788c0ff */
[C---:B------:R-:W-:Y:S02]  /*3aed0*/  LOP3.LUT P3, RZ, R70.reuse, 0x4000, RZ, 0xc0, !PT ;  /* 0x0000400046ff7812 */ /* 0x040fe4000786c0ff */
[----:B------:R-:W-:Y:S02]  /*3aee0*/  LOP3.LUT R70, R70, 0xfffffbff, RZ, 0xc0, !PT ;  /* 0xfffffbff46467812 */ /* 0x000fe400078ec0ff */
[----:B------:R-:W-:Y:S02]  /*3aef0*/  LOP3.LUT R10, R10, 0xfdffffff, RZ, 0xc0, !PT ;  /* 0xfdffffff0a0a7812 */ /* 0x000fe400078ec0ff */
[----:B------:R-:W-:Y:S02]  /*3af00*/  @P1 LOP3.LUT R70, R70, 0x400, RZ, 0xfc, !PT ;  /* 0x0000040046461812 */ /* 0x000fe400078efcff */
[----:B------:R-:W-:Y:S01]  /*3af10*/  ISETP.LT.AND P1, PT, R220, UR23, !P3 ;  /* 0x00000017dc007c0c */ /* 0x000fe2000df21270 */
[----:B------:R-:W-:Y:S01]  /*3af20*/  ULDC UR23, c[0x0][0x228] ;  /* 0x00008a0000177ab9 */ /* 0x000fe20000000800 */
[----:B------:R-:W-:-:S02]  /*3af30*/  @P0 LOP3.LUT R10, R10, 0x2000000, RZ, 0xfc, !PT ;  /* 0x020000000a0a0812 */ /* 0x000fc400078efcff */
[----:B------:R-:W-:Y:S02]  /*3af40*/  LOP3.LUT R72, R72, 0xffffefff, RZ, 0xc0, !PT ;  /* 0xffffefff48487812 */ /* 0x000fe400078ec0ff */
[----:B------:R-:W-:Y:S02]  /*3af50*/  LOP3.LUT R10, R10, 0xffbfffff, RZ, 0xc0, !PT ;  /* 0xffbfffff0a0a7812 */ /* 0x000fe400078ec0ff */
        /* <DEDUP_REMOVED lines=11> */
[----:B------:R-:W-:-:S04]  /*3b010*/  @P4 LOP3.LUT R72, R72, 0x4000, RZ, 0xfc, !PT ;  /* 0x0000400048484812 */ /* 0x000fc800078efcff */
[----:B------:R-:W-:Y:S02]  /*3b020*/  LOP3.LUT R72, R72, 0xffff7fff, RZ, 0xc0, !PT ;  /* 0xffff7fff48487812 */ /* 0x000fe400078ec0ff */
[----:B------:R-:W-:Y:S02]  /*3b030*/  LOP3.LUT R10, R10, 0xfffeffff, RZ, 0xc0, !PT ;  /* 0xfffeffff0a0a7812 */ /* 0x000fe400078ec0ff */
[----:B------:R-:W-:-:S03]  /*3b040*/  @P5 LOP3.LUT R72, R72, 0x8000, RZ, 0xfc, !PT ;  /* 0x0000800048485812 */ /* 0x000fc600078efcff */
[----:B------:R-:W-:Y:S02]  /*3b050*/  @P1 LOP3.LUT R10, R10, 0x10000, RZ, 0xfc, !PT ;  /* 0x000100000a0a1812 */ /* 0x000fe400078efcff */
[----:B------:R-:W-:Y:S02]  /*3b060*/  LOP3.LUT R72, R72, 0xfffeffff, RZ, 0xc0, !PT ;  /* 0xfffeffff48487812 */ /* 0x000fe400078ec0ff */
[----:B------:R-:W-:Y:S01]  /*3b070*/  ISETP.LT.AND P1, PT, R220, UR11, !P6 ;  /* 0x0000000bdc007c0c */ /* 0x000fe2000f721270 */
[----:B------:R-:W-:Y:S01]  /*3b080*/  ULDC UR11, c[0x0][0x228] ;  /* 0x00008a00000b7ab9 */ /* 0x000fe20000000800 */
[----:B------:R-:W-:Y:S02]  /*3b090*/  @P6 LOP3.LUT R72, R72, 0x10000, RZ, 0xfc, !PT ;  /* 0x0001000048486812 */ /* 0x000fe400078efcff */
[----:B------:R-:W-:Y:S02]  /*3b0a0*/  LOP3.LUT P6, RZ, R3, 0x400000, RZ, 0xc0, !PT ;  /* 0x0040000003ff7812 */ /* 0x000fe400078cc0ff */
[----:B------:R-:W-:-:S02]  /*3b0b0*/  LOP3.LUT R10, R10, 0xffffdfff, RZ, 0xc0, !PT ;  /* 0xffffdfff0a0a7812 */ /* 0x000fc400078ec0ff */
        /* <DEDUP_REMOVED lines=49> */
[C---:B------:R-:W-:Y:S02]  /*3b3d0*/  LOP3.LUT P6, RZ, R3.reuse, 0x80000000, RZ, 0xc0, !PT ;  /* 0x8000000003ff7812 */ /* 0x040fe400078cc0ff */
[----:B------:R-:W-:Y:S01]  /*3b3e0*/  ISETP.LT.AND P2, PT, R220, UR23, !P2 ;  /* 0x00000017dc007c0c */ /* 0x000fe2000d741270 */
[----:B------:R-:W-:Y:S01]  /*3b3f0*/  ULDC UR23, c[0x0][0x228] ;  /* 0x00008a0000177ab9 */ /* 0x000fe20000000800 */
[----:B------:R-:W-:Y:S02]  /*3b400*/  LOP3.LUT P5, RZ, R3, 0x800000, RZ, 0xc0, !PT ;  /* 0x0080000003ff7812 */ /* 0x000fe400078ac0ff */
[----:B------:R-:W-:Y:S02]  /*3b410*/  LOP3.LUT R70, R70, 0xfffffeff, RZ, 0xc0, !PT ;  /* 0xfffffeff46467812 */ /* 0x000fe400078ec0ff */
[----:B------:R-:W-:Y:S01]  /*3b420*/  ISETP.LT.AND P5, PT, R220, UR19, !P5 ;  /* 0x00000013dc007c0c */ /* 0x000fe2000efa1270 */
[----:B------:R-:W-:-:S04]  /*3b430*/  ULDC UR19, c[0x0][0x228] ;  /* 0x00008a0000137ab9 */ /* 0x000fc80000000800 */
[----:B------:R-:W-:Y:S02]  /*3b440*/  @P6 LOP3.LUT R70, R70, 0x100, RZ, 0xfc, !PT ;  /* 0x0000010046466812 */ /* 0x000fe400078efcff */
[C---:B------:R-:W-:Y:S02]  /*3b450*/  LOP3.LUT P6, RZ, R3.reuse, 0x40000000, RZ, 0xc0, !PT ;  /* 0x4000000003ff7812 */ /* 0x040fe400078cc0ff */
[----:B------:R-:W-:Y:S01]  /*3b460*/  ISETP.LT.AND P1, PT, R220, UR19, !P1 ;  /* 0x00000013dc007c0c */ /* 0x000fe2000cf21270 */
[----:B------:R-:W-:Y:S01]  /*3b470*/  ULDC UR19, c[0x0][0x228] ;  /* 0x00008a0000137ab9 */ /* 0x000fe20000000800 */
[----:B------:R-:W-:Y:S02]  /*3b480*/  LOP3.LUT P4, RZ, R3, 0x1000000, RZ, 0xc0, !PT ;  /* 0x0100000003ff7812 */ /* 0x000fe4000788c0ff */
[----:B------:R-:W-:Y:S02]  /*3b490*/  LOP3.LUT R11, R11, 0xbfffffff, RZ, 0xc0, !PT ;  /* 0xbfffffff0b0b7812 */ /* 0x000fe400078ec0ff */
[----:B------:R-:W-:-:S02]  /*3b4a0*/  LOP3.LUT P0, RZ, R3, 0x10000000, RZ, 0xc0, !PT ;  /* 0x1000000003ff7812 */ /* 0x000fc4000780c0ff */
[----:B------:R-:W-:Y:S01]  /*3b4b0*/  ISETP.LT.AND P4, PT, R220, UR15, !P4 ;  /* 0x0000000fdc007c0c */ /* 0x000fe2000e781270 */
[----:B------:R-:W-:Y:S01]  /*3b4c0*/  ULDC UR15, c[0x0][0x228] ;  /* 0x00008a00000f7ab9 */ /* 0x000fe20000000800 */
[----:B------:R-:W-:Y:S02]  /*3b4d0*/  @P2 LOP3.LUT R11, R11, 0x40000000, RZ, 0xfc, !PT ;  /* 0x400000000b0b2812 */ /* 0x000fe400078efcff */
[----:B------:R-:W-:Y:S02]  /*3b4e0*/  LOP3.LUT R70, R70, 0xfffffdff, RZ, 0xc0, !PT ;  /* 0xfffffdff46467812 */ /* 0x000fe400078ec0ff */
[----:B------:R-:W-:Y:S01]  /*3b4f0*/  ISETP.LT.AND P0, PT, R220, UR15, !P0 ;  /* 0x0000000fdc007c0c */ /* 0x000fe2000c701270 */
[----:B------:R-:W-:Y:S01]  /*3b500*/  ULDC UR15, c[0x0][0x228] ;  /* 0x00008a00000f7ab9 */ /* 0x000fe20000000800 */
[----:B------:R-:W-:Y:S02]  /*3b510*/  LOP3.LUT P3, RZ, R3, 0x2000000, RZ, 0xc0, !PT ;  /* 0x0200000003ff7812 */ /* 0x000fe4000786c0ff */
[----:B------:R-:W-:-:S02]  /*3b520*/  LOP3.LUT R11, R11, 0xf7ffffff, RZ, 0xc0, !PT ;  /* 0xf7ffffff0b0b7812 */ /* 0x000fc400078ec0ff */
[----:B------:R-:W-:Y:S02]  /*3b530*/  @P6 LOP3.LUT R70, R70, 0x200, RZ, 0xfc, !PT ;  /* 0x0000020046466812 */ /* 0x000fe400078efcff */
[----:B------:R-:W-:Y:S02]  /*3b540*/  LOP3.LUT P6, RZ, R3, 0x20000000, RZ, 0xc0, !PT ;  /* 0x2000000003ff7812 */ /* 0x000fe400078cc0ff */
[C---:B------:R-:W-:Y:S01]  /*3b550*/  ISETP.LT.AND P3, PT, R220.reuse, UR11, !P3 ;  /* 0x0000000bdc007c0c */ /* 0x040fe2000df61270 */
[----:B------:R-:W-:Y:S01]  /*3b560*/  ULDC UR11, c[0x0][0x228] ;  /* 0x00008a00000b7ab9 */ /* 0x000fe20000000800 */
[----:B------:R-:W-:Y:S02]  /*3b570*/  @P1 LOP3.LUT R11, R11, 0x8000000, RZ, 0xfc, !PT ;  /* 0x080000000b0b1812 */ /* 0x000fe400078efcff */
        /* <DEDUP_REMOVED lines=40> */
[----:B------:R-:W-:Y:S02]  /*3b800*/  LOP3.LUT R11, R11, 0xfffffffe, RZ, 0xc0, !PT ;  /* 0xfffffffe0b0b7812 */ /* 0x000fe400078ec0ff */
[----:B------:R-:W-:-:S04]  /*3b810*/  @P5 LOP3.LUT R10, R10, 0x80, RZ, 0xfc, !PT ;  /* 0x000000800a0a5812 */ /* 0x000fc800078efcff */
        /* <DEDUP_REMOVED lines=95> */
[----:B------:R-:W-:Y:S01]  /*3be10*/  ISETP.LT.AND P1, PT, R219, UR19, !P1 ;  /* 0x00000013db007c0c */ /* 0x000fe2000cf21270 */
        /* <DEDUP_REMOVED lines=48> */
[----:B------:R-:W-:Y:S02]  /*3c120*/  LOP3.LUT P5, RZ, R5, 0x20, RZ, 0xc0, !PT ;  /* 0x0000002005ff7812 */ /* 0x000fe400078ac0ff */
        /* <DEDUP_REMOVED lines=25> */
[----:B------:R-:W-:Y:S02]  /*3c2c0*/  LOP3.LUT P0, RZ, R5, 0x2, RZ, 0xc0, !PT ;  /* 0x0000000205ff7812 */ /* 0x000fe4000780c0ff */
        /* <DEDUP_REMOVED lines=113> */
[----:B------:R-:W-:Y:S01]  /*3c9e0*/  ISETP.LT.AND P2, PT, R219, UR23, !P2 ;  /* 0x00000017db007c0c */ /* 0x000fe2000d741270 */
[----:B------:R-:W-:Y:S01]  /*3c9f0*/  ULDC UR23, c[0x0][0x228] ;  /* 0x00008a0000177ab9 */ /* 0x000fe20000000800 */
[----:B------:R-:W-:Y:S02]  /*3ca00*/  LOP3.LUT P5, RZ, R3, 0x800000, RZ, 0xc0, !PT ;  /* 0x0080000003ff7812 */ /* 0x000fe400078ac0ff */
[----:B------:R-:W-:Y:S02]  /*3ca10*/  LOP3.LUT R72, R72, 0xffffff7f, RZ, 0xc0, !PT ;  /* 0xffffff7f48487812 */ /* 0x000fe400078ec0ff */
[----:B------:R-:W-:Y:S01]  /*3ca20*/  ISETP.LT.AND P5, PT, R219, UR19, !P5 ;  /* 0x00000013db007c0c */ /* 0x000fe2000efa1270 */
[----:B------:R-:W-:-:S04]  /*3ca30*/  ULDC UR19, c[0x0][0x228] ;  /* 0x00008a0000137ab9 */ /* 0x000fc80000000800 */
[----:B------:R-:W-:Y:S02]  /*3ca40*/  @P6 LOP3.LUT R72, R72, 0x80, RZ, 0xfc, !PT ;  /* 0x0000008048486812 */ /* 0x000fe400078efcff */
[----:B------:R-:W-:Y:S02]  /*3ca50*/  LOP3.LUT P6, RZ, R3, 0x40000000, RZ, 0xc0, !PT ;  /* 0x4000000003ff7812 */ /* 0x000fe400078cc0ff */
        /* <DEDUP_REMOVED lines=15> */
[----:B------:R-:W-:Y:S01]  /*3cb50*/  ISETP.LT.AND P3, PT, R219, UR11, !P3 ;  /* 0x0000000bdb007c0c */ /* 0x000fe2000df61270 */
        /* <DEDUP_REMOVED lines=94> */
[----:B------:R-:W-:Y:S02]  /*3d140*/  ISETP.LT.AND P2, PT, R219, UR59, !P0 ;  /* 0x0000003bdb007c0c */ /* 0x000fe4000c741270 */
[----:B------:R-:W-:Y:S02]  /*3d150*/  LOP3.LUT P0, RZ, R5, 0x8000, RZ, 0xc0, !PT ;  /* 0x0000800005ff7812 */ /* 0x000fe4000780c0ff */
[----:B------:R-:W-:-:S02]  /*3d160*/  LOP3.LUT R0, R0, 0x7fffffff, RZ, 0xc0, !PT ;  /* 0x7fffffff00007812 */ /* 0x000fc400078ec0ff */
[----:B------:R-:W-:-:S03]  /*3d170*/  LOP3.LUT R73, R73, 0xfeffffff, RZ, 0xc0, !PT ;  /* 0xfeffffff49497812 */ /* 0x000fc600078ec0ff */
[----:B------:R-:W-:Y:S02]  /*3d180*/  @P6 LOP3.LUT R0, R0, 0x80000000, RZ, 0xfc, !PT ;  /* 0x8000000000006812 */ /* 0x000fe400078efcff */
[----:B------:R-:W-:-:S04]  /*3d190*/  LOP3.LUT P6, RZ, R5, 0x40, RZ, 0xc0, !PT ;  /* 0x0000004005ff7812 */ /* 0x000fc800078cc0ff */
[----:B------:R-:W-:-:S04]  /*3d1a0*/  @P0 LOP3.LUT R73, R73, 0x1000000, RZ, 0xfc, !PT ;  /* 0x0100000049490812 */ /* 0x000fc800078efcff */
[----:B------:R-:W-:-:S05]  /*3d1b0*/  LOP3.LUT R73, R73, 0xfffeffff, RZ, 0xc0, !PT ;  /* 0xfffeffff49497812 */ /* 0x000fca00078ec0ff */
[----:B------:R-:W-:Y:S02]  /*3d1c0*/  @P6 LOP3.LUT R73, R73, 0x10000, RZ, 0xfc, !PT ;  /* 0x0001000049496812 */ /* 0x000fe400078efcff */
[----:B------:R-:W-:Y:S02]  /*3d1d0*/  LOP3.LUT P6, RZ, R5, 0x80, RZ, 0xc0, !PT ;  /* 0x0000008005ff7812 */ /* 0x000fe400078cc0ff */
[----:B------:R-:W-:-:S11]  /*3d1e0*/  LOP3.LUT R73, R73, 0xfffdffff, RZ, 0xc0, !PT ;  /* 0xfffdffff49497812 */ /* 0x000fd600078ec0ff */
[----:B------:R-:W-:Y:S02]  /*3d1f0*/  @P6 LOP3.LUT R73, R73, 0x20000, RZ, 0xfc, !PT ;  /* 0x0002000049496812 */ /* 0x000fe400078efcff */
[----:B------:R-:W-:Y:S02]  /*3d200*/  LOP3.LUT P6, RZ, R5, 0x100, RZ, 0xc0, !PT ;  /* 0x0000010005ff7812 */ /* 0x000fe400078cc0ff */
[----:B------:R-:W-:Y:S02]  /*3d210*/  LOP3.LUT R73, R73, 0xfffbffff, RZ, 0xc0, !PT ;  /* 0xfffbffff49497812 */ /* 0x000fe400078ec0ff */
[----:B------:R-:W-:-:S09]  /*3d220*/  ISETP.LT.AND P5, PT, R219, UR37, !P5 ;  /* 0x00000025db007c0c */ /* 0x000fd2000efa1270 */
[----:B------:R-:W-:Y:S02]  /*3d230*/  @P6 LOP3.LUT R73, R73, 0x40000, RZ, 0xfc, !PT ;  /* 0x0004000049496812 */ /* 0x000fe400078efcff */
[----:B------:R-:W-:Y:S02]  /*3d240*/  LOP3.LUT P6, RZ, R5, 0x200, RZ, 0xc0, !PT ;  /* 0x0000020005ff7812 */ /* 0x000fe400078cc0ff */
[----:B------:R-:W-:Y:S02]  /*3d250*/  LOP3.LUT R73, R73, 0xfff7ffff, RZ, 0xc0, !PT ;  /* 0xfff7ffff49497812 */ /* 0x000fe400078ec0ff */
[----:B------:R-:W-:-:S04]  /*3d260*/  LOP3.LUT R3, R3, 0xfffffffb, RZ, 0xc0, !PT ;  /* 0xfffffffb03037812 */ /* 0x000fc800078ec0ff */
[----:B------:R-:W-:-:S05]  /*3d270*/  @P5 LOP3.LUT R3, R3, 0x4, RZ, 0xfc, !PT ;  /* 0x0000000403035812 */ /* 0x000fca00078efcff */
[----:B------:R-:W-:Y:S02]  /*3d280*/  @P6 LOP3.LUT R73, R73, 0x80000, RZ, 0xfc, !PT ;  /* 0x0008000049496812 */ /* 0x000fe400078efcff */
[----:B------:R-:W-:Y:S02]  /*3d290*/  LOP3.LUT P6, RZ, R5, 0x400, RZ, 0xc0, !PT ;  /* 0x0000040005ff7812 */ /* 0x000fe400078cc0ff */
[----:B------:R-:W-:Y:S02]  /*3d2a0*/  ISETP.LT.AND P5, PT, R219, UR45, !P3 ;  /* 0x0000002ddb007c0c */ /* 0x000fe4000dfa1270 */
[----:B------:R-:W-:Y:S02]  /*3d2b0*/  LOP3.LUT R73, R73, 0xffefffff, RZ, 0xc0, !PT ;  /* 0xffefffff49497812 */ /* 0x000fe400078ec0ff */
[----:B------:R-:W-:-:S07]  /*3d2c0*/  LOP3.LUT R0, R0, 0xefffffff, RZ, 0xc0, !PT ;  /* 0xefffffff00007812 */ /* 0x000fce00078ec0ff */
[----:B------:R-:W-:Y:S02]  /*3d2d0*/  @P6 LOP3.LUT R73, R73, 0x100000, RZ, 0xfc, !PT ;  /* 0x0010000049496812 */ /* 0x000fe400078efcff */
[----:B------:R-:W-:Y:S02]  /*3d2e0*/  LOP3.LUT P6, RZ, R5, 0x800, RZ, 0xc0, !PT ;  /* 0x0000080005ff7812 */ /* 0x000fe400078cc0ff */
[----:B------:R-:W-:Y:S02]  /*3d2f0*/  @P5 LOP3.LUT R0, R0, 0x10000000, RZ, 0xfc, !PT ;  /* 0x1000000000005812 */ /* 0x000fe400078efcff */
[----:B------:R-:W-:Y:S02]  /*3d300*/  ISETP.LT.AND P3, PT, R219, UR53, !P1 ;  /* 0x00000035db007c0c */ /* 0x000fe4000cf61270 */
[----:B------:R-:W-:Y:S02]  /*3d310*/  LOP3.LUT R0, R0, 0xfdffffff, RZ, 0xc0, !PT ;  /* 0xfdffffff00007812 */ /* 0x000fe400078ec0ff */
[----:B------:R-:W-:-:S02]  /*3d320*/  LOP3.LUT R73, R73, 0xffdfffff, RZ, 0xc0, !PT ;  /* 0xffdfffff49497812 */ /* 0x000fc400078ec0ff */
[----:B------:R-:W-:-:S03]  /*3d330*/  @P4 LOP3.LUT R0, R0, 0x2000000, RZ, 0xfc, !PT ;  /* 0x0200000000004812 */ /* 0x000fc600078efcff */
[----:B------:R-:W-:Y:S02]  /*3d340*/  @P6 LOP3.LUT R73, R73, 0x200000, RZ, 0xfc, !PT ;  /* 0x0020000049496812 */ /* 0x000fe400078efcff */
[----:B------:R-:W-:Y:S02]  /*3d350*/  LOP3.LUT P6, RZ, R5, 0x1000, RZ, 0xc0, !PT ;  /* 0x0000100005ff7812 */ /* 0x000fe400078cc0ff */
[----:B------:R-:W-:Y:S02]  /*3d360*/  LOP3.LUT R0, R0, 0xffbfffff, RZ, 0xc0, !PT ;  /* 0xffbfffff00007812 */ /* 0x000fe400078ec0ff */
[----:B------:R-:W-:Y:S02]  /*3d370*/  LOP3.LUT P1, RZ, R6, 0x100000, RZ, 0xc0, !PT ;  /* 0x0010000006ff7812 */ /* 0x000fe4000782c0ff */
[----:B------:R-:W-:Y:S02]  /*3d380*/  @P3 LOP3.LUT R0, R0, 0x400000, RZ, 0xfc, !PT ;  /* 0x0040000000003812 */ /* 0x000fe400078efcff */
[----:B------:R-:W-:-:S02]  /*3d390*/  LOP3.LUT R73, R73, 0xffbfffff, RZ, 0xc0, !PT ;  /* 0xffbfffff49497812 */ /* 0x000fc400078ec0ff */
[----:B------:R-:W-:Y:S01]  /*3d3a0*/  ISETP.LT.AND P1, PT, R219, UR4, !P1 ;  /* 0x00000004db007c0c */ /* 0x000fe2000cf21270 */
[----:B------:R-:W-:Y:S01]  /*3d3b0*/  ULDC UR4, c[0x0][0x228] ;  /* 0x00008a0000047ab9 */ /* 0x000fe20000000800 */
[----:B------:R-:W-:Y:S02]  /*3d3c0*/  LOP3.LUT R0, R0, 0xfff7ffff, RZ, 0xc0, !PT ;  /* 0xfff7ffff00007812 */ /* 0x000fe400078ec0ff */
[----:B------:R-:W-:Y:S02]  /*3d3d0*/  LOP3.LUT P0, RZ, R5, 0x10000, RZ, 0xc0, !PT ;  /* 0x0001000005ff7812 */ /* 0x000fe4000780c0ff */
[----:B------:R-:W-:Y:S02]  /*3d3e0*/  @P6 LOP3.LUT R73, R73, 0x400000, RZ, 0xfc, !PT ;  /* 0x0040000049496812 */ /* 0x000fe400078efcff */
[----:B------:R-:W-:Y:S02]  /*3d3f0*/  @P2 LOP3.LUT R0, R0, 0x80000, RZ, 0xfc, !PT ;  /* 0x0008000000002812 */ /* 0x000fe400078efcff */
[----:B------:R-:W-:-:S02]  /*3d400*/  LOP3.LUT P6, RZ, R5, 0x2000, RZ, 0xc0, !PT ;  /* 0x0000200005ff7812 */ /* 0x000fc400078cc0ff */
[----:B------:R-:W-:Y:S01]  /*3d410*/  ISETP.LT.AND P0, PT, R218, UR23, !P0 ;  /* 0x00000017da007c0c */ /* 0x000fe2000c701270 */
[----:B------:R-:W-:Y:S01]  /*3d420*/  ULDC UR23, c[0x0][0x228] ;  /* 0x00008a0000177ab9 */ /* 0x000fe20000000800 */
[----:B------:R-:W-:Y:S02]  /*3d430*/  LOP3.LUT R0, R0, 0xfffeffff, RZ, 0xc0, !PT ;  /* 0xfffeffff00007812 */ /* 0x000fe400078ec0ff */
[----:B------:R-:W-:Y:S02]  /*3d440*/  LOP3.LUT R73, R73, 0xff7fffff, RZ, 0xc0, !PT ;  /* 0xff7fffff49497812 */ /* 0x000fe400078ec0ff */
[----:B------:R-:W-:-:S04]  /*3d450*/  @P1 LOP3.LUT R0, R0, 0x10000, RZ, 0xfc, !PT ;  /* 0x0001000000001812 */ /* 0x000fc800078efcff */
[----:B------:R-:W-:Y:S02]  /*3d460*/  LOP3.LUT R0, R0, 0xffff7fff, RZ, 0xc0, !PT ;  /* 0xffff7fff00007812 */ /* 0x000fe400078ec0ff */
[----:B------:R-:W-:Y:S02]  /*3d470*/  @P6 LOP3.LUT R73, R73, 0x800000, RZ, 0xfc, !PT ;  /* 0x0080000049496812 */ /* 0x000fe400078efcff */
[----:B------:R-:W-:Y:S02]  /*3d480*/  @P0 LOP3.LUT R0, R0, 0x8000, RZ, 0xfc, !PT ;  /* 0x0000800000000812 */ /* 0x000fe400078efcff */
        /* <DEDUP_REMOVED lines=57> */
[C---:B------:R-:W-:Y:S02]  /*3d820*/  LOP3.LUT P3, RZ, R5.reuse, 0x8, RZ, 0xc0, !PT ;  /* 0x0000000805ff7812 */ /* 0x040fe4000786c0ff */
[----:B------:R-:W-:Y:S02]  /*3d830*/  @P5 LOP3.LUT R0, R0, 0x10, RZ, 0xfc, !PT ;  /* 0x0000001000005812 */ /* 0x000fe400078efcff */
[----:B------:R-:W-:Y:S01]  /*3d840*/  ISETP.LT.AND P3, PT, R218, UR19, !P3 ;  /* 0x00000013da007c0c */ /* 0x000fe2000df61270 */
[----:B------:R-:W-:Y:S01]  /*3d850*/  ULDC UR19, c[0x0][0x228] ;  /* 0x00008a0000137ab9 */ /* 0x000fe20000000800 */
[----:B------:R-:W-:Y:S02]  /*3d860*/  LOP3.LUT R0, R0, 0xfffffff7, RZ, 0xc0, !PT ;  /* 0xfffffff700007812 */ /* 0x000fe400078ec0ff */
[----:B------:R-:W-:-:S02]  /*3d870*/  LOP3.LUT P2, RZ, R5, 0x4, RZ, 0xc0, !PT ;  /* 0x0000000405ff7812 */ /* 0x000fc4000784c0ff */
[C---:B------:R-:W-:Y:S02]  /*3d880*/  LOP3.LUT P0, RZ, R5.reuse, 0x1, RZ, 0xc0, !PT ;  /* 0x0000000105ff7812 */ /* 0x040fe4000780c0ff */
[----:B------:R-:W-:Y:S02]  /*3d890*/  @P4 LOP3.LUT R0, R0, 0x8, RZ, 0xfc, !PT ;  /* 0x0000000800004812 */ /* 0x000fe400078efcff */
[C---:B------:R-:W-:Y:S01]  /*3d8a0*/  ISETP.LT.AND P2, PT, R218.reuse, UR15, !P2 ;  /* 0x0000000fda007c0c */ /* 0x040fe2000d741270 */
[----:B------:R-:W-:Y:S01]  /*3d8b0*/  ULDC UR15, c[0x0][0x228] ;  /* 0x00008a00000f7ab9 */ /* 0x000fe20000000800 */
        /* <DEDUP_REMOVED lines=8> */
[----:B------:R-:W-:Y:S02]  /*3d940*/  LOP3.LUT R5, R5, 0x7fffffff, RZ, 0xc0, !PT ;  /* 0x7fffffff05057812 */ /* 0x000fe400078ec0ff */
[----:B------:R-:W-:Y:S02]  /*3d950*/  @P2 LOP3.LUT R0, R0, 0x2, RZ, 0xfc, !PT ;  /* 0x0000000200002812 */ /* 0x000fe400078efcff */
[----:B------:R-:W-:-:S02]  /*3d960*/  @P0 LOP3.LUT R5, R5, 0x80000000, RZ, 0xfc, !PT ;  /* 0x8000000005050812 */ /* 0x000fc400078efcff */
[C---:B------:R-:W-:Y:S02]  /*3d970*/  LOP3.LUT P0, RZ, R73.reuse, 0x200, RZ, 0xc0, !PT ;  /* 0x0000020049ff7812 */ /* 0x040fe4000780c0ff */
[----:B------:R-:W-:Y:S02]  /*3d980*/  LOP3.LUT R0, R0, 0xfffffffe, RZ, 0xc0, !PT ;  /* 0xfffffffe00007812 */ /* 0x000fe400078ec0ff */
[----:B------:R-:W-:Y:S01]  /*3d990*/  ISETP.LT.AND P0, PT, R218, UR19, !P0 ;  /* 0x00000013da007c0c */ /* 0x000fe2000c701270 */
[----:B------:R-:W-:Y:S01]  /*3d9a0*/  ULDC UR19, c[0x0][0x228] ;  /* 0x00008a0000137ab9 */ /* 0x000fe20000000800 */
[----:B------:R-:W-:Y:S02]  /*3d9b0*/  @P1 LOP3.LUT R0, R0, 0x1, RZ, 0xfc, !PT ;  /* 0x0000000100001812 */ /* 0x000fe400078efcff */
[----:B------:R-:W-:Y:S02]  /*3d9c0*/  LOP3.LUT P1, RZ, R73, 0x400, RZ, 0xc0, !PT ;  /* 0x0000040049ff7812 */ /* 0x000fe4000782c0ff */
[----:B------:R-:W-:-:S02]  /*3d9d0*/  LOP3.LUT R5, R5, 0xbfffffff, RZ, 0xc0, !PT ;  /* 0xbfffffff05057812 */ /* 0x000fc400078ec0ff */
[----:B------:R-:W-:Y:S01]  /*3d9e0*/  ISETP.LT.AND P1, PT, R218, UR15, !P1 ;  /* 0x0000000fda007c0c */ /* 0x000fe2000cf21270 */
[----:B------:R-:W-:Y:S01]  /*3d9f0*/  ULDC UR15, c[0x0][0x228] ;  /* 0x00008a00000f7ab9 */ /* 0x000fe20000000800 */
[----:B------:R-:W-:-:S03]  /*3da00*/  LOP3.LUT P2, RZ, R73, 0x800, RZ, 0xc0, !PT ;  /* 0x0000080049ff7812 */ /* 0x000fc6000784c0ff */
[----:B------:R-:W-:Y:S02]  /*3da10*/  @P0 LOP3.LUT R5, R5, 0x40000000, RZ, 0xfc, !PT ;  /* 0x4000000005050812 */ /* 0x000fe400078efcff */
[C---:B------:R-:W-:Y:S01]  /*3da20*/  ISETP.LT.AND P2, PT, R218.reuse, UR11, !P2 ;  /* 0x0000000bda007c0c */ /* 0x040fe2000d741270 */
        /* <DEDUP_REMOVED lines=11> */
[----:B------:R-:W-:Y:S02]  /*3dae0*/  LOP3.LUT R5, R5, 0xf7ffffff, RZ, 0xc0, !PT ;  /* 0xf7ffffff05057812 */ /* 0x000fe400078ec0ff */
[----:B------:R-:W-:Y:S02]  /*3daf0*/  LOP3.LUT P5, RZ, R73, 0x4000, RZ, 0xc0, !PT ;  /* 0x0000400049ff7812 */ /* 0x000fe400078ac0ff */
[----:B------:R-:W-:-:S02]  /*3db00*/  @P3 LOP3.LUT R5, R5, 0x8000000, RZ, 0xfc, !PT ;  /* 0x0800000005053812 */ /* 0x000fc400078efcff */
[----:B------:R-:W-:Y:S02]  /*3db10*/  LOP3.LUT P0, RZ, R3, 0x20000000, RZ, 0xc0, !PT ;  /* 0x2000000003ff7812 */ /* 0x000fe4000780c0ff */
        /* <DEDUP_REMOVED lines=8> */
[----:B------:R-:W-:Y:S02]  /*3dba0*/  LOP3.LUT R5, R5, 0xfdffffff, RZ, 0xc0, !PT ;  /* 0xfdffffff05057812 */ /* 0x000fe400078ec0ff */
[----:B------:R-:W-:Y:S02]  /*3dbb0*/  @P0 LOP3.LUT R73, R73, 0x100, RZ, 0xfc, !PT ;  /* 0x0000010049490812 */ /* 0x000fe400078efcff */
[----:B------:R-:W-:Y:S02]  /*3dbc0*/  @P5 LOP3.LUT R5, R5, 0x2000000, RZ, 0xfc, !PT ;  /* 0x0200000005055812 */ /* 0x000fe400078efcff */
[----:B------:R-:W-:Y:S02]  /*3dbd0*/  LOP3.LUT P0, RZ, R3, 0x400000, RZ, 0xc0, !PT ;  /* 0x0040000003ff7812 */ /* 0x000fe4000780c0ff */
[----:B------:R-:W-:Y:S02]  /*3dbe0*/  LOP3.LUT R5, R5, 0xfeffffff, RZ, 0xc0, !PT ;  /* 0xfeffffff05057812 */ /* 0x000fe400078ec0ff */
[----:B------:R-:W-:Y:S01]  /*3dbf0*/  ISETP.LT.AND P0, PT, R218, UR23, !P0 ;  /* 0x00000017da007c0c */ /* 0x000fe2000c701270 */
[----:B------:R-:W-:Y:S01]  /*3dc00*/  ULDC UR23, c[0x0][0x228] ;  /* 0x00008a0000177ab9 */ /* 0x000fe20000000800 */
[----:B------:R-:W-:-:S02]  /*3dc10*/  @P6 LOP3.LUT R5, R5, 0x1000000, RZ, 0xfc, !PT ;  /* 0x0100000005056812 */ /* 0x000fc400078efcff */
[----:B------:R-:W-:Y:S02]  /*3dc20*/  LOP3.LUT P6, RZ, R3, 0x800000, RZ, 0xc0, !PT ;  /* 0x0080000003ff7812 */ /* 0x000fe400078cc0ff */
[----:B------:R-:W-:Y:S02]  /*3dc30*/  LOP3.LUT R5, R5, 0xff7fffff, RZ, 0xc0, !PT ;  /* 0xff7fffff05057812 */ /* 0x000fe400078ec0ff */
        /* <DEDUP_REMOVED lines=13> */
[----:B------:R-:W-:Y:S02]  /*3dd10*/  LOP3.LUT P3, RZ, R3, 0x4000000, RZ, 0xc0, !PT ;  /* 0x0400000003ff7812 */ /* 0x000fe4000786c0ff */
[----:B------:R-:W-:Y:S02]  /*3dd20*/  LOP3.LUT R5, R5, 0xffefffff, RZ, 0xc0, !PT ;  /* 0xffefffff05057812 */ /* 0x000fe400078ec0ff */
[C---:B------:R-:W-:Y:S02]  /*3dd30*/  LOP3.LUT P2, RZ, R3.reuse, 0x8000000, RZ, 0xc0, !PT ;  /* 0x0800000003ff7812 */ /* 0x040fe4000784c0ff */
[----:B------:R-:W-:Y:S02]  /*3dd40*/  LOP3.LUT P1, RZ, R3, 0x10000000, RZ, 0xc0, !PT ;  /* 0x1000000003ff7812 */ /* 0x000fe4000782c0ff */
[----:B------:R-:W-:-:S02]  /*3dd50*/  LOP3.LUT P0, RZ, R73, 0x100, RZ, 0xc0, !PT ;  /* 0x0000010049ff7812 */ /* 0x000fc4000780c0ff */
[----:B------:R-:W-:Y:S02]  /*3dd60*/  @P4 LOP3.LUT R5, R5, 0x100000, RZ, 0xfc, !PT ;  /* 0x0010000005054812 */ /* 0x000fe400078efcff */
[C---:B------:R-:W-:Y:S01]  /*3dd70*/  ISETP.LT.AND P4, PT, R218.reuse, UR23, !P3 ;  /* 0x00000017da007c0c */ /* 0x040fe2000df81270 */
[----:B------:R-:W-:Y:S01]  /*3dd80*/  ULDC UR23, c[0x0][0x228] ;  /* 0x00008a0000177ab9 */ /* 0x000fe20000000800 */
[C---:B------:R-:W-:Y:S01]  /*3dd90*/  ISETP.LT.AND P3, PT, R218.reuse, UR19, !P2 ;  /* 0x00000013da007c0c */ /* 0x040fe2000d761270 */
[----:B------:R-:W-:Y:S01]  /*3dda0*/  ULDC UR19, c[0x0][0x228] ;  /* 0x00008a0000137ab9 */ /* 0x000fe20000000800 */
[C---:B------:R-:W-:Y:S01]  /*3ddb0*/  ISETP.LT.AND P2, PT, R218.reuse, UR15, !P1 ;  /* 0x0000000fda007c0c */ /* 0x040fe2000cf41270 */
[----:B------:R-:W-:Y:S01]  /*3ddc0*/  ULDC UR15, c[0x0][0x228] ;  /* 0x00008a00000f7ab9 */ /* 0x000fe20000000800 */
[----:B------:R-:W-:Y:S01]  /*3ddd0*/  ISETP.LT.AND P1, PT, R218, UR11, !P0 ;  /* 0x0000000bda007c0c */ /* 0x000fe2000c721270 */
[----:B------:R-:W-:Y:S01]  /*3dde0*/  ULDC UR11, c[0x0][0x228] ;  /* 0x00008a00000b7ab9 */ /* 0x000fe20000000800 */
[----:B------:R-:W-:-:S13]  /*3ddf0*/  LOP3.LUT P0, RZ, R6, 0x4000, RZ, 0xc0, !PT ;  /* 0x0000400006ff7812 */ /* 0x000fda000780c0ff */
        /* <DEDUP_REMOVED lines=42> */
[----:B------:R-:W-:Y:S02]  /*3e0a0*/  LOP3.LUT R73, R73, 0xffffffbf, RZ, 0xc0, !PT ;  /* 0xffffffbf49497812 */ /* 0x000fe400078ec0ff */
[----:B------:R-:W-:-:S07]  /*3e0b0*/  @P4 LOP3.LUT R5, R5, 0x80000, RZ, 0xfc, !PT ;  /* 0x0008000005054812 */ /* 0x000fce00078efcff */
[----:B------:R-:W-:Y:S02]  /*3e0c0*/  @P0 LOP3.LUT R73, R73, 0x40, RZ, 0xfc, !PT ;  /* 0x0000004049490812 */ /* 0x000fe400078efcff */
[----:B------:R-:W-:Y:S02]  /*3e0d0*/  LOP3.LUT P0, RZ, R3, 0x80000000, RZ, 0xc0, !PT ;  /* 0x8000000003ff7812 */ /* 0x000fe4000780c0ff */
        /* <DEDUP_REMOVED lines=27> */
[----:B------:R-:W-:-:S09]  /*3e290*/  PRMT R69, R128, 0x3340, R1 ;  /* 0x0000334080457816 */ /* 0x000fd20000000001 */
[----:B------:R-:W-:Y:S02]  /*3e2a0*/  @P0 LOP3.LUT R5, R5, 0x1000, RZ, 0xfc, !PT ;  /* 0x0000100005050812 */ /* 0x000fe400078efcff */
[----:B------:R-:W-:-:S04]  /*3e2b0*/  LOP3.LUT P0, RZ, R73, 0x10, RZ, 0xc0, !PT ;  /* 0x0000001049ff7812 */ /* 0x000fc8000780c0ff */
[----:B------:R-:W-:Y:S02]  /*3e2c0*/  ISETP.LT.AND P0, PT, R218, UR23, !P0 ;  /* 0x00000017da007c0c */ /* 0x000fe4000c701270 */
[----:B------:R-:W-:Y:S02]  /*3e2d0*/  PRMT R68, R136, 0x3340, R1 ;  /* 0x0000334088447816 */ /* 0x000fe40000000001 */
[----:B------:R-:W-:Y:S02]  /*3e2e0*/  PRMT R162, R123, 0x5410, R69 ;  /* 0x000054107ba27816 */ /* 0x000fe40000000045 */
[----:B------:R-:W-:Y:S02]  /*3e2f0*/  PRMT R70, R195, 0x3340, R1 ;  /* 0x00003340c3467816 */ /* 0x000fe40000000001 */
[----:B------:R-:W-:Y:S02]  /*3e300*/  LOP3.LUT R69, R91, 0xffff, RZ, 0xc0, !PT ;  /* 0x0000ffff5b457812 */ /* 0x000fe400078ec0ff */
[----:B------:R-:W-:-:S02]  /*3e310*/  LOP3.LUT R5, R5, 0xfffff7ff, RZ, 0xc0, !PT ;  /* 0xfffff7ff05057812 */ /* 0x000fc400078ec0ff */
[----:B------:R-:W-:Y:S02]  /*3e320*/  PRMT R195, R127, 0x5410, R68 ;  /* 0x000054107fc37816 */ /* 0x000fe40000000044 */
[----:B------:R-:W-:Y:S02]  /*3e330*/  PRMT R160, R122, 0x5410, R70 ;  /* 0x000054107aa07816 */ /* 0x000fe40000000046 */
[----:B------:R-:W-:Y:S02]  /*3e340*/  PRMT R68, R69, 0x3340, R1 ;  /* 0x0000334045447816 */ /* 0x000fe40000000001 */
[----:B------:R-:W-:Y:S02]  /*3e350*/  SHF.R.U32.HI R108, RZ, 0x8, R69 ;  /* 0x00000008ff6c7819 */ /* 0x000fe40000011645 */
[----:B------:R-:W-:Y:S02]  /*3e360*/  LOP3.LUT R70, R97, 0xffff, RZ, 0xc0, !PT ;  /* 0x0000ffff61467812 */ /* 0x000fe400078ec0ff */
[----:B------:R-:W-:Y:S01]  /*3e370*/  LOP3.LUT R69, R77, 0xffff, RZ, 0xc0, !PT ;  /* 0x0000ffff4d457812 */ /* 0x000fe200078ec0ff */
[----:B------:R-:W-:Y:S01]  /*3e380*/  IMAD.MOV.U32 R77, RZ, RZ, R95 ;  /* 0x000000ffff4d7224 */ /* 0x000fe200078e005f */
[----:B------:R-:W-:Y:S01]  /*3e390*/  @P0 LOP3.LUT R5, R5, 0x800, RZ, 0xfc, !PT ;  /* 0x0000080005050812 */ /* 0x000fe200078efcff */
[----:B------:R-:W-:Y:S01]  /*3e3a0*/  IMAD.MOV.U32 R95, RZ, RZ, R101 ;  /* 0x000000ffff5f7224 */ /* 0x000fe200078e0065 */
[----:B------:R-:W-:Y:S01]  /*3e3b0*/  LOP3.LUT P0, RZ, R73, 0x8, RZ, 0xc0, !PT ;  /* 0x0000000849ff7812 */ /* 0x000fe2000780c0ff */
[----:B------:R-:W-:Y:S01]  /*3e3c0*/  IMAD.MOV.U32 R101, RZ, RZ, R105 ;  /* 0x000000ffff657224 */ /* 0x000fe200078e0069 */
[----:B------:R-:W-:-:S02]  /*3e3d0*/  PRMT R71, R74, 0x3340, R1 ;  /* 0x000033404a477816 */ /* 0x000fc40000000001 */
[----:B------:R-:W-:Y:S02]  /*3e3e0*/  PRMT R105, R70, 0x3340, R69 ;  /* 0x0000334046697816 */ /* 0x000fe40000000045 */
[----:B------:R-:W-:Y:S02]  /*3e3f0*/  ISETP.LT.AND P0, PT, R218, UR19, !P0 ;  /* 0x00000013da007c0c */ /* 0x000fe4000c701270 */
[----:B------:R-:W-:Y:S02]  /*3e400*/  PRMT R153, R153, 0x5410, R71 ;  /* 0x0000541099997816 */ /* 0x000fe40000000047 */
[----:B------:R-:W-:Y:S02]  /*3e410*/  PRMT R105, R105, 0x5410, R68 ;  /* 0x0000541069697816 */ /* 0x000fe40000000044 */
[----:B------:R-:W-:Y:S02]  /*3e420*/  SHF.R.U32.HI R68, RZ, 0x8, R70 ;  /* 0x00000008ff447819 */ /* 0x000fe40000011646 */
[----:B------:R-:W-:-:S02]  /*3e430*/  SHF.R.U32.HI R71, RZ, 0x8, R69 ;  /* 0x00000008ff477819 */ /* 0x000fc40000011645 */
[----:B------:R-:W-:Y:S02]  /*3e440*/  LOP3.LUT R68, R68, 0xffff, RZ, 0xc0, !PT ;  /* 0x0000ffff44447812 */ /* 0x000fe400078ec0ff */
[----:B------:R-:W-:Y:S02]  /*3e450*/  LOP3.LUT R71, R71, 0xffff, RZ, 0xc0, !PT ;  /* 0x0000ffff47477812 */ /* 0x000fe400078ec0ff */
[----:B------:R-:W-:Y:S02]  /*3e460*/  LOP3.LUT R69, R77, 0xffff, RZ, 0xc0, !PT ;  /* 0x0000ffff4d457812 */ /* 0x000fe400078ec0ff */
[----:B------:R-:W-:Y:S02]  /*3e470*/  LOP3.LUT R5, R5, 0xfffffbff, RZ, 0xc0, !PT ;  /* 0xfffffbff05057812 */ /* 0x000fe400078ec0ff */
[----:B------:R-:W-:Y:S02]  /*3e480*/  PRMT R71, R68, 0x3340, R71 ;  /* 0x0000334044477816 */ /* 0x000fe40000000047 */
[----:B------:R-:W-:-:S02]  /*3e490*/  PRMT R68, R69, 0x3340, R1 ;  /* 0x0000334045447816 */ /* 0x000fc40000000001 */
[----:B------:R-:W-:Y:S02]  /*3e4a0*/  SHF.R.U32.HI R109, RZ, 0x8, R69 ;  /* 0x00000008ff6d7819 */ /* 0x000fe40000011645 */
[----:B------:R-:W-:Y:S02]  /*3e4b0*/  @P0 LOP3.LUT R5, R5, 0x400, RZ, 0xfc, !PT ;  /* 0x0000040005050812 */ /* 0x000fe400078efcff */
[----:B------:R-:W-:Y:S02]  /*3e4c0*/  LOP3.LUT R70, R95, 0xffff, RZ, 0xc0, !PT ;  /* 0x0000ffff5f467812 */ /* 0x000fe400078ec0ff */
[----:B------:R-:W-:Y:S02]  /*3e4d0*/  LOP3.LUT R69, R101, 0xffff, RZ, 0xc0, !PT ;  /* 0x0000ffff65457812 */ /* 0x000fe400078ec0ff */
[----:B------:R-:W-:Y:S02]  /*3e4e0*/  LOP3.LUT P0, RZ, R73, 0x4, RZ, 0xc0, !PT ;  /* 0x0000000449ff7812 */ /* 0x000fe4000780c0ff */
[----:B------:R-:W-:-:S02]  /*3e4f0*/  PRMT R106, R70, 0x3340, R69 ;  /* 0x00003340466a7816 */ /* 0x000fc40000000045 */
[----:B------:R-:W-:Y:S02]  /*3e500*/  ISETP.LT.AND P0, PT, R218, UR15, !P0 ;  /* 0x0000000fda007c0c */ /* 0x000fe4000c701270 */
[----:B------:R-:W-:Y:S02]  /*3e510*/  PRMT R106, R106, 0x5410, R68 ;  /* 0x000054106a6a7816 */ /* 0x000fe40000000044 */
[----:B------:R-:W-:Y:S02]  /*3e520*/  SHF.R.U32.HI R68, RZ, 0x8, R70 ;  /* 0x00000008ff447819 */ /* 0x000fe40000011646 */
[----:B------:R-:W-:Y:S02]  /*3e530*/  SHF.R.U32.HI R99, RZ, 0x8, R69 ;  /* 0x00000008ff637819 */ /* 0x000fe40000011645 */
[----:B------:R-:W-:Y:S02]  /*3e540*/  LOP3.LUT R68, R68, 0xffff, RZ, 0xc0, !PT ;  /* 0x0000ffff44447812 */ /* 0x000fe400078ec0ff */
[----:B------:R-:W-:-:S02]  /*3e550*/  LOP3.LUT R99, R99, 0xffff, RZ, 0xc0, !PT ;  /* 0x0000ffff63637812 */ /* 0x000fc400078ec0ff */
[----:B------:R-:W-:Y:S02]  /*3e560*/  LOP3.LUT R5, R5, 0xfffffdff, RZ, 0xc0, !PT ;  /* 0xfffffdff05057812 */ /* 0x000fe400078ec0ff */
[----:B------:R-:W-:Y:S02]  /*3e570*/  LOP3.LUT R69, R159, 0xffff, RZ, 0xc0, !PT ;  /* 0x0000ffff9f457812 */ /* 0x000fe400078ec0ff */
[----:B------:R-:W-:Y:S02]  /*3e580*/  PRMT R99, R68, 0x3340, R99 ;  /* 0x0000334044637816 */ /* 0x000fe40000000063 */
[----:B------:R-:W-:Y:S02]  /*3e590*/  @P0 LOP3.LUT R5, R5, 0x200, RZ, 0xfc, !PT ;  /* 0x0000020005050812 */ /* 0x000fe400078efcff */
[----:B------:R-:W-:Y:S02]  /*3e5a0*/  PRMT R68, R69, 0x3340, R1 ;  /* 0x0000334045447816 */ /* 0x000fe40000000001 */
[----:B------:R-:W-:-:S02]  /*3e5b0*/  SHF.R.U32.HI R110, RZ, 0x8, R69 ;  /* 0x00000008ff6e7819 */ /* 0x000fc40000011645 */
[----:B------:R-:W-:Y:S02]  /*3e5c0*/  LOP3.LUT P0, RZ, R73, 0x2, RZ, 0xc0, !PT ;  /* 0x0000000249ff7812 */ /* 0x000fe4000780c0ff */
[----:B------:R-:W-:Y:S02]  /*3e5d0*/  LOP3.LUT R70, R82, 0xffff, RZ, 0xc0, !PT ;  /* 0x0000ffff52467812 */ /* 0x000fe400078ec0ff */
[----:B------:R-:W-:Y:S02]  /*3e5e0*/  LOP3.LUT R69, R93, 0xffff, RZ, 0xc0, !PT ;  /* 0x0000ffff5d457812 */ /* 0x000fe400078ec0ff */
[----:B------:R-:W-:Y:S02]  /*3e5f0*/  ISETP.LT.AND P0, PT, R218, UR11, !P0 ;  /* 0x0000000bda007c0c */ /* 0x000fe4000c701270 */
[----:B------:R-:W-:Y:S02]  /*3e600*/  PRMT R128, R70, 0x3340, R69 ;  /* 0x0000334046807816 */ /* 0x000fe40000000045 */
[----:B------:R-:W-:-:S02]  /*3e610*/  LOP3.LUT R72, R100, 0xffff, RZ, 0xc0, !PT ;  /* 0x0000ffff64487812 */ /* 0x000fc400078ec0ff */
[----:B------:R-:W-:Y:S02]  /*3e620*/  PRMT R128, R128, 0x5410, R68 ;  /* 0x0000541080807816 */ /* 0x000fe40000000044 */
[----:B------:R-:W-:Y:S01]  /*3e630*/  LOP3.LUT R68, R152, 0xffff, RZ, 0xc0, !PT ;  /* 0x0000ffff98447812 */ /* 0x000fe200078ec0ff */
[----:B------:R-:W-:Y:S02]  /*3e640*/  IMAD.MOV.U32 R152, RZ, RZ, R89 ;  /* 0x000000ffff987224 */ /* 0x000fe400078e0059 */
[----:B------:R-:W-:Y:S01]  /*3e650*/  IMAD.MOV.U32 R89, RZ, RZ, R145 ;  /* 0x000000ffff597224 */ /* 0x000fe200078e0091 */
[----:B------:R-:W-:Y:S01]  /*3e660*/  LOP3.LUT R5, R5, 0xfffffeff, RZ, 0xc0, !PT ;  /* 0xfffffeff05057812 */ /* 0x000fe200078ec0ff */
[----:B------:R-:W-:Y:S01]  /*3e670*/  IMAD.MOV.U32 R145, RZ, RZ, R143 ;  /* 0x000000ffff917224 */ /* 0x000fe200078e008f */
[----:B------:R-:W-:Y:S01]  /*3e680*/  SHF.R.U32.HI R98, RZ, 0x8, R69 ;  /* 0x00000008ff627819 */ /* 0x000fe20000011645 */
[----:B------:R-:W-:Y:S01]  /*3e690*/  IMAD.MOV.U32 R143, RZ, RZ, R172 ;  /* 0x000000ffff8f7224 */ /* 0x000fe200078e00ac */
[----:B------:R-:W-:-:S02]  /*3e6a0*/  SHF.R.U32.HI R70, RZ, 0x8, R70 ;  /* 0x00000008ff467819 */ /* 0x000fc40000011646 */
[----:B------:R-:W-:Y:S02]  /*3e6b0*/  SHF.R.U32.HI R69, RZ, 0x8, R72 ;  /* 0x00000008ff457819 */ /* 0x000fe40000011648 */
[--C-:B------:R-:W-:Y:S02]  /*3e6c0*/  SHF.R.U32.HI R172, RZ, 0x8, R68.reuse ;  /* 0x00000008ffac7819 */ /* 0x100fe40000011644 */
[----:B------:R-:W-:Y:S02]  /*3e6d0*/  @P0 LOP3.LUT R5, R5, 0x100, RZ, 0xfc, !PT ;  /* 0x0000010005050812 */ /* 0x000fe400078efcff */
[----:B------:R-:W-:Y:S02]  /*3e6e0*/  PRMT R72, R72, 0x3340, R68 ;  /* 0x0000334048487816 */ /* 0x000fe40000000044 */
[----:B------:R-:W-:Y:S02]  /*3e6f0*/  LOP3.LUT P0, RZ, R73, 0x1, RZ, 0xc0, !PT ;  /* 0x0000000149ff7812 */ /* 0x000fe4000780c0ff */
[----:B------:R-:W-:-:S02]  /*3e700*/  LOP3.LUT R68, R70, 0xffff, RZ, 0xc0, !PT ;  /* 0x0000ffff46447812 */ /* 0x000fc400078ec0ff */
[----:B------:R-:W-:Y:S02]  /*3e710*/  LOP3.LUT R98, R98, 0xffff, RZ, 0xc0, !PT ;  /* 0x0000ffff62627812 */ /* 0x000fe400078ec0ff */
[----:B------:R-:W-:Y:S02]  /*3e720*/  LOP3.LUT R69, R69, 0xffff, RZ, 0xc0, !PT ;  /* 0x0000ffff45457812 */ /* 0x000fe400078ec0ff */
[----:B------:R-:W-:Y:S02]  /*3e730*/  LOP3.LUT R172, R172, 0xffff, RZ, 0xc0, !PT ;  /* 0x0000ffffacac7812 */ /* 0x000fe400078ec0ff */
[----:B------:R-:W-:Y:S02]  /*3e740*/  LOP3.LUT R75, R75, 0xffff, RZ, 0xc0, !PT ;  /* 0x0000ffff4b4b7812 */ /* 0x000fe400078ec0ff */
[----:B------:R-:W-:Y:S02]  /*3e750*/  LOP3.LUT R161, R161, 0xffff, RZ, 0xc0, !PT ;  /* 0x0000ffffa1a17812 */ /* 0x000fe400078ec0ff */
[----:B------:R-:W-:-:S02]  /*3e760*/  LOP3.LUT R73, R76, 0xffff, RZ, 0xc0, !PT ;  /* 0x0000ffff4c497812 */ /* 0x000fc400078ec0ff */
[----:B------:R-:W-:Y:S02]  /*3e770*/  PRMT R98, R68, 0x3340, R98 ;  /* 0x0000334044627816 */ /* 0x000fe40000000062 */
[----:B------:R-:W-:Y:S02]  /*3e780*/  PRMT R172, R69, 0x3340, R172 ;  /* 0x0000334045ac7816 */ /* 0x000fe400000000ac */
[----:B------:R-:W-:Y:S02]  /*3e790*/  PRMT R68, R161, 0x3340, R1 ;  /* 0x00003340a1447816 */ /* 0x000fe40000000001 */
[----:B------:R-:W-:Y:S02]  /*3e7a0*/  PRMT R69, R75, 0x3340, R73 ;  /* 0x000033404b457816 */ /* 0x000fe40000000049 */
[----:B------:R-:W-:Y:S02]  /*3e7b0*/  LOP3.LUT R74, R104, 0xffff, RZ, 0xc0, !PT ;  /* 0x0000ffff684a7812 */ /* 0x000fe400078ec0ff */
[----:B------:R-:W-:-:S02]  /*3e7c0*/  LOP3.LUT R155, R155, 0xffff, RZ, 0xc0, !PT ;  /* 0x0000ffff9b9b7812 */ /* 0x000fc400078ec0ff */
[----:B------:R-:W-:Y:S01]  /*3e7d0*/  LOP3.LUT R70, R152, 0xffff, RZ, 0xc0, !PT ;  /* 0x0000ffff98467812 */ /* 0x000fe200078ec0ff */
[----:B------:R-:W-:Y:S01]  /*3e7e0*/  IMAD.MOV.U32 R76, RZ, RZ, R154 ;  /* 0x000000ffff4c7224 */ /* 0x000fe200078e009a */
[----:B------:R-:W-:Y:S02]  /*3e7f0*/  PRMT R154, R69, 0x5410, R68 ;  /* 0x00005410459a7816 */ /* 0x000fe40000000044 */
[----:B------:R-:W-:Y:S02]  /*3e800*/  PRMT R68, R155, 0x3340, R1 ;  /* 0x000033409b447816 */ /* 0x000fe40000000001 */
[----:B------:R-:W-:Y:S01]  /*3e810*/  PRMT R69, R74, 0x3340, R70 ;  /* 0x000033404a457816 */ /* 0x000fe20000000046 */
[----:B------:R-:W-:Y:S02]  /*3e820*/  IMAD.MOV.U32 R104, RZ, RZ, R89 ;  /* 0x000000ffff687224 */ /* 0x000fe400078e0059 */
[----:B------:R-:W-:Y:S01]  /*3e830*/  IMAD.MOV.U32 R152, RZ, RZ, R168 ;  /* 0x000000ffff987224 */ /* 0x000fe200078e00a8 */
[----:B------:R-:W-:Y:S01]  /*3e840*/  PRMT R168, R69, 0x5410, R68 ;  /* 0x0000541045a87816 */ /* 0x000fe20000000044 */
[----:B------:R-:W-:Y:S01]  /*3e850*/  IMAD.MOV.U32 R89, RZ, RZ, R143 ;  /* 0x000000ffff597224 */ /* 0x000fe200078e008f */
[----:B------:R-:W-:-:S02]  /*3e860*/  SHF.R.U32.HI R68, RZ, 0x8, R74 ;  /* 0x00000008ff447819 */ /* 0x000fc4000001164a */
[----:B------:R-:W-:Y:S02]  /*3e870*/  SHF.R.U32.HI R159, RZ, 0x8, R70 ;  /* 0x00000008ff9f7819 */ /* 0x000fe40000011646 */
        /* <DEDUP_REMOVED lines=10> */
[----:B------:R-:W-:-:S02]  /*3e920*/  PRMT R143, R69, 0x3340, R143 ;  /* 0x00003340458f7816 */ /* 0x000fc4000000008f */
[----:B------:R-:W-:Y:S02]  /*3e930*/  PRMT R68, R163, 0x3340, R1 ;  /* 0x00003340a3447816 */ /* 0x000fe40000000001 */
[--C-:B------:R-:W-:Y:S01]  /*3e940*/  PRMT R69, R73, 0x3340, R70.reuse ;  /* 0x0000334049457816 */ /* 0x100fe20000000046 */
[----:B------:R-:W-:Y:S01]  /*3e950*/  IMAD.MOV.U32 R83, RZ, RZ, R147 ;  /* 0x000000ffff537224 */ /* 0x000fe200078e0093 */
[----:B------:R-:W-:Y:S02]  /*3e960*/  SHF.R.U32.HI R127, RZ, 0x8, R70 ;  /* 0x00000008ff7f7819 */ /* 0x000fe40000011646 */
[----:B------:R-:W-:Y:S02]  /*3e970*/  PRMT R147, R69, 0x5410, R68 ;  /* 0x0000541045937816 */ /* 0x000fe40000000044 */
[----:B------:R-:W-:Y:S02]  /*3e980*/  SHF.R.U32.HI R68, RZ, 0x8, R73 ;  /* 0x00000008ff447819 */ /* 0x000fe40000011649 */
[----:B------:R-:W-:-:S02]  /*3e990*/  LOP3.LUT R127, R127, 0xffff, RZ, 0xc0, !PT ;  /* 0x0000ffff7f7f7812 */ /* 0x000fc400078ec0ff */
[----:B------:R-:W-:Y:S02]  /*3e9a0*/  LOP3.LUT R68, R68, 0xffff, RZ, 0xc0, !PT ;  /* 0x0000ffff44447812 */ /* 0x000fe400078ec0ff */
[----:B------:R-:W-:Y:S02]  /*3e9b0*/  LOP3.LUT R69, R104, 0xffff, RZ, 0xc0, !PT ;  /* 0x0000ffff68457812 */ /* 0x000fe400078ec0ff */
[----:B------:R-:W-:Y:S02]  /*3e9c0*/  PRMT R127, R68, 0x3340, R127 ;  /* 0x00003340447f7816 */ /* 0x000fe4000000007f */
[----:B------:R-:W-:Y:S02]  /*3e9d0*/  PRMT R68, R69, 0x3340, R1 ;  /* 0x0000334045447816 */ /* 0x000fe40000000001 */
[----:B------:R-:W-:Y:S02]  /*3e9e0*/  SHF.R.U32.HI R70, RZ, 0x8, R69 ;  /* 0x00000008ff467819 */ /* 0x000fe40000011645 */
[----:B------:R-:W-:Y:S01]  /*3e9f0*/  LOP3.LUT R69, R89, 0xffff, RZ, 0xc0, !PT ;  /* 0x0000ffff59457812 */ /* 0x000fe200078ec0ff */
[----:B------:R-:W-:Y:S01]  /*3ea00*/  IMAD.MOV.U32 R89, RZ, RZ, R79 ;  /* 0x000000ffff597224 */ /* 0x000fe200078e004f */
[----:B------:R-:W-:Y:S01]  /*3ea10*/  LOP3.LUT R75, R83, 0xffff, RZ, 0xc0, !PT ;  /* 0x0000ffff534b7812 */ /* 0x000fe200078ec0ff */
[----:B------:R-:W-:Y:S01]  /*3ea20*/  IMAD.MOV.U32 R79, RZ, RZ, R84 ;  /* 0x000000ffff4f7224 */ /* 0x000fe200078e0054 */
[----:B------:R-:W-:-:S04]  /*3ea30*/  LOP3.LUT R74, R139, 0xffff, RZ, 0xc0, !PT ;  /* 0x0000ffff8b4a7812 */ /* 0x000fc800078ec0ff */
[--C-:B------:R-:W-:Y:S02]  /*3ea40*/  PRMT R139, R75, 0x3340, R74.reuse ;  /* 0x000033404b8b7816 */ /* 0x100fe4000000004a */
[----:B------:R-:W-:Y:S02]  /*3ea50*/  SHF.R.U32.HI R101, RZ, 0x8, R74 ;  /* 0x00000008ff657819 */ /* 0x000fe4000001164a */
[----:B------:R-:W-:Y:S02]  /*3ea60*/  LOP3.LUT R74, R79, 0xffff, RZ, 0xc0, !PT ;  /* 0x0000ffff4f4a7812 */ /* 0x000fe400078ec0ff */
[----:B------:R-:W2:Y:S04]  /*3ea70*/  LDL.LU R79, [R1+0xe8c] ;  /* 0x000e8c00014f7983 */ /* 0x000ea80000300800 */
[----:B------:R-:W3:Y:S04]  /*3ea80*/  LDL.LU R97, [R1+0xed4] ;  /* 0x000ed40001617983 */ /* 0x000ee80000300800 */
[----:B------:R-:W4:Y:S04]  /*3ea90*/  LDL.LU R77, [R1+0x1054] ;  /* 0x00105400014d7983 */ /* 0x000f280000300800 */
[----:B------:R-:W4:Y:S04]  /*3eaa0*/  LDL.LU R95, [R1+0xeb8] ;  /* 0x000eb800015f7983 */ /* 0x000f280000300800 */
[----:B------:R-:W4:Y:S01]  /*3eab0*/  LDL.LU R82, [R1+0xf9c] ;  /* 0x000f9c0001527983 */ /* 0x000f220000300800 */
[----:B------:R-:W-:-:S03]  /*3eac0*/  LOP3.LUT R73, R152, 0xffff, RZ, 0xc0, !PT ;  /* 0x0000ffff98497812 */ /* 0x000fc600078ec0ff */
[----:B------:R-:W4:Y:S04]  /*3ead0*/  LDL.LU R93, [R1+0x105c] ;  /* 0x00105c00015d7983 */ /* 0x000f280000300800 */
[----:B------:R-:W4:Y:S04]  /*3eae0*/  LDL.LU R104, [R1+0xebc] ;  /* 0x000ebc0001687983 */ /* 0x000f280000300800 */
[----:B------:R-:W4:Y:S01]  /*3eaf0*/  LDL.LU R152, [R1+0xfac] ;  /* 0x000fac0001987983 */ /* 0x000f220000300800 */
[----:B------:R-:W-:Y:S01]  /*3eb00*/  IMAD.MOV.U32 R84, RZ, RZ, R144 ;  /* 0x000000ffff547224 */ /* 0x000fe200078e0090 */
[----:B------:R-:W-:-:S02]  /*3eb10*/  PRMT R144, R73, 0x3340, R69 ;  /* 0x0000334049907816 */ /* 0x000fc40000000045 */
[----:B------:R-:W-:Y:S01]  /*3eb20*/  SHF.R.U32.HI R100, RZ, 0x8, R69 ;  /* 0x00000008ff647819 */ /* 0x000fe20000011645 */
[----:B------:R-:W4:Y:S01]  /*3eb30*/  LDL.LU R83, [R1+0x100c] ;  /* 0x00100c0001537983 */ /* 0x000f220000300800 */
[----:B------:R-:W-:Y:S02]  /*3eb40*/  PRMT R144, R144, 0x5410, R68 ;  /* 0x0000541090907816 */ /* 0x000fe40000000044 */
[----:B------:R-:W-:Y:S02]  /*3eb50*/  SHF.R.U32.HI R68, RZ, 0x8, R73 ;  /* 0x00000008ff447819 */ /* 0x000fe40000011649 */
[----:B------:R-:W-:Y:S02]  /*3eb60*/  LOP3.LUT R100, R100, 0xffff, RZ, 0xc0, !PT ;  /* 0x0000ffff64647812 */ /* 0x000fe400078ec0ff */
[----:B------:R-:W-:Y:S02]  /*3eb70*/  LOP3.LUT R68, R68, 0xffff, RZ, 0xc0, !PT ;  /* 0x0000ffff44447812 */ /* 0x000fe400078ec0ff */
[----:B------:R-:W-:-:S02]  /*3eb80*/  LOP3.LUT R69, R86, 0xffff, RZ, 0xc0, !PT ;  /* 0x0000ffff56457812 */ /* 0x000fc400078ec0ff */
[----:B------:R-:W-:Y:S02]  /*3eb90*/  PRMT R100, R68, 0x3340, R100 ;  /* 0x0000334044647816 */ /* 0x000fe40000000064 */
[----:B------:R-:W-:Y:S02]  /*3eba0*/  PRMT R68, R69, 0x3340, R1 ;  /* 0x0000334045447816 */ /* 0x000fe40000000001 */
[----:B------:R-:W-:Y:S02]  /*3ebb0*/  LOP3.LUT R73, R170, 0xffff, RZ, 0xc0, !PT ;  /* 0x0000ffffaa497812 */ /* 0x000fe400078ec0ff */
[----:B------:R-:W-:Y:S02]  /*3ebc0*/  SHF.R.U32.HI R75, RZ, 0x8, R75 ;  /* 0x00000008ff4b7819 */ /* 0x000fe4000001164b */
[----:B------:R-:W-:Y:S02]  /*3ebd0*/  PRMT R139, R139, 0x5410, R68 ;  /* 0x000054108b8b7816 */ /* 0x000fe40000000044 */
[----:B------:R-:W-:-:S02]  /*3ebe0*/  PRMT R68, R73, 0x3340, R1 ;  /* 0x0000334049447816 */ /* 0x000fc40000000001 */
[----:B------:R-:W-:Y:S01]  /*3ebf0*/  SHF.R.U32.HI R86, RZ, 0x8, R73 ;  /* 0x00000008ff567819 */ /* 0x000fe20000011649 */
[----:B------:R-:W-:Y:S01]  /*3ec00*/  IMAD.MOV.U32 R91, RZ, RZ, R84 ;  /* 0x000000ffff5b7224 */ /* 0x000fe200078e0054 */
[----:B------:R-:W-:Y:S02]  /*3ec10*/  LOP3.LUT R73, R75, 0xffff, RZ, 0xc0, !PT ;  /* 0x0000ffff4b497812 */ /* 0x000fe400078ec0ff */
[----:B------:R-:W-:Y:S02]  /*3ec20*/  LOP3.LUT R101, R101, 0xffff, RZ, 0xc0, !PT ;  /* 0x0000ffff65657812 */ /* 0x000fe400078ec0ff */
[----:B------:R-:W-:Y:S02]  /*3ec30*/  LOP3.LUT R76, R89, 0xffff, RZ, 0xc0, !PT ;  /* 0x0000ffff594c7812 */ /* 0x000fe400078ec0ff */
[----:B------:R-:W4:Y:S01]  /*3ec40*/  LDL.LU R89, [R1+0xea4] ;  /* 0x000ea40001597983 */ /* 0x000f220000300800 */
[----:B------:R-:W-:-:S03]  /*3ec50*/  LOP3.LUT R75, R138, 0xffff, RZ, 0xc0, !PT ;  /* 0x0000ffff8a4b7812 */ /* 0x000fc600078ec0ff */
[----:B------:R-:W4:Y:S01]  /*3ec60*/  LDL.LU R84, [R1+0xf2c] ;  /* 0x000f2c0001547983 */ /* 0x000f220000300800 */
[----:B------:R-:W-:Y:S02]  /*3ec70*/  PRMT R101, R73, 0x3340, R101 ;  /* 0x0000334049657816 */ /* 0x000fe40000000065 */
[----:B------:R-:W-:Y:S01]  /*3ec80*/  PRMT R138, R76, 0x3340, R74 ;  /* 0x000033404c8a7816 */ /* 0x000fe2000000004a */
[----:B------:R-:W4:Y:S01]  /*3ec90*/  LDL.LU R112, [R1+0x1044] ;  /* 0x0010440001707983 */ /* 0x000f220000300800 */
[----:B------:R-:W-:Y:S02]  /*3eca0*/  LOP3.LUT R171, R171, 0xffff, RZ, 0xc0, !PT ;  /* 0x0000ffffabab7812 */ /* 0x000fe400078ec0ff */
[----:B------:R-:W-:Y:S02]  /*3ecb0*/  LOP3.LUT R73, R145, 0xffff, RZ, 0xc0, !PT ;  /* 0x0000ffff91497812 */ /* 0x000fe400078ec0ff */
[----:B------:R-:W-:Y:S02]  /*3ecc0*/  PRMT R138, R138, 0x5410, R68 ;  /* 0x000054108a8a7816 */ /* 0x000fe40000000044 */
[----:B------:R-:W-:-:S02]  /*3ecd0*/  PRMT R68, R171, 0x3340, R1 ;  /* 0x00003340ab447816 */ /* 0x000fc40000000001 */
[----:B------:R-:W-:Y:S02]  /*3ece0*/  PRMT R145, R75, 0x3340, R73 ;  /* 0x000033404b917816 */ /* 0x000fe40000000049 */
[----:B------:R-:W-:Y:S02]  /*3ecf0*/  SHF.R.U32.HI R75, RZ, 0x8, R75 ;  /* 0x00000008ff4b7819 */ /* 0x000fe4000001164b */
[----:B------:R-:W-:Y:S02]  /*3ed00*/  SHF.R.U32.HI R111, RZ, 0x8, R73 ;  /* 0x00000008ff6f7819 */ /* 0x000fe40000011649 */
        /* <DEDUP_REMOVED lines=8> */
[----:B------:R-:W-:-:S02]  /*3ed90*/  LOP3.LUT R74, R91, 0xffff, RZ, 0xc0, !PT ;  /* 0x0000ffff5b4a7812 */ /* 0x000fc400078ec0ff */
[----:B------:R-:W-:Y:S01]  /*3eda0*/  PRMT R102, R68, 0x3340, R102 ;  /* 0x0000334044667816 */ /* 0x000fe20000000066 */
[----:B------:R-:W4:Y:S01]  /*3edb0*/  LDL.LU R91, [R1+0xeb4] ;  /* 0x000eb400015b7983 */ /* 0x000f220000300800 */
[----:B------:R-:W-:Y:S02]  /*3edc0*/  LOP3.LUT R169, R169, 0xffff, RZ, 0xc0, !PT ;  /* 0x0000ffffa9a97812 */ /* 0x000fe400078ec0ff */
[----:B--2---:R-:W-:Y:S02]  /*3edd0*/  LOP3.LUT R79, R79, 0xffff, RZ, 0xc0, !PT ;  /* 0x0000ffff4f4f7812 */ /* 0x004fe400078ec0ff */
[----:B---3--:R-:W-:Y:S02]  /*3ede0*/  LOP3.LUT R73, R97, 0xffff, RZ, 0xc0, !PT ;  /* 0x0000ffff61497812 */ /* 0x008fe400078ec0ff */
[----:B------:R-:W-:Y:S02]  /*3edf0*/  PRMT R68, R79, 0x3340, R1 ;  /* 0x000033404f447816 */ /* 0x000fe40000000001 */
[----:B------:R-:W-:-:S04]  /*3ee00*/  PRMT R137, R74, 0x3340, R73 ;  /* 0x000033404a897816 */ /* 0x000fc80000000049 */
[----:B------:R-:W-:Y:S02]  /*3ee10*/  PRMT R137, R137, 0x5410, R68 ;  /* 0x0000541089897816 */ /* 0x000fe40000000044 */
[----:B------:R-:W-:-:S04]  /*3ee20*/  PRMT R68, R169, 0x3340, R1 ;  /* 0x00003340a9447816 */ /* 0x000fc80000000001 */
[----:B------:R-:W-:Y:S02]  /*3ee30*/  PRMT R219, R72, 0x5410, R68 ;  /* 0x0000541048db7816 */ /* 0x000fe40000000044 */
[----:B----4-:R-:W-:Y:S02]  /*3ee40*/  LOP3.LUT R72, R82, 0xffff, RZ, 0xc0, !PT ;  /* 0x0000ffff52487812 */ /* 0x010fe400078ec0ff */
[----:B------:R-:W2:Y:S01]  /*3ee50*/  LDL.LU R82, [R1+0xf80] ;  /* 0x000f800001527983 */ /* 0x000ea20000300800 */
[----:B------:R-:W-:Y:S02]  /*3ee60*/  SHF.R.U32.HI R74, RZ, 0x8, R74 ;  /* 0x00000008ff4a7819 */ /* 0x000fe4000001164a */
[----:B------:R-:W-:Y:S02]  /*3ee70*/  SHF.R.U32.HI R103, RZ, 0x8, R73 ;  /* 0x00000008ff677819 */ /* 0x000fe40000011649 */
[----:B------:R-:W-:Y:S02]  /*3ee80*/  LOP3.LUT R73, R74, 0xffff, RZ, 0xc0, !PT ;  /* 0x0000ffff4a497812 */ /* 0x000fe400078ec0ff */
[----:B------:R-:W-:-:S02]  /*3ee90*/  LOP3.LUT R80, R95, 0xffff, RZ, 0xc0, !PT ;  /* 0x0000ffff5f507812 */ /* 0x000fc400078ec0ff */
[----:B------:R-:W-:Y:S01]  /*3eea0*/  LOP3.LUT R74, R104, 0xffff, RZ, 0xc0, !PT ;  /* 0x0000ffff684a7812 */ /* 0x000fe200078ec0ff */
[----:B------:R-:W3:Y:S01]  /*3eeb0*/  LDL.LU R95, [R1+0x1080] ;  /* 0x00108000015f7983 */ /* 0x000ee20000300800 */
[----:B------:R-:W-:-:S03]  /*3eec0*/  LOP3.LUT R75, R152, 0xffff, RZ, 0xc0, !PT ;  /* 0x0000ffff984b7812 */ /* 0x000fc600078ec0ff */
[----:B------:R-:W4:Y:S04]  /*3eed0*/  LDL.LU R104, [R1+0xee4] ;  /* 0x000ee40001687983 */ /* 0x000f280000300800 */
[----:B------:R-:W3:Y:S01]  /*3eee0*/  LDL.LU R152, [R1+0xff0] ;  /* 0x000ff00001987983 */ /* 0x000ee20000300800 */
[----:B------:R-:W-:Y:S02]  /*3eef0*/  LOP3.LUT R103, R103, 0xffff, RZ, 0xc0, !PT ;  /* 0x0000ffff67677812 */ /* 0x000fe400078ec0ff */
[----:B------:R-:W-:Y:S01]  /*3ef00*/  PRMT R68, R80, 0x3340, R1 ;  /* 0x0000334050447816 */ /* 0x000fe20000000001 */
[----:B------:R-:W3:Y:S01]  /*3ef10*/  LDL.LU R216, [R1+0xf04] ;  /* 0x000f040001d87983 */ /* 0x000ee20000300800 */
[----:B------:R-:W-:Y:S02]  /*3ef20*/  PRMT R103, R73, 0x3340, R103 ;  /* 0x0000334049677816 */ /* 0x000fe40000000067 */
[----:B------:R-:W-:Y:S01]  /*3ef30*/  LOP3.LUT R73, R77, 0xffff, RZ, 0xc0, !PT ;  /* 0x0000ffff4d497812 */ /* 0x000fe200078ec0ff */
[----:B------:R-:W3:Y:S01]  /*3ef40*/  LDL.LU R96, [R1+0x1084] ;  /* 0x0010840001607983 */ /* 0x000ee20000300800 */
[----:B------:R-:W-:-:S02]  /*3ef50*/  LOP3.LUT R76, R93, 0xffff, RZ, 0xc0, !PT ;  /* 0x0000ffff5d4c7812 */ /* 0x000fc400078ec0ff */
[----:B------:R-:W-:Y:S01]  /*3ef60*/  PRMT R123, R73, 0x3340, R72 ;  /* 0x00003340497b7816 */ /* 0x000fe20000000048 */
[----:B------:R-:W3:Y:S01]  /*3ef70*/  LDL.LU R94, [R1+0xf00] ;  /* 0x000f0000015e7983 */ /* 0x000ee20000300800 */
[----:B------:R-:W-:Y:S02]  /*3ef80*/  PRMT R175, R113, 0x5410, R175 ;  /* 0x0000541071af7816 */ /* 0x000fe400000000af */
[----:B------:R-:W-:Y:S01]  /*3ef90*/  PRMT R123, R123, 0x5410, R68 ;  /* 0x000054107b7b7816 */ /* 0x000fe20000000044 */
[----:B------:R-:W3:Y:S01]  /*3efa0*/  LDL.LU R87, [R1+0x1004] ;  /* 0x0010040001577983 */ /* 0x000ee20000300800 */
[----:B------:R-:W-:Y:S02]  /*3efb0*/  PRMT R68, R74, 0x3340, R1 ;  /* 0x000033404a447816 */ /* 0x000fe40000000001 */
[----:B------:R-:W-:Y:S02]  /*3efc0*/  PRMT R113, R76, 0x3340, R75 ;  /* 0x000033404c717816 */ /* 0x000fe4000000004b */
[----:B------:R-:W-:-:S02]  /*3efd0*/  LOP3.LUT R78, R83, 0xffff, RZ, 0xc0, !PT ;  /* 0x0000ffff534e7812 */ /* 0x000fc400078ec0ff */
[----:B------:R-:W-:Y:S02]  /*3efe0*/  LOP3.LUT R81, R89, 0xffff, RZ, 0xc0, !PT ;  /* 0x0000ffff59517812 */ /* 0x000fe400078ec0ff */
[----:B------:R-:W-:Y:S02]  /*3eff0*/  LOP3.LUT R77, R84, 0xffff, RZ, 0xc0, !PT ;  /* 0x0000ffff544d7812 */ /* 0x000fe400078ec0ff */
[----:B------:R-:W-:Y:S02]  /*3f000*/  PRMT R113, R113, 0x5410, R68 ;  /* 0x0000541071717816 */ /* 0x000fe40000000044 */
[----:B------:R-:W-:Y:S02]  /*3f010*/  PRMT R68, R81, 0x3340, R1 ;  /* 0x0000334051447816 */ /* 0x000fe40000000001 */
[----:B------:R-:W-:Y:S02]  /*3f020*/  PRMT R122, R78, 0x3340, R77 ;  /* 0x000033404e7a7816 */ /* 0x000fe4000000004d */
[----:B------:R-:W-:-:S02]  /*3f030*/  SHF.R.U32.HI R93, RZ, 0x8, R72 ;  /* 0x00000008ff5d7819 */ /* 0x000fc40000011648 */
[----:B------:R-:W-:Y:S02]  /*3f040*/  PRMT R122, R122, 0x5410, R68 ;  /* 0x000054107a7a7816 */ /* 0x000fe40000000044 */
[----:B------:R-:W-:Y:S02]  /*3f050*/  SHF.R.U32.HI R68, RZ, 0x8, R73 ;  /* 0x00000008ff447819 */ /* 0x000fe40000011649 */
[----:B------:R-:W-:Y:S02]  /*3f060*/  LOP3.LUT R93, R93, 0xffff, RZ, 0xc0, !PT ;  /* 0x0000ffff5d5d7812 */ /* 0x000fe400078ec0ff */
[----:B------:R-:W-:Y:S02]  /*3f070*/  LOP3.LUT R68, R68, 0xffff, RZ, 0xc0, !PT ;  /* 0x0000ffff44447812 */ /* 0x000fe400078ec0ff */
[----:B------:R-:W-:Y:S02]  /*3f080*/  SHF.R.U32.HI R89, RZ, 0x8, R75 ;  /* 0x00000008ff597819 */ /* 0x000fe4000001164b */
[----:B------:R-:W-:-:S02]  /*3f090*/  PRMT R93, R68, 0x3340, R93 ;  /* 0x00003340445d7816 */ /* 0x000fc4000000005d */
[----:B------:R-:W-:Y:S02]  /*3f0a0*/  SHF.R.U32.HI R68, RZ, 0x8, R76 ;  /* 0x00000008ff447819 */ /* 0x000fe4000001164c */
[----:B------:R-:W-:Y:S02]  /*3f0b0*/  LOP3.LUT R89, R89, 0xffff, RZ, 0xc0, !PT ;  /* 0x0000ffff59597812 */ /* 0x000fe400078ec0ff */
[----:B------:R-:W-:Y:S02]  /*3f0c0*/  LOP3.LUT R68, R68, 0xffff, RZ, 0xc0, !PT ;  /* 0x0000ffff44447812 */ /* 0x000fe400078ec0ff */
[----:B------:R-:W-:Y:S02]  /*3f0d0*/  SHF.R.U32.HI R97, RZ, 0x8, R77 ;  /* 0x00000008ff617819 */ /* 0x000fe4000001164d */
[----:B------:R-:W-:Y:S02]  /*3f0e0*/  PRMT R89, R68, 0x3340, R89 ;  /* 0x0000334044597816 */ /* 0x000fe40000000059 */
[----:B------:R-:W-:-:S02]  /*3f0f0*/  SHF.R.U32.HI R68, RZ, 0x8, R78 ;  /* 0x00000008ff447819 */ /* 0x000fc4000001164e */
[----:B------:R-:W-:Y:S02]  /*3f100*/  SHF.R.U32.HI R84, RZ, 0x8, R74 ;  /* 0x00000008ff547819 */ /* 0x000fe4000001164a */
[----:B------:R-:W-:Y:S02]  /*3f110*/  LOP3.LUT R68, R68, 0xffff, RZ, 0xc0, !PT ;  /* 0x0000ffff44447812 */ /* 0x000fe400078ec0ff */
[----:B------:R-:W-:Y:S02]  /*3f120*/  LOP3.LUT R97, R97, 0xffff, RZ, 0xc0, !PT ;  /* 0x0000ffff61617812 */ /* 0x000fe400078ec0ff */
[----:B------:R-:W-:Y:S02]  /*3f130*/  LOP3.LUT R74, R112, 0xffff, RZ, 0xc0, !PT ;  /* 0x0000ffff704a7812 */ /* 0x000fe400078ec0ff */
[----:B------:R-:W-:Y:S02]  /*3f140*/  LOP3.LUT R72, R91, 0xffff, RZ, 0xc0, !PT ;  /* 0x0000ffff5b487812 */ /* 0x000fe400078ec0ff */
[----:B------:R-:W-:-:S02]  /*3f150*/  PRMT R97, R68, 0x3340, R97 ;  /* 0x0000334044617816 */ /* 0x000fc40000000061 */
[----:B------:R-:W-:Y:S02]  /*3f160*/  PRMT R68, R72, 0x3340, R1 ;  /* 0x0000334048447816 */ /* 0x000fe40000000001 */
[----:B------:R-:W-:Y:S02]  /*3f170*/  ISETP.LT.AND P0, PT, R218, UR6, !P0 ;  /* 0x00000006da007c0c */ /* 0x000fe4000c701270 */
[----:B------:R-:W-:-:S11]  /*3f180*/  LOP3.LUT R5, R5, 0xffffff7f, RZ, 0xc0, !PT ;  /* 0xffffff7f05057812 */ /* 0x000fd600078ec0ff */
[----:B------:R-:W-:Y:S02]  /*3f190*/  @P0 LOP3.LUT R5, R5, 0x80, RZ, 0xfc, !PT ;  /* 0x0000008005050812 */ /* 0x000fe400078efcff */
[----:B------:R-:W-:Y:S02]  /*3f1a0*/  LOP3.LUT P0, RZ, R194, 0x80000000, RZ, 0xc0, !PT ;  /* 0x80000000c2ff7812 */ /* 0x000fe4000780c0ff */
[----:B--2---:R-:W-:-:S04]  /*3f1b0*/  LOP3.LUT R73, R82, 0xffff, RZ, 0xc0, !PT ;  /* 0x0000ffff52497812 */ /* 0x004fc800078ec0ff */
[----:B------:R-:W-:Y:S02]  /*3f1c0*/  PRMT R107, R74, 0x3340, R73 ;  /* 0x000033404a6b7816 */ /* 0x000fe40000000049 */
[----:B------:R-:W-:Y:S02]  /*3f1d0*/  SHF.R.U32.HI R82, RZ, 0x8, R72 ;  /* 0x00000008ff527819 */ /* 0x000fe40000011648 */
[----:B------:R-:W-:Y:S02]  /*3f1e0*/  PRMT R107, R107, 0x5410, R68 ;  /* 0x000054106b6b7816 */ /* 0x000fe40000000044 */
[----:B------:R-:W-:Y:S02]  /*3f1f0*/  SHF.R.U32.HI R68, RZ, 0x8, R74 ;  /* 0x00000008ff447819 */ /* 0x000fe4000001164a */
[----:B----4-:R-:W-:Y:S02]  /*3f200*/  LOP3.LUT R74, R104, 0xffff, RZ, 0xc0, !PT ;  /* 0x0000ffff684a7812 */ /* 0x010fe400078ec0ff */
[----:B------:R-:W2:Y:S01]  /*3f210*/  LDL.LU R104, [R1+0xf0c] ;  /* 0x000f0c0001687983 */ /* 0x000ea20000300800 */
[----:B---3--:R-:W-:-:S03]  /*3f220*/  LOP3.LUT R72, R152, 0xffff, RZ, 0xc0, !PT ;  /* 0x0000ffff98487812 */ /* 0x008fc600078ec0ff */
[----:B------:R-:W3:Y:S01]  /*3f230*/  LDL.LU R152, [R1+0xf08] ;  /* 0x000f080001987983 */ /* 0x000ee20000300800 */
[----:B------:R-:W-:Y:S02]  /*3f240*/  ISETP.LT.AND P0, PT, R218, UR10, !P0 ;  /* 0x0000000ada007c0c */ /* 0x000fe4000c701270 */
[----:B------:R-:W-:Y:S01]  /*3f250*/  LOP3.LUT R5, R5, 0xffffffbf, RZ, 0xc0, !PT ;  /* 0xffffffbf05057812 */ /* 0x000fe200078ec0ff */
[----:B------:R-:W4:Y:S04]  /*3f260*/  LDL.LU R90, [R1+0xefc] ;  /* 0x000efc00015a7983 */ /* 0x000f280000300800 */
[----:B------:R-:W4:Y:S04]  /*3f270*/  LDL.LU R88, [R1+0x1068] ;  /* 0x0010680001587983 */ /* 0x000f280000300800 */
[----:B------:R-:W4:Y:S02]  /*3f280*/  LDL.LU R112, [R1+0xec8] ;  /* 0x000ec80001707983 */ /* 0x000f240000300800 */
[----:B------:R-:W-:-:S02]  /*3f290*/  @P0 LOP3.LUT R5, R5, 0x40, RZ, 0xfc, !PT ;  /* 0x0000004005050812 */ /* 0x000fc400078efcff */
[----:B------:R-:W-:Y:S01]  /*3f2a0*/  LOP3.LUT P0, RZ, R194, 0x40000000, RZ, 0xc0, !PT ;  /* 0x40000000c2ff7812 */ /* 0x000fe2000780c0ff */
[----:B------:R-:W4:Y:S03]  /*3f2b0*/  LDL.LU R91, [R1+0xfc8] ;  /* 0x000fc800015b7983 */ /* 0x000f260000300800 */
[----:B------:R-:W-:Y:S01]  /*3f2c0*/  ISETP.LT.AND P0, PT, R218, UR14, !P0 ;  /* 0x0000000eda007c0c */ /* 0x000fe2000c701270 */
[----:B------:R-:W4:Y:S01]  /*3f2d0*/  LDL.LU R77, [R1+0xf28] ;  /* 0x000f2800014d7983 */ /* 0x000f220000300800 */
[----:B------:R-:W-:Y:S02]  /*3f2e0*/  LOP3.LUT R5, R5, 0xffffffdf, RZ, 0xc0, !PT ;  /* 0xffffffdf05057812 */ /* 0x000fe400078ec0ff */
[C---:B------:R-:W-:Y:S01]  /*3f2f0*/  LOP3.LUT P1, RZ, R6.reuse, 0x8000, RZ, 0xc0, !PT ;  /* 0x0000800006ff7812 */ /* 0x040fe2000782c0ff */
[----:B------:R-:W4:Y:S01]  /*3f300*/  LDL.LU R78, [R1+0xf14] ;  /* 0x000f1400014e7983 */ /* 0x000f220000300800 */
[----:B------:R-:W-:-:S02]  /*3f310*/  LOP3.LUT P2, RZ, R6, 0x10000, RZ, 0xc0, !PT ;  /* 0x0001000006ff7812 */ /* 0x000fc4000784c0ff */
[----:B------:R-:W-:Y:S01]  /*3f320*/  LOP3.LUT P3, RZ, R6, 0x20000, RZ, 0xc0, !PT ;  /* 0x0002000006ff7812 */ /* 0x000fe2000786c0ff */
[----:B------:R-:W4:Y:S04]  /*3f330*/  LDL.LU R76, [R1+0xf10] ;  /* 0x000f1000014c7983 */ /* 0x000f280000300800 */
        /* <DEDUP_REMOVED lines=19> */
[----:B------:R-:W-:Y:S02]  /*3f470*/  LOP3.LUT R5, R5, 0xfffffffe, RZ, 0xc0, !PT ;  /* 0xfffffffe05057812 */ /* 0x000fe400078ec0ff */
[C---:B------:R-:W-:Y:S02]  /*3f480*/  LOP3.LUT P4, RZ, R6.reuse, 0x40000, RZ, 0xc0, !PT ;  /* 0x0004000006ff7812 */ /* 0x040fe4000788c0ff */
[C---:B------:R-:W-:Y:S02]  /*3f490*/  LOP3.LUT P5, RZ, R6.reuse, 0x80000, RZ, 0xc0, !PT ;  /* 0x0008000006ff7812 */ /* 0x040fe400078ac0ff */
[----:B------:R-:W-:Y:S02]  /*3f4a0*/  LOP3.LUT P6, RZ, R6, 0x100000, RZ, 0xc0, !PT ;  /* 0x0010000006ff7812 */ /* 0x000fe400078cc0ff */
[----:B------:R-:W-:-:S02]  /*3f4b0*/  PRMT R174, R114, 0x5410, R174 ;  /* 0x0000541072ae7816 */ /* 0x000fc400000000ae */
[----:B------:R-:W4:Y:S01]  /*3f4c0*/  LDL.LU R114, [R1+0x1074] ;  /* 0x0010740001727983 */ /* 0x000f220000300800 */
[----:B------:R-:W-:Y:S02]  /*3f4d0*/  @P0 LOP3.LUT R5, R5, 0x1, RZ, 0xfc, !PT ;  /* 0x0000000105050812 */ /* 0x000fe400078efcff */
[----:B------:R-:W-:Y:S02]  /*3f4e0*/  LOP3.LUT P0, RZ, R194, 0x1000000, RZ, 0xc0, !PT ;  /* 0x01000000c2ff7812 */ /* 0x000fe4000780c0ff */
[C---:B------:R-:W-:Y:S02]  /*3f4f0*/  ISETP.LT.AND P1, PT, R218.reuse, UR42, !P1 ;  /* 0x0000002ada007c0c */ /* 0x040fe4000cf21270 */
[C---:B------:R-:W-:Y:S02]  /*3f500*/  ISETP.LT.AND P0, PT, R218.reuse, UR38, !P0 ;  /* 0x00000026da007c0c */ /* 0x040fe4000c701270 */
[C---:B------:R-:W-:Y:S02]  /*3f510*/  ISETP.LT.AND P2, PT, R218.reuse, UR46, !P2 ;  /* 0x0000002eda007c0c */ /* 0x040fe4000d741270 */
[----:B------:R-:W-:-:S02]  /*3f520*/  ISETP.LT.AND P3, PT, R218, UR50, !P3 ;  /* 0x00000032da007c0c */ /* 0x000fc4000df61270 */
[C---:B------:R-:W-:Y:S02]  /*3f530*/  ISETP.LT.AND P4, PT, R218.reuse, UR54, !P4 ;  /* 0x00000036da007c0c */ /* 0x040fe4000e781270 */
[C---:B------:R-:W-:Y:S02]  /*3f540*/  ISETP.LT.AND P5, PT, R218.reuse, UR60, !P5 ;  /* 0x0000003cda007c0c */ /* 0x040fe4000efa1270 */
[----:B------:R-:W-:Y:S02]  /*3f550*/  ISETP.LT.AND P6, PT, R218, UR4, !P6 ;  /* 0x00000004da007c0c */ /* 0x000fe4000f7c1270 */
[----:B------:R-:W-:Y:S02]  /*3f560*/  PRMT R167, R216, 0x5410, R167 ;  /* 0x00005410d8a77816 */ /* 0x000fe400000000a7 */
[----:B--2---:R-:W-:Y:S02]  /*3f570*/  PRMT R157, R104, 0x5410, R157 ;  /* 0x00005410689d7816 */ /* 0x004fe4000000009d */
[----:B---3--:R-:W-:-:S02]  /*3f580*/  PRMT R149, R152, 0x5410, R149 ;  /* 0x0000541098957816 */ /* 0x008fc40000000095 */
[----:B------:R-:W2:Y:S04]  /*3f590*/  LDL.LU R152, [R1+0xed8] ;  /* 0x000ed80001987983 */ /* 0x000ea80000300800 */
[----:B------:R-:W3:Y:S04]  /*3f5a0*/  LDL.LU R104, [R1+0xfe0] ;  /* 0x000fe00001687983 */ /* 0x000ee80000300800 */
[----:B------:R-:W3:Y:S04]  /*3f5b0*/  LDL.LU R170, [R1+0xf34] ;  /* 0x000f340001aa7983 */ /* 0x000ee80000300800 */
[----:B------:R-:W3:Y:S04]  /*3f5c0*/  LDL.LU R218, [R1+0xf30] ;  /* 0x000f300001da7983 */ /* 0x000ee80000300800 */
[----:B------:R-:W3:Y:S04]  /*3f5d0*/  LDL.LU R220, [R1+0xf20] ;  /* 0x000f200001dc7983 */ /* 0x000ee80000300800 */
[----:B------:R-:W3:Y:S04]  /*3f5e0*/  LDL.LU R217, [R1+0xf1c] ;  /* 0x000f1c0001d97983 */ /* 0x000ee80000300800 */
[----:B------:R-:W2:Y:S01]  /*3f5f0*/  LDL.LU R216, [R1+0x1090] ;  /* 0x0010900001d87983 */ /* 0x000ea20000300800 */
[----:B------:R-:W-:-:S02]  /*3f600*/  SHF.R.U32.HI R92, RZ, 0x8, R73 ;  /* 0x00000008ff5c7819 */ /* 0x000fc40000011649 */
[----:B------:R-:W-:Y:S02]  /*3f610*/  LOP3.LUT R68, R68, 0xffff, RZ, 0xc0, !PT ;  /* 0x0000ffff44447812 */ /* 0x000fe400078ec0ff */
[----:B------:R-:W-:Y:S02]  /*3f620*/  LOP3.LUT R92, R92, 0xffff, RZ, 0xc0, !PT ;  /* 0x0000ffff5c5c7812 */ /* 0x000fe400078ec0ff */
[----:B------:R-:W-:Y:S02]  /*3f630*/  LOP3.LUT R73, R95, 0xffff, RZ, 0xc0, !PT ;  /* 0x0000ffff5f497812 */ /* 0x000fe400078ec0ff */
[----:B------:R-:W-:Y:S02]  /*3f640*/  PRMT R92, R68, 0x3340, R92 ;  /* 0x00003340445c7816 */ /* 0x000fe4000000005c */
[----:B------:R-:W-:Y:S02]  /*3f650*/  PRMT R68, R74, 0x3340, R1 ;  /* 0x000033404a447816 */ /* 0x000fe40000000001 */
[----:B------:R-:W-:-:S02]  /*3f660*/  PRMT R136, R73, 0x3340, R72 ;  /* 0x0000334049887816 */ /* 0x000fc40000000048 */
[----:B------:R-:W-:Y:S02]  /*3f670*/  SHF.R.U32.HI R95, RZ, 0x8, R72 ;  /* 0x00000008ff5f7819 */ /* 0x000fe40000011648 */
[----:B------:R-:W-:Y:S02]  /*3f680*/  PRMT R136, R136, 0x5410, R68 ;  /* 0x0000541088887816 */ /* 0x000fe40000000044 */
[----:B------:R-:W-:Y:S02]  /*3f690*/  SHF.R.U32.HI R68, RZ, 0x8, R73 ;  /* 0x00000008ff447819 */ /* 0x000fe40000011649 */
[----:B------:R-:W-:Y:S02]  /*3f6a0*/  LOP3.LUT R95, R95, 0xffff, RZ, 0xc0, !PT ;  /* 0x0000ffff5f5f7812 */ /* 0x000fe400078ec0ff */
[----:B------:R-:W-:Y:S02]  /*3f6b0*/  LOP3.LUT R68, R68, 0xffff, RZ, 0xc0, !PT ;  /* 0x0000ffff44447812 */ /* 0x000fe400078ec0ff */
[----:B------:R-:W-:-:S02]  /*3f6c0*/  LOP3.LUT R73, R96, 0xffff, RZ, 0xc0, !PT ;  /* 0x0000ffff60497812 */ /* 0x000fc400078ec0ff */
[----:B------:R-:W-:Y:S02]  /*3f6d0*/  LOP3.LUT R75, R94, 0xffff, RZ, 0xc0, !PT ;  /* 0x0000ffff5e4b7812 */ /* 0x000fe400078ec0ff */
[----:B------:R-:W-:Y:S02]  /*3f6e0*/  LOP3.LUT R72, R87, 0xffff, RZ, 0xc0, !PT ;  /* 0x0000ffff57487812 */ /* 0x000fe400078ec0ff */
[----:B------:R-:W-:Y:S01]  /*3f6f0*/  PRMT R95, R68, 0x3340, R95 ;  /* 0x00003340445f7816 */ /* 0x000fe2000000005f */
[----:B------:R-:W3:Y:S01]  /*3f700*/  LDL.LU R87, [R1+0xf98] ;  /* 0x000f980001577983 */ /* 0x000ee20000300800 */
[----:B------:R-:W-:Y:S02]  /*3f710*/  PRMT R156, R131, 0x5410, R156 ;  /* 0x00005410839c7816 */ /* 0x000fe4000000009c */
[----:B------:R-:W-:Y:S02]  /*3f720*/  PRMT R68, R75, 0x3340, R1 ;  /* 0x000033404b447816 */ /* 0x000fe40000000001 */
[----:B------:R-:W-:-:S02]  /*3f730*/  PRMT R131, R73, 0x3340, R72 ;  /* 0x0000334049837816 */ /* 0x000fc40000000048 */
[----:B----4-:R-:W-:Y:S02]  /*3f740*/  PRMT R148, R90, 0x5410, R148 ;  /* 0x000054105a947816 */ /* 0x010fe40000000094 */
[----:B------:R-:W-:Y:S01]  /*3f750*/  SHF.R.U32.HI R83, RZ, 0x8, R80 ;  /* 0x00000008ff537819 */ /* 0x000fe20000011650 */
[----:B------:R-:W4:Y:S01]  /*3f760*/  LDL.LU R90, [R1+0x1050] ;  /* 0x00105000015a7983 */ /* 0x000f220000300800 */
[----:B------:R-:W-:Y:S02]  /*3f770*/  SHF.R.U32.HI R80, RZ, 0x8, R74 ;  /* 0x00000008ff507819 */ /* 0x000fe4000001164a */
[----:B------:R-:W-:Y:S02]  /*3f780*/  PRMT R131, R131, 0x5410, R68 ;  /* 0x0000541083837816 */ /* 0x000fe40000000044 */
[----:B------:R-:W-:Y:S02]  /*3f790*/  SHF.R.U32.HI R96, RZ, 0x8, R72 ;  /* 0x00000008ff607819 */ /* 0x000fe40000011648 */
[----:B------:R-:W-:-:S02]  /*3f7a0*/  LOP3.LUT R74, R88, 0xffff, RZ, 0xc0, !PT ;  /* 0x0000ffff584a7812 */ /* 0x000fc400078ec0ff */
[----:B------:R-:W-:Y:S01]  /*3f7b0*/  SHF.R.U32.HI R68, RZ, 0x8, R73 ;  /* 0x00000008ff447819 */ /* 0x000fe20000011649 */
[----:B------:R-:W4:Y:S01]  /*3f7c0*/  LDL.LU R88, [R1+0x1094] ;  /* 0x0010940001587983 */ /* 0x000f220000300800 */
[----:B------:R-:W-:Y:S02]  /*3f7d0*/  LOP3.LUT R72, R112, 0xffff, RZ, 0xc0, !PT ;  /* 0x0000ffff70487812 */ /* 0x000fe400078ec0ff */
[----:B------:R-:W-:Y:S01]  /*3f7e0*/  LOP3.LUT R73, R91, 0xffff, RZ, 0xc0, !PT ;  /* 0x0000ffff5b497812 */ /* 0x000fe200078ec0ff */
[----:B------:R-:W4:Y:S04]  /*3f7f0*/  LDL.LU R112, [R1+0xfa0] ;  /* 0x000fa00001707983 */ /* 0x000f280000300800 */
[----:B------:R-:W4:Y:S01]  /*3f800*/  LDL.LU R91, [R1+0x1058] ;  /* 0x00105800015b7983 */ /* 0x000f220000300800 */
[----:B------:R-:W-:-:S02]  /*3f810*/  LOP3.LUT R68, R68, 0xffff, RZ, 0xc0, !PT ;  /* 0x0000ffff44447812 */ /* 0x000fc400078ec0ff */
[----:B------:R-:W-:Y:S02]  /*3f820*/  LOP3.LUT R96, R96, 0xffff, RZ, 0xc0, !PT ;  /* 0x0000ffff60607812 */ /* 0x000fe400078ec0ff */
[----:B------:R-:W-:Y:S02]  /*3f830*/  PRMT R158, R130, 0x5410, R158 ;  /* 0x00005410829e7816 */ /* 0x000fe4000000009e */
[----:B------:R-:W-:Y:S02]  /*3f840*/  PRMT R96, R68, 0x3340, R96 ;  /* 0x0000334044607816 */ /* 0x000fe40000000060 */
[----:B------:R-:W-:Y:S02]  /*3f850*/  PRMT R68, R72, 0x3340, R1 ;  /* 0x0000334048447816 */ /* 0x000fe40000000001 */
[----:B------:R-:W-:-:S04]  /*3f860*/  PRMT R130, R74, 0x3340, R73 ;  /* 0x000033404a827816 */ /* 0x000fc80000000049 */
[----:B------:R-:W-:Y:S02]  /*3f870*/  PRMT R130, R130, 0x5410, R68 ;  /* 0x0000541082827816 */ /* 0x000fe40000000044 */
[----:B------:R-:W-:Y:S02]  /*3f880*/  SHF.R.U32.HI R68, RZ, 0x8, R74 ;  /* 0x00000008ff447819 */ /* 0x000fe4000001164a */
[----:B------:R-:W-:Y:S02]  /*3f890*/  PRMT R164, R129, 0x5410, R164 ;  /* 0x0000541081a47816 */ /* 0x000fe400000000a4 */
[----:B------:R-:W-:Y:S02]  /*3f8a0*/  PRMT R166, R121, 0x5410, R166 ;  /* 0x0000541079a67816 */ /* 0x000fe400000000a6 */
[----:B------:R-:W-:Y:S02]  /*3f8b0*/  PRMT R173, R120, 0x5410, R173 ;  /* 0x0000541078ad7816 */ /* 0x000fe400000000ad */
[----:B------:R-:W-:-:S02]  /*3f8c0*/  PRMT R165, R115, 0x5410, R165 ;  /* 0x0000541073a57816 */ /* 0x000fc400000000a5 */
[----:B------:R-:W-:Y:S02]  /*3f8d0*/  PRMT R118, R252, 0x5410, R118 ;  /* 0x00005410fc767816 */ /* 0x000fe40000000076 */
[----:B------:R-:W-:Y:S01]  /*3f8e0*/  PRMT R119, R221, 0x5410, R119 ;  /* 0x00005410dd777816 */ /* 0x000fe20000000077 */
[----:B------:R-:W-:Y:S01]  /*3f8f0*/  BAR.SYNC.DEFER_BLOCKING 0x0 ;  /* 0x0000000000007b1d */ /* 0x000fe20000010000 */
[----:B--2---:R-:W-:-:S05]  /*3f900*/  LOP3.LUT R74, R216, 0xffff, RZ, 0xc0, !PT ;  /* 0x0000ffffd84a7812 */ /* 0x004fca00078ec0ff */
[----:B------:R-:W2:Y:S01]  /*3f910*/  LDL.LU R216, [R1+0xf4c] ;  /* 0x000f4c0001d87983 */ /* 0x000ea20000300800 */
[----:B------:R-:W-:Y:S02]  /*3f920*/  SHF.R.U32.HI R94, RZ, 0x8, R73 ;  /* 0x00000008ff5e7819 */ /* 0x000fe40000011649 */
[----:B------:R-:W-:Y:S01]  /*3f930*/  SHF.R.U32.HI R85, RZ, 0x8, R79 ;  /* 0x00000008ff557819 */ /* 0x000fe2000001164f */
[----:B------:R-:W2:Y:S01]  /*3f940*/  LDL.LU R120, [R1+0xf48] ;  /* 0x000f480001787983 */ /* 0x000ea20000300800 */
[----:B------:R-:W-:Y:S02]  /*3f950*/  SHF.R.U32.HI R79, RZ, 0x8, R72 ;  /* 0x00000008ff4f7819 */ /* 0x000fe40000011648 */
[----:B------:R-:W-:Y:S02]  /*3f960*/  LOP3.LUT R68, R68, 0xffff, RZ, 0xc0, !PT ;  /* 0x0000ffff44447812 */ /* 0x000fe400078ec0ff */
[----:B------:R-:W-:Y:S02]  /*3f970*/  LOP3.LUT R94, R94, 0xffff, RZ, 0xc0, !PT ;  /* 0x0000ffff5e5e7812 */ /* 0x000fe400078ec0ff */
[----:B------:R-:W-:-:S02]  /*3f980*/  LOP3.LUT R73, R114, 0xffff, RZ, 0xc0, !PT ;  /* 0x0000ffff72497812 */ /* 0x000fc400078ec0ff */
[----:B------:R-:W-:Y:S01]  /*3f990*/  LOP3.LUT R152, R152, 0xffff, RZ, 0xc0, !PT ;  /* 0x0000ffff98987812 */ /* 0x000fe200078ec0ff */
[----:B------:R-:W2:Y:S01]  /*3f9a0*/  LDL.LU R114, [R1+0xf3c] ;  /* 0x000f3c0001727983 */ /* 0x000ea20000300800 */
[----:B---3--:R-:W-:Y:S02]  /*3f9b0*/  LOP3.LUT R72, R104, 0xffff, RZ, 0xc0, !PT ;  /* 0x0000ffff68487812 */ /* 0x008fe400078ec0ff */
[----:B------:R-:W-:Y:S02]  /*3f9c0*/  PRMT R94, R68, 0x3340, R94 ;  /* 0x00003340445e7816 */ /* 0x000fe4000000005e */
[----:B------:R-:W-:Y:S02]  /*3f9d0*/  PRMT R68, R152, 0x3340, R1 ;  /* 0x0000334098447816 */ /* 0x000fe40000000001 */
[--C-:B------:R-:W-:Y:S02]  /*3f9e0*/  PRMT R129, R73, 0x3340, R72.reuse ;  /* 0x0000334049817816 */ /* 0x100fe40000000048 */
[----:B------:R-:W-:-:S02]  /*3f9f0*/  SHF.R.U32.HI R104, RZ, 0x8, R72 ;  /* 0x00000008ff687819 */ /* 0x000fc40000011648 */
[----:B------:R-:W-:Y:S02]  /*3fa00*/  PRMT R129, R129, 0x5410, R68 ;  /* 0x0000541081817816 */ /* 0x000fe40000000044 */
[----:B------:R-:W-:Y:S02]  /*3fa10*/  SHF.R.U32.HI R68, RZ, 0x8, R73 ;  /* 0x00000008ff447819 */ /* 0x000fe40000011649 */
[----:B------:R-:W-:Y:S02]  /*3fa20*/  PRMT R140, R76, 0x5410, R140 ;  /* 0x000054104c8c7816 */ /* 0x000fe4000000008c */
[----:B------:R-:W-:Y:S02]  /*3fa30*/  LOP3.LUT R68, R68, 0xffff, RZ, 0xc0, !PT ;  /* 0x0000ffff44447812 */ /* 0x000fe400078ec0ff */
[----:B------:R-:W-:Y:S02]  /*3fa40*/  LOP3.LUT R104, R104, 0xffff, RZ, 0xc0, !PT ;  /* 0x0000ffff68687812 */ /* 0x000fe400078ec0ff */
[----:B------:R-:W-:-:S02]  /*3fa50*/  LOP3.LUT R76, R87, 0xffff, RZ, 0xc0, !PT ;  /* 0x0000ffff574c7812 */ /* 0x000fc400078ec0ff */
[----:B------:R-:W-:Y:S02]  /*3fa60*/  PRMT R151, R78, 0x5410, R151 ;  /* 0x000054104e977816 */ /* 0x000fe40000000097 */
[----:B----4-:R-:W-:Y:S02]  /*3fa70*/  LOP3.LUT R72, R90, 0xffff, RZ, 0xc0, !PT ;  /* 0x0000ffff5a487812 */ /* 0x010fe400078ec0ff */
[----:B------:R-:W-:Y:S02]  /*3fa80*/  PRMT R104, R68, 0x3340, R104 ;  /* 0x0000334044687816 */ /* 0x000fe40000000068 */
[----:B------:R-:W-:Y:S02]  /*3fa90*/  PRMT R150, R77, 0x5410, R150 ;  /* 0x000054104d967816 */ /* 0x000fe40000000096 */
[----:B------:R-:W-:Y:S02]  /*3faa0*/  SHF.R.U32.HI R78, RZ, 0x8, R75 ;  /* 0x00000008ff4e7819 */ /* 0x000fe4000001164b */
[----:B------:R-:W-:-:S02]  /*3fab0*/  PRMT R68, R76, 0x3340, R1 ;  /* 0x000033404c447816 */ /* 0x000fc40000000001 */
[----:B------:R-:W-:Y:S02]  /*3fac0*/  PRMT R121, R74, 0x3340, R72 ;  /* 0x000033404a797816 */ /* 0x000fe40000000048 */
[----:B------:R-:W-:Y:S02]  /*3fad0*/  LOP3.LUT R75, R88, 0xffff, RZ, 0xc0, !PT ;  /* 0x0000ffff584b7812 */ /* 0x000fe400078ec0ff */
[----:B------:R-:W-:Y:S02]  /*3fae0*/  LOP3.LUT R77, R112, 0xffff, RZ, 0xc0, !PT ;  /* 0x0000ffff704d7812 */ /* 0x000fe400078ec0ff */
[----:B------:R-:W-:Y:S02]  /*3faf0*/  PRMT R142, R170, 0x5410, R142 ;  /* 0x00005410aa8e7816 */ /* 0x000fe4000000008e */
[----:B------:R-:W-:Y:S01]  /*3fb00*/  LOP3.LUT R73, R91, 0xffff, RZ, 0xc0, !PT ;  /* 0x0000ffff5b497812 */ /* 0x000fe200078ec0ff */
[----:B------:R-:W3:Y:S01]  /*3fb10*/  LDL.LU R170, [R1+0xf40] ;  /* 0x000f400001aa7983 */ /* 0x000ee20000300800 */
[----:B------:R-:W-:-:S02]  /*3fb20*/  PRMT R141, R218, 0x5410, R141 ;  /* 0x00005410da8d7816 */ /* 0x000fc4000000008d */
[----:B------:R-:W-:Y:S01]  /*3fb30*/  PRMT R121, R121, 0x5410, R68 ;  /* 0x0000541079797816 */ /* 0x000fe20000000044 */
[----:B------:R-:W4:Y:S01]  /*3fb40*/  LDL.LU R218, [R1+0x1088] ;  /* 0x0010880001da7983 */ /* 0x000f220000300800 */
[----:B------:R-:W-:Y:S02]  /*3fb50*/  PRMT R68, R77, 0x3340, R1 ;  /* 0x000033404d447816 */ /* 0x000fe40000000001 */
[----:B------:R-:W-:Y:S01]  /*3fb60*/  PRMT R115, R75, 0x3340, R73 ;  /* 0x000033404b737816 */ /* 0x000fe20000000049 */
[----:B------:R-:W4:Y:S01]  /*3fb70*/  LDL.LU R112, [R1+0xf6c] ;  /* 0x000f6c0001707983 */ /* 0x000f220000300800 */
[----:B------:R-:W-:Y:S02]  /*3fb80*/  PRMT R133, R220, 0x5410, R133 ;  /* 0x00005410dc857816 */ /* 0x000fe40000000085 */
[----:B------:R-:W-:Y:S01]  /*3fb90*/  PRMT R132, R217, 0x5410, R132 ;  /* 0x00005410d9847816 */ /* 0x000fe20000000084 */
[----:B------:R-:W4:Y:S01]  /*3fba0*/  LDL.LU R220, [R1+0x102c] ;  /* 0x00102c0001dc7983 */ /* 0x000f220000300800 */
[----:B------:R-:W-:-:S03]  /*3fbb0*/  PRMT R115, R115, 0x5410, R68 ;  /* 0x0000541073737816 */ /* 0x000fc60000000044 */
[----:B------:R-:W4:Y:S01]  /*3fbc0*/  LDL.LU R217, [R1+0x108c] ;  /* 0x00108c0001d97983 */ /* 0x000f220000300800 */
[----:B------:R-:W-:-:S03]  /*3fbd0*/  SHF.R.U32.HI R68, RZ, 0x8, R74 ;  /* 0x00000008ff447819 */ /* 0x000fc6000001164a */
[----:B------:R-:W4:Y:S04]  /*3fbe0*/  LDL.LU R87, [R1+0xf70] ;  /* 0x000f700001577983 */ /* 0x000f280000300800 */
[----:B------:R-:W4:Y:S04]  /*3fbf0*/  LDL.LU R90, [R1+0x1030] ;  /* 0x00103000015a7983 */ /* 0x000f280000300800 */
[----:B------:R-:W4:Y:S01]  /*3fc00*/  LDL.LU R74, [R1+0xf50] ;  /* 0x000f5000014a7983 */ /* 0x000f220000300800 */
[----:B--2---:R-:W-:-:S03]  /*3fc10*/  PRMT R135, R216, 0x5410, R135 ;  /* 0x00005410d8877816 */ /* 0x004fc60000000087 */
[----:B------:R-:W2:Y:S01]  /*3fc20*/  LDL.LU R216, [R1+0xf38] ;  /* 0x000f380001d87983 */ /* 0x000ea20000300800 */
[----:B------:R-:W-:Y:S02]  /*3fc30*/  SHF.R.U32.HI R75, RZ, 0x8, R75 ;  /* 0x00000008ff4b7819 */ /* 0x000fe4000001164b */
[----:B------:R-:W-:Y:S02]  /*3fc40*/  SHF.R.U32.HI R88, RZ, 0x8, R73 ;  /* 0x00000008ff587819 */ /* 0x000fe40000011649 */
[----:B------:R-:W-:Y:S02]  /*3fc50*/  SHF.R.U32.HI R91, RZ, 0x8, R72 ;  /* 0x00000008ff5b7819 */ /* 0x000fe40000011648 */
[----:B------:R-:W-:Y:S02]  /*3fc60*/  LOP3.LUT R72, R75, 0xffff, RZ, 0xc0, !PT ;  /* 0x0000ffff4b487812 */ /* 0x000fe400078ec0ff */
[----:B------:R-:W-:Y:S02]  /*3fc70*/  LOP3.LUT R88, R88, 0xffff, RZ, 0xc0, !PT ;  /* 0x0000ffff58587812 */ /* 0x000fe400078ec0ff */
[----:B------:R-:W-:-:S02]  /*3fc80*/  LOP3.LUT R68, R68, 0xffff, RZ, 0xc0, !PT ;  /* 0x0000ffff44447812 */ /* 0x000fc400078ec0ff */
[----:B------:R-:W-:Y:S02]  /*3fc90*/  LOP3.LUT R91, R91, 0xffff, RZ, 0xc0, !PT ;  /* 0x0000ffff5b5b7812 */ /* 0x000fe400078ec0ff */
[----:B------:R-:W-:Y:S02]  /*3fca0*/  PRMT R88, R72, 0x3340, R88 ;  /* 0x0000334048587816 */ /* 0x000fe40000000058 */
[----:B------:R-:W-:Y:S02]  /*3fcb0*/  PRMT R91, R68, 0x3340, R91 ;  /* 0x00003340445b7816 */ /* 0x000fe4000000005b */
[----:B------:R-:W-:Y:S02]  /*3fcc0*/  PRMT R124, R120, 0x5410, R124 ;  /* 0x00005410787c7816 */ /* 0x000fe4000000007c */
[----:B------:R-:W-:Y:S02]  /*3fcd0*/  PRMT R116, R146, 0x5410, R116 ;  /* 0x0000541092747816 */ /* 0x000fe40000000074 */
[----:B------:R-:W-:-:S02]  /*3fce0*/  PRMT R125, R114, 0x5410, R125 ;  /* 0x00005410727d7816 */ /* 0x000fc4000000007d */
[----:B---3--:R-:W-:Y:S02]  /*3fcf0*/  PRMT R126, R170, 0x5410, R126 ;  /* 0x00005410aa7e7816 */ /* 0x008fe4000000007e */
[----:B------:R-:W3:Y:S01]  /*3fd00*/  LDL.LU R170, [R1+0xed0] ;  /* 0x000ed00001aa7983 */ /* 0x000ee20000300800 */
[----:B----4-:R-:W-:Y:S02]  /*3fd10*/  LOP3.LUT R112, R112, 0xffff, RZ, 0xc0, !PT ;  /* 0x0000ffff70707812 */ /* 0x010fe400078ec0ff */
[----:B------:R-:W-:Y:S02]  /*3fd20*/  LOP3.LUT R72, R220, 0xffff, RZ, 0xc0, !PT ;  /* 0x0000ffffdc487812 */ /* 0x000fe400078ec0ff */
[----:B------:R-:W-:Y:S02]  /*3fd30*/  PRMT R68, R112, 0x3340, R1 ;  /* 0x0000334070447816 */ /* 0x000fe40000000001 */
[----:B------:R-:W-:Y:S02]  /*3fd40*/  LOP3.LUT R75, R217, 0xffff, RZ, 0xc0, !PT ;  /* 0x0000ffffd94b7812 */ /* 0x000fe400078ec0ff */
[----:B------:R-:W-:-:S02]  /*3fd50*/  LOP3.LUT R146, R87, 0xffff, RZ, 0xc0, !PT ;  /* 0x0000ffff57927812 */ /* 0x000fc400078ec0ff */
[----:B------:R-:W-:Y:S02]  /*3fd60*/  PRMT R134, R74, 0x5410, R134 ;  /* 0x000054104a867816 */ /* 0x000fe40000000086 */
[----:B------:R-:W-:Y:S02]  /*3fd70*/  LOP3.LUT R74, R218, 0xffff, RZ, 0xc0, !PT ;  /* 0x0000ffffda4a7812 */ /* 0x000fe400078ec0ff */
[----:B------:R-:W-:Y:S01]  /*3fd80*/  LOP3.LUT R73, R90, 0xffff, RZ, 0xc0, !PT ;  /* 0x0000ffff5a497812 */ /* 0x000fe200078ec0ff */
[----:B------:R-:W4:Y:S01]  /*3fd90*/  LDL.LU R218, [R1+0xf8c] ;  /* 0x000f8c0001da7983 */ /* 0x000f220000300800 */
[----:B------:R-:W-:Y:S02]  /*3fda0*/  PRMT R120, R74, 0x3340, R72 ;  /* 0x000033404a787816 */ /* 0x000fe40000000048 */
[----:B------:R-:W-:Y:S01]  /*3fdb0*/  PRMT R114, R75, 0x3340, R73 ;  /* 0x000033404b727816 */ /* 0x000fe20000000049 */
[----:B------:R-:W3:Y:S01]  /*3fdc0*/  LDL.LU R220, [R1+0xf88] ;  /* 0x000f880001dc7983 */ /* 0x000ee20000300800 */
[----:B------:R-:W-:-:S02]  /*3fdd0*/  PRMT R120, R120, 0x5410, R68 ;  /* 0x0000541078787816 */ /* 0x000fc40000000044 */
[----:B------:R-:W-:Y:S01]  /*3fde0*/  PRMT R68, R146, 0x3340, R1 ;  /* 0x0000334092447816 */ /* 0x000fe20000000001 */
[----:B------:R-:W3:Y:S01]  /*3fdf0*/  LDL.LU R217, [R1+0xef4] ;  /* 0x000ef40001d97983 */ /* 0x000ee20000300800 */
[----:B------:R-:W-:Y:S02]  /*3fe00*/  SHF.R.U32.HI R75, RZ, 0x8, R75 ;  /* 0x00000008ff4b7819 */ /* 0x000fe4000001164b */
[----:B------:R-:W-:Y:S02]  /*3fe10*/  SHF.R.U32.HI R90, RZ, 0x8, R72 ;  /* 0x00000008ff5a7819 */ /* 0x000fe40000011648 */
[----:B------:R-:W-:Y:S02]  /*3fe20*/  PRMT R114, R114, 0x5410, R68 ;  /* 0x0000541072727816 */ /* 0x000fe40000000044 */
[----:B------:R-:W-:Y:S02]  /*3fe30*/  LOP3.LUT R72, R75, 0xffff, RZ, 0xc0, !PT ;  /* 0x0000ffff4b487812 */ /* 0x000fe400078ec0ff */
[----:B------:R-:W-:-:S02]  /*3fe40*/  SHF.R.U32.HI R68, RZ, 0x8, R74 ;  /* 0x00000008ff447819 */ /* 0x000fc4000001164a */
[----:B------:R-:W-:Y:S02]  /*3fe50*/  SHF.R.U32.HI R75, RZ, 0x8, R146 ;  /* 0x00000008ff4b7819 */ /* 0x000fe40000011692 */
[----:B------:R-:W-:Y:S02]  /*3fe60*/  SHF.R.U32.HI R74, RZ, 0x8, R112 ;  /* 0x00000008ff4a7819 */ /* 0x000fe40000011670 */
[----:B--2---:R-:W-:Y:S02]  /*3fe70*/  PRMT R117, R216, 0x5410, R117 ;  /* 0x00005410d8757816 */ /* 0x004fe40000000075 */
[----:B------:R-:W2:Y:S04]  /*3fe80*/  LDL.LU R216, [R1+0xef0] ;  /* 0x000ef00001d87983 */ /* 0x000ea80000300800 */
[----:B------:R-:W2:Y:S04]  /*3fe90*/  LDL.LU R252, [R1+0xf68] ;  /* 0x000f680001fc7983 */ /* 0x000ea80000300800 */
[----:B------:R-:W2:Y:S04]  /*3fea0*/  LDL.LU R146, [R1+0x1098] ;  /* 0x0010980001927983 */ /* 0x000ea80000300800 */
[----:B------:R-:W2:Y:S04]  /*3feb0*/  LDL.LU R112, [R1+0xf64] ;  /* 0x000f640001707983 */ /* 0x000ea80000300800 */
[----:B------:R-:W2:Y:S01]  /*3fec0*/  LDL.LU R221, [R1+0xf58] ;  /* 0x000f580001dd7983 */ /* 0x000ea20000300800 */
[----:B------:R-:W-:-:S02]  /*3fed0*/  LOP3.LUT R70, R70, 0xffff, RZ, 0xc0, !PT ;  /* 0x0000ffff46467812 */ /* 0x000fc400078ec0ff */
[----:B------:R-:W-:Y:S02]  /*3fee0*/  SHF.R.U32.HI R69, RZ, 0x8, R69 ;  /* 0x00000008ff457819 */ /* 0x000fe40000011645 */
[----:B------:R-:W-:Y:S02]  /*3fef0*/  PRMT R70, R70, 0x3340, R1 ;  /* 0x0000334046467816 */ /* 0x000fe40000000001 */
[----:B------:R-:W-:Y:S02]  /*3ff00*/  LOP3.LUT R69, R69, 0xffff, RZ, 0xc0, !PT ;  /* 0x0000ffff45457812 */ /* 0x000fe400078ec0ff */
[----:B------:R-:W-:Y:S02]  /*3ff10*/  LOP3.LUT R68, R68, 0xffff, RZ, 0xc0, !PT ;  /* 0x0000ffff44447812 */ /* 0x000fe400078ec0ff */
[----:B------:R-:W-:Y:S02]  /*3ff20*/  LOP3.LUT R90, R90, 0xffff, RZ, 0xc0, !PT ;  /* 0x0000ffff5a5a7812 */ /* 0x000fe400078ec0ff */
[----:B------:R-:W-:-:S02]  /*3ff30*/  PRMT R100, R100, 0x5410, R70 ;  /* 0x0000541064647816 */ /* 0x000fc40000000046 */
[----:B------:R-:W-:Y:S02]  /*3ff40*/  PRMT R69, R69, 0x3340, R1 ;  /* 0x0000334045457816 */ /* 0x000fe40000000001 */
[----:B------:R-:W-:Y:S02]  /*3ff50*/  SHF.R.U32.HI R70, RZ, 0x8, R161 ;  /* 0x00000008ff467819 */ /* 0x000fe400000116a1 */
[----:B------:R-:W-:Y:S02]  /*3ff60*/  LOP3.LUT R108, R108, 0xffff, RZ, 0xc0, !PT ;  /* 0x0000ffff6c6c7812 */ /* 0x000fe400078ec0ff */
[----:B------:R-:W-:Y:S02]  /*3ff70*/  PRMT R90, R68, 0x3340, R90 ;  /* 0x00003340445a7816 */ /* 0x000fe4000000005a */
[----:B------:R-:W-:Y:S02]  /*3ff80*/  SHF.R.U32.HI R68, RZ, 0x8, R169 ;  /* 0x00000008ff447819 */ /* 0x000fe400000116a9 */
[----:B------:R-:W-:-:S02]  /*3ff90*/  PRMT R101, R101, 0x5410, R69 ;  /* 0x0000541065657816 */ /* 0x000fc40000000045 */
[----:B------:R-:W-:Y:S02]  /*3ffa0*/  LOP3.LUT R70, R70, 0xffff, RZ, 0xc0, !PT ;  /* 0x0000ffff46467812 */ /* 0x000fe400078ec0ff */
[----:B------:R-:W-:Y:S02]  /*3ffb0*/  PRMT R108, R108, 0x3340, R1 ;  /* 0x000033406c6c7816 */ /* 0x000fe40000000001 */
[----:B------:R-:W-:Y:S02]  /*3ffc0*/  SHF.R.U32.HI R69, RZ, 0x8, R155 ;  /* 0x00000008ff457819 */ /* 0x000fe4000001169b */
[----:B------:R-:W-:Y:S02]  /*3ffd0*/  SHF.R.U32.HI R87, RZ, 0x8, R73 ;  /* 0x00000008ff577819 */ /* 0x000fe40000011649 */
[----:B------:R-:W-:Y:S02]  /*3ffe0*/  LOP3.LUT R68, R68, 0xffff, RZ, 0xc0, !PT ;  /* 0x0000ffff44447812 */ /* 0x000fe400078ec0ff */
[----:B------:R-:W-:-:S02]  /*3fff0*/  SHF.R.U32.HI R73, RZ, 0x8, R152 ;  /* 0x00000008ff497819 */ /* 0x000fc40000011698 */
[----:B------:R-:W-:Y:S02]  /*40000*/  PRMT R70, R70, 0x3340, R1 ;  /* 0x0000334046467816 */ /* 0x000fe40000000001 */
[----:B------:R-:W-:Y:S02]  /*40010*/  PRMT R108, R71, 0x5410, R108 ;  /* 0x00005410476c7816 */ /* 0x000fe4000000006c */
[----:B------:R-:W-:Y:S02]  /*40020*/  LOP3.LUT R69, R69, 0xffff, RZ, 0xc0, !PT ;  /* 0x0000ffff45457812 */ /* 0x000fe400078ec0ff */
[----:B------:R-:W-:Y:S02]  /*40030*/  LOP3.LUT R82, R82, 0xffff, RZ, 0xc0, !PT ;  /* 0x0000ffff52527812 */ /* 0x000fe400078ec0ff */
[----:B------:R-:W-:Y:S02]  /*40040*/  SHF.R.U32.HI R71, RZ, 0x8, R163 ;  /* 0x00000008ff477819 */ /* 0x000fe400000116a3 */
[----:B------:R-:W-:-:S02]  /*40050*/  LOP3.LUT R109, R109, 0xffff, RZ, 0xc0, !PT ;  /* 0x0000ffff6d6d7812 */ /* 0x000fc400078ec0ff */
[----:B------:R-:W-:Y:S02]  /*40060*/  LOP3.LUT R110, R110, 0xffff, RZ, 0xc0, !PT ;  /* 0x0000ffff6e6e7812 */ /* 0x000fe400078ec0ff */
[----:B------:R-:W-:Y:S02]  /*40070*/  LOP3.LUT R80, R80, 0xffff, RZ, 0xc0, !PT ;  /* 0x0000ffff50507812 */ /* 0x000fe400078ec0ff */
[--C-:B------:R-:W-:Y:S02]  /*40080*/  PRMT R68, R68, 0x3340, R1.reuse ;  /* 0x0000334044447816 */ /* 0x100fe40000000001 */
[----:B------:R-:W-:Y:S02]  /*40090*/  LOP3.LUT R73, R73, 0xffff, RZ, 0xc0, !PT ;  /* 0x0000ffff49497812 */ /* 0x000fe400078ec0ff */
[----:B------:R-:W-:Y:S02]  /*400a0*/  PRMT R143, R143, 0x5410, R70 ;  /* 0x000054108f8f7816 */ /* 0x000fe40000000046 */
[----:B------:R-:W-:-:S02]  /*400b0*/  PRMT R69, R69, 0x3340, R1 ;  /* 0x0000334045457816 */ /* 0x000fc40000000001 */
[--C-:B------:R-:W-:Y:S02]  /*400c0*/  PRMT R82, R82, 0x3340, R1.reuse ;  /* 0x0000334052527816 */ /* 0x100fe40000000001 */
[----:B------:R-:W-:Y:S02]  /*400d0*/  LOP3.LUT R71, R71, 0xffff, RZ, 0xc0, !PT ;  /* 0x0000ffff47477812 */ /* 0x000fe400078ec0ff */
[--C-:B------:R-:W-:Y:S02]  /*400e0*/  PRMT R109, R109, 0x3340, R1.reuse ;  /* 0x000033406d6d7816 */ /* 0x100fe40000000001 */
[--C-:B------:R-:W-:Y:S02]  /*400f0*/  PRMT R110, R110, 0x3340, R1.reuse ;  /* 0x000033406e6e7816 */ /* 0x100fe40000000001 */
        /* <DEDUP_REMOVED lines=10> */
[----:B------:R-:W-:Y:S02]  /*401a0*/  PRMT R127, R127, 0x5410, R71 ;  /* 0x000054107f7f7816 */ /* 0x000fe40000000047 */
[----:B------:R-:W-:Y:S02]  /*401b0*/  LOP3.LUT R87, R87, 0xffff, RZ, 0xc0, !PT ;  /* 0x0000ffff57577812 */ /* 0x000fe400078ec0ff */
[----:B------:R-:W-:Y:S02]  /*401c0*/  SHF.R.U32.HI R77, RZ, 0x8, R77 ;  /* 0x00000008ff4d7819 */ /* 0x000fe4000001164d */
[----:B------:R-:W-:-:S02]  /*401d0*/  SHF.R.U32.HI R76, RZ, 0x8, R76 ;  /* 0x00000008ff4c7819 */ /* 0x000fc4000001164c */
[----:B------:R-:W-:Y:S02]  /*401e0*/  LOP3.LUT R85, R85, 0xffff, RZ, 0xc0, !PT ;  /* 0x0000ffff55557812 */ /* 0x000fe400078ec0ff */
[----:B------:R-:W-:Y:S02]  /*401f0*/  LOP3.LUT R83, R83, 0xffff, RZ, 0xc0, !PT ;  /* 0x0000ffff53537812 */ /* 0x000fe400078ec0ff */
[----:B------:R-:W-:Y:S02]  /*40200*/  PRMT R87, R72, 0x3340, R87 ;  /* 0x0000334048577816 */ /* 0x000fe40000000057 */
[----:B------:R-:W-:Y:S02]  /*40210*/  LOP3.LUT R79, R79, 0xffff, RZ, 0xc0, !PT ;  /* 0x0000ffff4f4f7812 */ /* 0x000fe400078ec0ff */
[----:B------:R-:W-:Y:S02]  /*40220*/  LOP3.LUT R78, R78, 0xffff, RZ, 0xc0, !PT ;  /* 0x0000ffff4e4e7812 */ /* 0x000fe400078ec0ff */
[----:B------:R-:W-:-:S02]  /*40230*/  LOP3.LUT R77, R77, 0xffff, RZ, 0xc0, !PT ;  /* 0x0000ffff4d4d7812 */ /* 0x000fc400078ec0ff */
[----:B------:R-:W-:Y:S02]  /*40240*/  LOP3.LUT R76, R76, 0xffff, RZ, 0xc0, !PT ;  /* 0x0000ffff4c4c7812 */ /* 0x000fe400078ec0ff */
[----:B------:R-:W-:Y:S02]  /*40250*/  SHF.R.U32.HI R72, RZ, 0x8, R171 ;  /* 0x00000008ff487819 */ /* 0x000fe400000116ab */
[----:B------:R-:W-:Y:S02]  /*40260*/  SHF.R.U32.HI R81, RZ, 0x8, R81 ;  /* 0x00000008ff517819 */ /* 0x000fe40000011651 */
[----:B------:R-:W-:Y:S02]  /*40270*/  LOP3.LUT R86, R86, 0xffff, RZ, 0xc0, !PT ;  /* 0x0000ffff56567812 */ /* 0x000fe400078ec0ff */
[--C-:B------:R-:W-:Y:S02]  /*40280*/  PRMT R85, R85, 0x3340, R1.reuse ;  /* 0x0000334055557816 */ /* 0x100fe40000000001 */
[----:B------:R-:W-:-:S02]  /*40290*/  PRMT R83, R83, 0x3340, R1 ;  /* 0x0000334053537816 */ /* 0x000fc40000000001 */
[----:B------:R-:W-:Y:S02]  /*402a0*/  LOP3.LUT R75, R75, 0xffff, RZ, 0xc0, !PT ;  /* 0x0000ffff4b4b7812 */ /* 0x000fe400078ec0ff */
[--C-:B------:R-:W-:Y:S02]  /*402b0*/  PRMT R79, R79, 0x3340, R1.reuse ;  /* 0x000033404f4f7816 */ /* 0x100fe40000000001 */
[--C-:B------:R-:W-:Y:S02]  /*402c0*/  PRMT R78, R78, 0x3340, R1.reuse ;  /* 0x000033404e4e7816 */ /* 0x100fe40000000001 */
[--C-:B------:R-:W-:Y:S02]  /*402d0*/  PRMT R77, R77, 0x3340, R1.reuse ;  /* 0x000033404d4d7816 */ /* 0x100fe40000000001 */
[----:B------:R-:W-:Y:S02]  /*402e0*/  PRMT R76, R76, 0x3340, R1 ;  /* 0x000033404c4c7816 */ /* 0x000fe40000000001 */
[----:B------:R-:W-:-:S02]  /*402f0*/  LOP3.LUT R74, R74, 0xffff, RZ, 0xc0, !PT ;  /* 0x0000ffff4a4a7812 */ /* 0x000fc400078ec0ff */
[----:B------:R-:W-:Y:S02]  /*40300*/  LOP3.LUT R72, R72, 0xffff, RZ, 0xc0, !PT ;  /* 0x0000ffff48487812 */ /* 0x000fe400078ec0ff */
[----:B------:R-:W-:Y:S02]  /*40310*/  LOP3.LUT R84, R84, 0xffff, RZ, 0xc0, !PT ;  /* 0x0000ffff54547812 */ /* 0x000fe400078ec0ff */
[----:B------:R-:W-:Y:S02]  /*40320*/  LOP3.LUT R81, R81, 0xffff, RZ, 0xc0, !PT ;  /* 0x0000ffff51517812 */ /* 0x000fe400078ec0ff */
[--C-:B------:R-:W-:Y:S02]  /*40330*/  PRMT R86, R86, 0x3340, R1.reuse ;  /* 0x0000334056567816 */ /* 0x100fe40000000001 */
[----:B------:R-:W-:Y:S02]  /*40340*/  PRMT R75, R75, 0x3340, R1 ;  /* 0x000033404b4b7816 */ /* 0x000fe40000000001 */
[----:B------:R-:W-:-:S02]  /*40350*/  PRMT R103, R103, 0x5410, R85 ;  /* 0x0000541067677816 */ /* 0x000fc40000000055 */
[----:B------:R-:W-:Y:S02]  /*40360*/  PRMT R83, R93, 0x5410, R83 ;  /* 0x000054105d537816 */ /* 0x000fe40000000053 */
[--C-:B------:R-:W-:Y:S02]  /*40370*/  PRMT R74, R74, 0x3340, R1.reuse ;  /* 0x000033404a4a7816 */ /* 0x100fe40000000001 */
[----:B------:R-:W-:Y:S02]  /*40380*/  PRMT R72, R72, 0x3340, R1 ;  /* 0x0000334048487816 */ /* 0x000fe40000000001 */
[----:B------:R-:W-:Y:S02]  /*40390*/  PRMT R94, R94, 0x5410, R79 ;  /* 0x000054105e5e7816 */ /* 0x000fe4000000004f */
[----:B------:R-:W-:Y:S02]  /*403a0*/  PRMT R93, R96, 0x5410, R78 ;  /* 0x00005410605d7816 */ /* 0x000fe4000000004e */
[----:B------:R-:W-:-:S02]  /*403b0*/  PRMT R88, R88, 0x5410, R77 ;  /* 0x0000541058587816 */ /* 0x000fc4000000004d */
[----:B------:R-:W-:Y:S02]  /*403c0*/  PRMT R85, R91, 0x5410, R76 ;  /* 0x000054105b557816 */ /* 0x000fe4000000004c */
[--C-:B------:R-:W-:Y:S02]  /*403d0*/  PRMT R84, R84, 0x3340, R1.reuse ;  /* 0x0000334054547816 */ /* 0x100fe40000000001 */
[----:B------:R-:W-:Y:S02]  /*403e0*/  PRMT R81, R81, 0x3340, R1 ;  /* 0x0000334051517816 */ /* 0x000fe40000000001 */
[----:B----4-:R-:W-:Y:S02]  /*403f0*/  LOP3.LUT R76, R218, 0xffff, RZ, 0xc0, !PT ;  /* 0x0000ffffda4c7812 */ /* 0x010fe400078ec0ff */
[----:B---3--:R-:W-:Y:S02]  /*40400*/  LOP3.LUT R77, R220, 0xffff, RZ, 0xc0, !PT ;  /* 0x0000ffffdc4d7812 */ /* 0x008fe400078ec0ff */
[----:B------:R-:W-:-:S02]  /*40410*/  LOP3.LUT R78, R217, 0xffff, RZ, 0xc0, !PT ;  /* 0x0000ffffd94e7812 */ /* 0x000fc400078ec0ff */
        /* <DEDUP_REMOVED lines=9> */
[----:B--2---:R-:W-:Y:S02]  /*404b0*/  LOP3.LUT R69, R252, 0xffff, RZ, 0xc0, !PT ;  /* 0x0000fffffc457812 */ /* 0x004fe400078ec0ff */
[----:B------:R-:W-:Y:S02]  /*404c0*/  LOP3.LUT R68, R112, 0xffff, RZ, 0xc0, !PT ;  /* 0x0000ffff70447812 */ /* 0x000fe400078ec0ff */
[----:B------:R-:W-:-:S04]  /*404d0*/  LOP3.LUT R70, R221, 0xffff, RZ, 0xc0, !PT ;  /* 0x0000ffffdd467812 */ /* 0x000fc800078ec0ff */
[--C-:B------:R-:W-:Y:S02]  /*404e0*/  PRMT R112, R146, 0x4210, R70.reuse ;  /* 0x0000421092707816 */ /* 0x100fe40000000046 */
[----:B------:R-:W-:Y:S02]  /*404f0*/  PRMT R116, R116, 0x5210, R70 ;  /* 0x0000521074747816 */ /* 0x000fe40000000046 */
[----:B------:R-:W-:Y:S02]  /*40500*/  LOP3.LUT R70, R170, 0xffff, RZ, 0xc0, !PT ;  /* 0x0000ffffaa467812 */ /* 0x000fe400078ec0ff */
[--C-:B------:R-:W-:Y:S02]  /*40510*/  PRMT R104, R105, 0x4210, R68.reuse ;  /* 0x0000421069687816 */ /* 0x100fe40000000044 */
[----:B------:R-:W-:Y:S02]  /*40520*/  PRMT R105, R106, 0x4210, R69 ;  /* 0x000042106a697816 */ /* 0x000fe40000000045 */
[----:B------:R-:W-:-:S02]  /*40530*/  PRMT R108, R108, 0x5210, R68 ;  /* 0x000052106c6c7816 */ /* 0x000fc40000000044 */
[----:B------:R-:W-:Y:S02]  /*40540*/  PRMT R109, R109, 0x5210, R69 ;  /* 0x000052106d6d7816 */ /* 0x000fe40000000045 */
[--C-:B------:R-:W-:Y:S02]  /*40550*/  PRMT R106, R128, 0x4210, R70.reuse ;  /* 0x00004210806a7816 */ /* 0x100fe40000000046 */
[----:B------:R-:W-:Y:S02]  /*40560*/  PRMT R110, R110, 0x5210, R70 ;  /* 0x000052106e6e7816 */ /* 0x000fe40000000046 */
[----:B------:R-:W1:Y:S01]  /*40570*/  LDS.128 R68, [R2] ;  /* 0x0000000002447984 */ /* 0x000e620000000c00 */
[----:B------:R-:W-:-:S04]  /*40580*/  LOP3.LUT R79, R216, 0xffff, RZ, 0xc0, !PT ;  /* 0x0000ffffd84f7812 */ /* 0x000fc800078ec0ff */
[----:B------:R-:W-:Y:S01]  /*40590*/  PRMT R75, R122, 0x4210, R79 ;  /* 0x000042107a4b7816 */ /* 0x000fe2000000004f */
[----:B------:R-:W2:Y:S04]  /*405a0*/  LDL.LU R218, [R1+0xfa8] ;  /* 0x000fa80001da7983 */ /* 0x000ea80000300800 */
[----:B------:R-:W3:Y:S04]  /*405b0*/  LDL.LU R220, [R1+0xfa4] ;  /* 0x000fa40001dc7983 */ /* 0x000ee80000300800 */
[----:B------:R-:W4:Y:S04]  /*405c0*/  LDL.LU R217, [R1+0xf24] ;  /* 0x000f240001d97983 */ /* 0x000f280000300800 */
[----:B------:R-:W4:Y:S04]  /*405d0*/  LDL.LU R216, [R1+0xf18] ;  /* 0x000f180001d87983 */ /* 0x000f280000300800 */
[----:B------:R-:W4:Y:S04]  /*405e0*/  LDL.LU R221, [R1+0xfc4] ;  /* 0x000fc40001dd7983 */ /* 0x000f280000300800 */
[----:B------:R-:W4:Y:S04]  /*405f0*/  LDL.LU R146, [R1+0xfc0] ;  /* 0x000fc00001927983 */ /* 0x000f280000300800 */
[----:B------:R-:W4:Y:S04]  /*40600*/  LDL.LU R252, [R1+0xf54] ;  /* 0x000f540001fc7983 */ /* 0x000f280000300800 */
[----:B------:R-:W4:Y:S01]  /*40610*/  LDL.LU R170, [R1+0xf44] ;  /* 0x000f440001aa7983 */ /* 0x000f220000300800 */
[----:B------:R-:W-:-:S02]  /*40620*/  PRMT R76, R84, 0x5210, R76 ;  /* 0x00005210544c7816 */ /* 0x000fc4000000004c */
[----:B------:R-:W-:Y:S01]  /*40630*/  PRMT R78, R82, 0x5210, R78 ;  /* 0x00005210524e7816 */ /* 0x000fe2000000004e */
[----:B------:R-:W-:Y:S01]  /*40640*/  BAR.SYNC.DEFER_BLOCKING 0x0 ;  /* 0x0000000000007b1d */ /* 0x000fe20000010000 */
[----:B------:R-:W-:Y:S02]  /*40650*/  PRMT R77, R83, 0x5210, R77 ;  /* 0x00005210534d7816 */ /* 0x000fe4000000004d */
[----:B------:R-:W-:Y:S02]  /*40660*/  PRMT R79, R81, 0x5210, R79 ;  /* 0x00005210514f7816 */ /* 0x000fe4000000004f */
[----:B------:R-:W-:Y:S02]  /*40670*/  LOP3.LUT R7, R7, 0xbfffffff, RZ, 0xc0, !PT ;  /* 0xbfffffff07077812 */ /* 0x000fe400078ec0ff */
[----:B------:R-:W-:Y:S02]  /*40680*/  LOP3.LUT R194, R194, 0xffffffef, RZ, 0xc0, !PT ;  /* 0xffffffefc2c27812 */ /* 0x000fe400078ec0ff */
[----:B------:R-:W-:-:S04]  /*40690*/  @P0 LOP3.LUT R7, R7, 0x40000000, RZ, 0xfc, !PT ;  /* 0x4000000007070812 */ /* 0x000fc800078efcff */
[----:B------:R-:W-:Y:S01]  /*406a0*/  LOP3.LUT P0, RZ, R7, 0x10000, RZ, 0xc0, !PT ;  /* 0x0001000007ff7812 */ /* 0x000fe2000780c0ff */
[----:B------:R-:W-:-:S12]  /*406b0*/  STSM.16.M88.4 [R4], R72 ;  /* 0x0000004804007844 */ /* 0x000fd80000000200 */
[----:B------:R-:W-:Y:S01]  /*406c0*/  @P0 LOP3.LUT R194, R194, 0x10, RZ, 0xfc, !PT ;  /* 0x00000010c2c20812 */ /* 0x000fe200078efcff */
[----:B------:R-:W-:Y:S01]  /*406d0*/  BAR.SYNC.DEFER_BLOCKING 0x0 ;  /* 0x0000000000007b1d */ /* 0x000fe20000010000 */
[----:B------:R-:W-:Y:S02]  /*406e0*/  LOP3.LUT P0, RZ, R7, 0x100, RZ, 0xc0, !PT ;  /* 0x0000010007ff7812 */ /* 0x000fe4000780c0ff */
[----:B------:R-:W-:-:S11]  /*406f0*/  LOP3.LUT R194, R194, 0xffffffdf, RZ, 0xc0, !PT ;  /* 0xffffffdfc2c27812 */ /* 0x000fd600078ec0ff */
[----:B------:R-:W-:Y:S02]  /*40700*/  @P0 LOP3.LUT R194, R194, 0x20, RZ, 0xfc, !PT ;  /* 0x00000020c2c20812 */ /* 0x000fe400078efcff */
[----:B------:R-:W-:Y:S02]  /*40710*/  LOP3.LUT P0, RZ, R7, 0x400, RZ, 0xc0, !PT ;  /* 0x0000040007ff7812 */ /* 0x000fe4000780c0ff */
[----:B------:R-:W-:Y:S01]  /*40720*/  LOP3.LUT R194, R194, 0xffffffbf, RZ, 0xc0, !PT ;  /* 0xffffffbfc2c27812 */ /* 0x000fe200078ec0ff */
[----:B------:R-:W1:Y:S01]  /*40730*/  LDS.128 R72, [R2] ;  /* 0x0000000002487984 */ /* 0x000e620000000c00 */
[----:B------:R-:W-:Y:S09]  /*40740*/  BAR.SYNC.DEFER_BLOCKING 0x0 ;  /* 0x0000000000007b1d */ /* 0x000ff20000010000 */
[----:B------:R-:W-:-:S02]  /*40750*/  @P0 LOP3.LUT R194, R194, 0x40, RZ, 0xfc, !PT ;  /* 0x00000040c2c20812 */ /* 0x000fc400078efcff */
[----:B------:R-:W-:Y:S02]  /*40760*/  LOP3.LUT P0, RZ, R7, 0x800, RZ, 0xc0, !PT ;  /* 0x0000080007ff7812 */ /* 0x000fe4000780c0ff */
[----:B------:R-:W-:-:S11]  /*40770*/  LOP3.LUT R194, R194, 0xffffff7f, RZ, 0xc0, !PT ;  /* 0xffffff7fc2c27812 */ /* 0x000fd600078ec0ff */
[----:B------:R-:W-:Y:S02]  /*40780*/  @P0 LOP3.LUT R194, R194, 0x80, RZ, 0xfc, !PT ;  /* 0x00000080c2c20812 */ /* 0x000fe400078efcff */
[C---:B------:R-:W-:Y:S02]  /*40790*/  LOP3.LUT P0, RZ, R7.reuse, 0x80000, RZ, 0xc0, !PT ;  /* 0x0008000007ff7812 */ /* 0x040fe4000780c0ff */
[----:B------:R-:W-:Y:S02]  /*407a0*/  LOP3.LUT R7, R7, 0xdfffffff, RZ, 0xc0, !PT ;  /* 0xdfffffff07077812 */ /* 0x000fe400078ec0ff */
[----:B--2---:R-:W-:Y:S02]  /*407b0*/  LOP3.LUT R84, R218, 0xffff, RZ, 0xc0, !PT ;  /* 0x0000ffffda547812 */ /* 0x004fe400078ec0ff */
[----:B------:R-:W2:Y:S01]  /*407c0*/  LDL.LU R218, [R1+0xfdc] ;  /* 0x000fdc0001da7983 */ /* 0x000ea20000300800 */
[----:B------:R-:W-:Y:S02]  /*407d0*/  @P1 LOP3.LUT R7, R7, 0x20000000, RZ, 0xfc, !PT ;  /* 0x2000000007071812 */ /* 0x000fe400078efcff */
[----:B---3--:R-:W-:-:S02]  /*407e0*/  LOP3.LUT R89, R220, 0xffff, RZ, 0xc0, !PT ;  /* 0x0000ffffdc597812 */ /* 0x008fc400078ec0ff */
[----:B------:R-:W3:Y:S01]  /*407f0*/  LDL.LU R220, [R1+0xfd4] ;  /* 0x000fd40001dc7983 */ /* 0x000ee20000300800 */
[----:B----4-:R-:W-:Y:S02]  /*40800*/  LOP3.LUT R90, R217, 0xffff, RZ, 0xc0, !PT ;  /* 0x0000ffffd95a7812 */ /* 0x010fe400078ec0ff */
[----:B------:R-:W-:Y:S01]  /*40810*/  LOP3.LUT R91, R216, 0xffff, RZ, 0xc0, !PT ;  /* 0x0000ffffd85b7812 */ /* 0x000fe200078ec0ff */
[----:B------:R-:W4:Y:S01]  /*40820*/  LDL.LU R217, [R1+0xf78] ;  /* 0x000f780001d97983 */ /* 0x000f220000300800 */
[----:B------:R-:W-:-:S03]  /*40830*/  LOP3.LUT R99, R170, 0xffff, RZ, 0xc0, !PT ;  /* 0x0000ffffaa637812 */ /* 0x000fc600078ec0ff */
[----:B------:R-:W4:Y:S01]  /*40840*/  LDL.LU R216, [R1+0xf74] ;  /* 0x000f740001d87983 */ /* 0x000f220000300800 */
[----:B------:R-:W-:Y:S02]  /*40850*/  PRMT R80, R115, 0x4210, R84 ;  /* 0x0000421073507816 */ /* 0x000fe40000000054 */
[----:B------:R-:W-:Y:S01]  /*40860*/  LOP3.LUT R96, R221, 0xffff, RZ, 0xc0, !PT ;  /* 0x0000ffffdd607812 */ /* 0x000fe200078ec0ff */
[----:B------:R-:W4:Y:S01]  /*40870*/  LDL.LU R170, [R1+0xf84] ;  /* 0x000f840001aa7983 */ /* 0x000f220000300800 */
[----:B------:R-:W-:Y:S02]  /*40880*/  PRMT R82, R114, 0x4210, R90 ;  /* 0x0000421072527816 */ /* 0x000fe4000000005a */
[----:B------:R-:W-:Y:S02]  /*40890*/  PRMT R83, R120, 0x4210, R91 ;  /* 0x0000421078537816 */ /* 0x000fe4000000005b */
[----:B------:R-:W-:Y:S02]  /*408a0*/  LOP3.LUT R97, R146, 0xffff, RZ, 0xc0, !PT ;  /* 0x0000ffff92617812 */ /* 0x000fe400078ec0ff */
[----:B------:R-:W-:Y:S01]  /*408b0*/  LOP3.LUT R98, R252, 0xffff, RZ, 0xc0, !PT ;  /* 0x0000fffffc627812 */ /* 0x000fe200078ec0ff */
[----:B------:R-:W-:Y:S01]  /*408c0*/  STSM.16.M88.4 [R4], R76 ;  /* 0x0000004c04007844 */ /* 0x000fe20000000200 */
[----:B------:R-:W-:-:S02]  /*408d0*/  LOP3.LUT P1, RZ, R7, 0x20000, RZ, 0xc0, !PT ;  /* 0x0002000007ff7812 */ /* 0x000fc4000782c0ff */
[----:B--2---:R-:W-:Y:S01]  /*408e0*/  LOP3.LUT R107, R218, 0xffff, RZ, 0xc0, !PT ;  /* 0x0000ffffda6b7812 */ /* 0x004fe200078ec0ff */
[----:B------:R-:W-:Y:S01]  /*408f0*/  BAR.SYNC.DEFER_BLOCKING 0x0 ;  /* 0x0000000000007b1d */ /* 0x000fe20000010000 */
[----:B---3--:R-:W-:Y:S02]  /*40900*/  LOP3.LUT R114, R220, 0xffff, RZ, 0xc0, !PT ;  /* 0x0000ffffdc727812 */ /* 0x008fe400078ec0ff */
[----:B----4-:R-:W-:-:S03]  /*40910*/  LOP3.LUT R115, R217, 0xffff, RZ, 0xc0, !PT ;  /* 0x0000ffffd9737812 */ /* 0x010fc600078ec0ff */
[----:B------:R-:W2:Y:S01]  /*40920*/  LDL.LU R218, [R1+0xff4] ;  /* 0x000ff40001da7983 */ /* 0x000ea20000300800 */
[----:B------:R-:W-:-:S03]  /*40930*/  LOP3.LUT R120, R216, 0xffff, RZ, 0xc0, !PT ;  /* 0x0000ffffd8787812 */ /* 0x000fc600078ec0ff */
[----:B------:R-:W3:Y:S01]  /*40940*/  LDL.LU R163, [R1+0xf94] ;  /* 0x000f940001a37983 */ /* 0x000ee20000300800 */
[----:B------:R-:W-:-:S03]  /*40950*/  LOP3.LUT R113, R170, 0xffff, RZ, 0xc0, !PT ;  /* 0x0000ffffaa717812 */ /* 0x000fc600078ec0ff */
[----:B------:R-:W4:Y:S01]  /*40960*/  LDL.LU R220, [R1+0xf90] ;  /* 0x000f900001dc7983 */ /* 0x000f220000300800 */
[----:B------:R-:W-:Y:S02]  /*40970*/  PRMT R87, R87, 0x5210, R91 ;  /* 0x0000521057577816 */ /* 0x000fe4000000005b */
[----:B------:R-:W-:Y:S01]  /*40980*/  PRMT R95, R95, 0x5210, R99 ;  /* 0x000052105f5f7816 */ /* 0x000fe20000000063 */
[----:B------:R-:W4:Y:S01]  /*40990*/  LDL.LU R217, [R1+0x10a0] ;  /* 0x0010a00001d97983 */ /* 0x000f220000300800 */
[--C-:B------:R-:W-:Y:S02]  /*409a0*/  PRMT R81, R121, 0x4210, R89.reuse ;  /* 0x0000421079517816 */ /* 0x100fe40000000059 */
[----:B------:R-:W-:Y:S01]  /*409b0*/  PRMT R84, R88, 0x5210, R84 ;  /* 0x0000521058547816 */ /* 0x000fe20000000054 */
[----:B------:R-:W4:Y:S01]  /*409c0*/  LDL.LU R216, [R1+0x109c] ;  /* 0x00109c0001d87983 */ /* 0x000f220000300800 */
[----:B------:R-:W-:Y:S02]  /*409d0*/  PRMT R92, R92, 0x5210, R96 ;  /* 0x000052105c5c7816 */ /* 0x000fe40000000060 */
[----:B------:R-:W-:Y:S01]  /*409e0*/  PRMT R85, R85, 0x5210, R89 ;  /* 0x0000521055557816 */ /* 0x000fe20000000059 */
[----:B------:R-:W4:Y:S01]  /*409f0*/  LDL.LU R171, [R1+0x1010] ;  /* 0x0010100001ab7983 */ /* 0x000f220000300800 */
[----:B------:R-:W-:-:S02]  /*40a00*/  PRMT R93, R93, 0x5210, R97 ;  /* 0x000052105d5d7816 */ /* 0x000fc40000000061 */
[----:B------:R-:W-:Y:S01]  /*40a10*/  PRMT R86, R86, 0x5210, R90 ;  /* 0x0000521056567816 */ /* 0x000fe2000000005a */
[----:B------:R-:W4:Y:S01]  /*40a20*/  LDL.LU R152, [R1+0x1008] ;  /* 0x0010080001987983 */ /* 0x000f220000300800 */
[----:B------:R-:W-:Y:S02]  /*40a30*/  PRMT R94, R94, 0x5210, R98 ;  /* 0x000052105e5e7816 */ /* 0x000fe40000000062 */
[----:B------:R-:W-:Y:S01]  /*40a40*/  LOP3.LUT R7, R7, 0xefffffff, RZ, 0xc0, !PT ;  /* 0xefffffff07077812 */ /* 0x000fe200078ec0ff */
[----:B------:R-:W4:Y:S04]  /*40a50*/  LDL.LU R221, [R1+0xfb4] ;  /* 0x000fb40001dd7983 */ /* 0x000f280000300800 */
[----:B------:R-:W1:Y:S01]  /*40a60*/  LDS.128 R76, [R2] ;  /* 0x00000000024c7984 */ /* 0x000e620000000c00 */
        /* <DEDUP_REMOVED lines=9> */
[----:B------:R-:W-:-:S02]  /*40b00*/  PRMT R101, R101, 0x5210, R114 ;  /* 0x0000521065657816 */ /* 0x000fc40000000072 */
[----:B------:R-:W-:Y:S01]  /*40b10*/  PRMT R90, R130, 0x4210, R98 ;  /* 0x00004210825a7816 */ /* 0x000fe20000000062 */
[----:B------:R-:W-:Y:S01]  /*40b20*/  BAR.SYNC.DEFER_BLOCKING 0x0 ;  /* 0x0000000000007b1d */ /* 0x000fe20000010000 */
[----:B------:R-:W-:Y:S02]  /*40b30*/  PRMT R99, R137, 0x4210, R120 ;  /* 0x0000421089637816 */ /* 0x000fe40000000078 */
[----:B------:R-:W-:Y:S02]  /*40b40*/  PRMT R96, R144, 0x4210, R107 ;  /* 0x0000421090607816 */ /* 0x000fe4000000006b */
[----:B------:R-:W-:Y:S02]  /*40b50*/  PRMT R107, R145, 0x4210, R113 ;  /* 0x00004210916b7816 */ /* 0x000fe40000000071 */
[----:B------:R-:W-:Y:S02]  /*40b60*/  PRMT R97, R139, 0x4210, R114 ;  /* 0x000042108b617816 */ /* 0x000fe40000000072 */
[----:B------:R-:W-:-:S02]  /*40b70*/  PRMT R102, R102, 0x5210, R115 ;  /* 0x0000521066667816 */ /* 0x000fc40000000073 */
[----:B------:R-:W-:Y:S02]  /*40b80*/  @P2 LOP3.LUT R7, R7, 0x10000000, RZ, 0xfc, !PT ;  /* 0x1000000007072812 */ /* 0x000fe400078efcff */
[----:B------:R-:W-:Y:S02]  /*40b90*/  PRMT R98, R138, 0x4210, R115 ;  /* 0x000042108a627816 */ /* 0x000fe40000000073 */
[C---:B------:R-:W-:Y:S02]  /*40ba0*/  LOP3.LUT P2, RZ, R7.reuse, 0x40000, RZ, 0xc0, !PT ;  /* 0x0004000007ff7812 */ /* 0x040fe4000784c0ff */
[----:B------:R-:W-:-:S04]  /*40bb0*/  LOP3.LUT R7, R7, 0xf7ffffff, RZ, 0xc0, !PT ;  /* 0xf7ffffff07077812 */ /* 0x000fc800078ec0ff */
[----:B------:R-:W-:Y:S01]  /*40bc0*/  @P3 LOP3.LUT R7, R7, 0x8000000, RZ, 0xfc, !PT ;  /* 0x0800000007073812 */ /* 0x000fe200078efcff */
[----:B------:R-:W-:Y:S03]  /*40bd0*/  STSM.16.M88.4 [R4], R80 ;  /* 0x0000005004007844 */ /* 0x000fe60000000200 */
[C---:B------:R-:W-:Y:S02]  /*40be0*/  LOP3.LUT P3, RZ, R7.reuse, 0x200, RZ, 0xc0, !PT ;  /* 0x0000020007ff7812 */ /* 0x040fe4000786c0ff */
[----:B------:R-:W-:Y:S01]  /*40bf0*/  LOP3.LUT R7, R7, 0xfbffffff, RZ, 0xc0, !PT ;  /* 0xfbffffff07077812 */ /* 0x000fe200078ec0ff */
[----:B------:R-:W-:Y:S03]  /*40c00*/  BAR.SYNC.DEFER_BLOCKING 0x0 ;  /* 0x0000000000007b1d */ /* 0x000fe60000010000 */
[----:B------:R-:W-:-:S04]  /*40c10*/  @P4 LOP3.LUT R7, R7, 0x4000000, RZ, 0xfc, !PT ;  /* 0x0400000007074812 */ /* 0x000fc800078efcff */
[C---:B------:R-:W-:Y:S02]  /*40c20*/  LOP3.LUT P4, RZ, R7.reuse, 0x2000, RZ, 0xc0, !PT ;  /* 0x0000200007ff7812 */ /* 0x040fe4000788c0ff */
[----:B------:R-:W-:-:S04]  /*40c30*/  LOP3.LUT R7, R7, 0xfdffffff, RZ, 0xc0, !PT ;  /* 0xfdffffff07077812 */ /* 0x000fc800078ec0ff */
[----:B------:R-:W-:-:S04]  /*40c40*/  @P5 LOP3.LUT R7, R7, 0x2000000, RZ, 0xfc, !PT ;  /* 0x0200000007075812 */ /* 0x000fc800078efcff */
[C---:B------:R-:W-:Y:S02]  /*40c50*/  LOP3.LUT P5, RZ, R7.reuse, 0x4000, RZ, 0xc0, !PT ;  /* 0x0000400007ff7812 */ /* 0x040fe400078ac0ff */
[----:B------:R-:W-:-:S04]  /*40c60*/  LOP3.LUT R7, R7, 0xfeffffff, RZ, 0xc0, !PT ;  /* 0xfeffffff07077812 */ /* 0x000fc800078ec0ff */
[----:B------:R-:W-:Y:S01]  /*40c70*/  @P6 LOP3.LUT R7, R7, 0x1000000, RZ, 0xfc, !PT ;  /* 0x0100000007076812 */ /* 0x000fe200078efcff */
[----:B------:R-:W1:Y:S03]  /*40c80*/  LDS.128 R80, [R2] ;  /* 0x0000000002507984 */ /* 0x000e660000000c00 */
[----:B------:R-:W-:Y:S01]  /*40c90*/  LOP3.LUT P6, RZ, R7, 0x8000, RZ, 0xc0, !PT ;  /* 0x0000800007ff7812 */ /* 0x000fe200078cc0ff */
[----:B------:R-:W-:Y:S06]  /*40ca0*/  BAR.SYNC.DEFER_BLOCKING 0x0 ;  /* 0x0000000000007b1d */ /* 0x000fec0000010000 */
[----:B------:R-:W-:Y:S02]  /*40cb0*/  STSM.16.M88.4 [R4], R84 ;  /* 0x0000005404007844 */ /* 0x000fe40000000200 */
[----:B------:R-:W-:Y:S06]  /*40cc0*/  BAR.SYNC.DEFER_BLOCKING 0x0 ;  /* 0x0000000000007b1d */ /* 0x000fec0000010000 */
[----:B------:R-:W1:Y:S02]  /*40cd0*/  LDS.128 R84, [R2] ;  /* 0x0000000002547984 */ /* 0x000e640000000c00 */
[----:B------:R-:W-:Y:S01]  /*40ce0*/  BAR.SYNC.DEFER_BLOCKING 0x0 ;  /* 0x0000000000007b1d */ /* 0x000fe20000010000 */
[----:B--2---:R-:W-:-:S05]  /*40cf0*/  LOP3.LUT R120, R218, 0xffff, RZ, 0xc0, !PT ;  /* 0x0000ffffda787812 */ /* 0x004fca00078ec0ff */
[----:B------:R-:W2:Y:S01]  /*40d00*/  LDL.LU R218, [R1+0x10a4] ;  /* 0x0010a40001da7983 */ /* 0x000ea20000300800 */
[----:B---3--:R-:W-:Y:S02]  /*40d10*/  LOP3.LUT R121, R163, 0xffff, RZ, 0xc0, !PT ;  /* 0x0000ffffa3797812 */ /* 0x008fe400078ec0ff */
[----:B----4-:R-:W-:Y:S02]  /*40d20*/  LOP3.LUT R122, R220, 0xffff, RZ, 0xc0, !PT ;  /* 0x0000ffffdc7a7812 */ /* 0x010fe400078ec0ff */
[----:B------:R-:W3:Y:S01]  /*40d30*/  LDL.LU R220, [R1+0x1020] ;  /* 0x0010200001dc7983 */ /* 0x000ee20000300800 */
[----:B------:R-:W-:-:S03]  /*40d40*/  PRMT R113, R217, 0x4210, R120 ;  /* 0x00004210d9717816 */ /* 0x000fc60000000078 */
[----:B------:R-:W4:Y:S01]  /*40d50*/  LDL.LU R217, [R1+0x101c] ;  /* 0x00101c0001d97983 */ /* 0x000f220000300800 */
[----:B------:R-:W-:-:S03]  /*40d60*/  PRMT R114, R216, 0x4210, R121 ;  /* 0x00004210d8727816 */ /* 0x000fc60000000079 */
[----:B------:R-:W4:Y:S01]  /*40d70*/  LDL.LU R216, [R1+0xfd0] ;  /* 0x000fd00001d87983 */ /* 0x000f220000300800 */
[----:B------:R-:W-:-:S03]  /*40d80*/  LOP3.LUT R128, R171, 0xffff, RZ, 0xc0, !PT ;  /* 0x0000ffffab807812 */ /* 0x000fc600078ec0ff */
[----:B------:R-:W4:Y:S01]  /*40d90*/  LDL.LU R163, [R1+0xfcc] ;  /* 0x000fcc0001a37983 */ /* 0x000f220000300800 */
[----:B------:R-:W-:-:S03]  /*40da0*/  LOP3.LUT R129, R152, 0xffff, RZ, 0xc0, !PT ;  /* 0x0000ffff98817812 */ /* 0x000fc600078ec0ff */
[----:B------:R-:W4:Y:S04]  /*40db0*/  LDL.LU R171, [R1+0x10b8] ;  /* 0x0010b80001ab7983 */ /* 0x000f280000300800 */
[----:B------:R-:W4:Y:S01]  /*40dc0*/  LDL.LU R152, [R1+0x10b4] ;  /* 0x0010b40001987983 */ /* 0x000f220000300800 */
[----:B------:R-:W-:Y:S02]  /*40dd0*/  LOP3.LUT R130, R221, 0xffff, RZ, 0xc0, !PT ;  /* 0x0000ffffdd827812 */ /* 0x000fe400078ec0ff */
[----:B------:R-:W-:Y:S01]  /*40de0*/  PRMT R117, R117, 0x5210, R120 ;  /* 0x0000521075757816 */ /* 0x000fe20000000078 */
[----:B------:R-:W4:Y:S01]  /*40df0*/  LDL.LU R221, [R1+0x10b0] ;  /* 0x0010b00001dd7983 */ /* 0x000f220000300800 */
[----:B------:R-:W-:Y:S02]  /*40e00*/  PRMT R118, R118, 0x5210, R121 ;  /* 0x0000521076767816 */ /* 0x000fe40000000079 */
[----:B------:R-:W-:-:S02]  /*40e10*/  LOP3.LUT R131, R146, 0xffff, RZ, 0xc0, !PT ;  /* 0x0000ffff92837812 */ /* 0x000fc400078ec0ff */
[----:B------:R-:W4:Y:S01]  /*40e20*/  LDL.LU R146, [R1+0x1038] ;  /* 0x0010380001927983 */ /* 0x000f220000300800 */
[----:B------:R-:W-:-:S03]  /*40e30*/  PRMT R120, R252, 0x4210, R128 ;  /* 0x00004210fc787816 */ /* 0x000fc60000000080 */
[----:B------:R-:W4:Y:S01]  /*40e40*/  LDL.LU R252, [R1+0x1034] ;  /* 0x0010340001fc7983 */ /* 0x000f220000300800 */
[----:B------:R-:W-:-:S03]  /*40e50*/  PRMT R121, R170, 0x4210, R129 ;  /* 0x00004210aa797816 */ /* 0x000fc60000000081 */
[----:B------:R-:W4:Y:S04]  /*40e60*/  LDL.LU R170, [R1+0xfe8] ;  /* 0x000fe80001aa7983 */ /* 0x000f280000300800 */
[----:B------:R-:W-:Y:S01]  /*40e70*/  STSM.16.M88.4 [R4], R88 ;  /* 0x0000005804007844 */ /* 0x000fe20000000200 */
[----:B------:R-:W-:Y:S06]  /*40e80*/  BAR.SYNC.DEFER_BLOCKING 0x0 ;  /* 0x0000000000007b1d */ /* 0x000fec0000010000 */
[----:B------:R-:W1:Y:S02]  /*40e90*/  LDS.128 R88, [R2] ;  /* 0x0000000002587984 */ /* 0x000e640000000c00 */
[----:B------:R-:W-:Y:S06]  /*40ea0*/  BAR.SYNC.DEFER_BLOCKING 0x0 ;  /* 0x0000000000007b1d */ /* 0x000fec0000010000 */
[----:B------:R-:W-:Y:S02]  /*40eb0*/  STSM.16.M88.4 [R4], R92 ;  /* 0x0000005c04007844 */ /* 0x000fe40000000200 */
        /* <DEDUP_REMOVED lines=8> */
[----:B------:R-:W-:Y:S01]  /*40f40*/  BAR.SYNC.DEFER_BLOCKING 0x0 ;  /* 0x0000000000007b1d */ /* 0x000fe20000010000 */
[----:B------:R-:W-:-:S02]  /*40f50*/  PRMT R115, R153, 0x4210, R122 ;  /* 0x0000421099737816 */ /* 0x000fc4000000007a */
[----:B------:R-:W-:-:S03]  /*40f60*/  PRMT R119, R119, 0x5210, R122 ;  /* 0x0000521077777816 */ /* 0x000fc6000000007a */
[----:B------:R-:W1:Y:S02]  /*40f70*/  LDS.128 R100, [R2] ;  /* 0x0000000002647984 */ /* 0x000e640000000c00 */
[----:B------:R-:W-:Y:S01]  /*40f80*/  BAR.SYNC.DEFER_BLOCKING 0x0 ;  /* 0x0000000000007b1d */ /* 0x000fe20000010000 */
[----:B------:R-:W-:Y:S02]  /*40f90*/  PRMT R125, R125, 0x5210, R129 ;  /* 0x000052107d7d7816 */ /* 0x000fe40000000081 */
[----:B------:R-:W-:Y:S02]  /*40fa0*/  PRMT R124, R124, 0x5210, R128 ;  /* 0x000052107c7c7816 */ /* 0x000fe40000000080 */
[--C-:B------:R-:W-:Y:S01]  /*40fb0*/  PRMT R126, R126, 0x5210, R130.reuse ;  /* 0x000052107e7e7816 */ /* 0x100fe20000000082 */
[----:B------:R-:W-:Y:S02]  /*40fc0*/  STSM.16.M88.4 [R4], R104 ;  /* 0x0000006804007844 */ /* 0x000fe40000000200 */
[----:B------:R-:W-:Y:S01]  /*40fd0*/  BAR.SYNC.DEFER_BLOCKING 0x0 ;  /* 0x0000000000007b1d */ /* 0x000fe20000010000 */
[----:B--2---:R-:W-:-:S05]  /*40fe0*/  PRMT R122, R218, 0x4210, R130 ;  /* 0x00004210da7a7816 */ /* 0x004fca0000000082 */
[----:B------:R-:W2:Y:S04]  /*40ff0*/  LDL.LU R218, [R1+0xfe4] ;  /* 0x000fe40001da7983 */ /* 0x000ea80000300800 */
[----:B------:R-:W1:Y:S01]  /*41000*/  LDS.128 R104, [R2] ;  /* 0x0000000002687984 */ /* 0x000e620000000c00 */
[----:B------:R-:W-:Y:S01]  /*41010*/  BAR.SYNC.DEFER_BLOCKING 0x0 ;  /* 0x0000000000007b1d */ /* 0x000fe20000010000 */
[----:B---3--:R-:W-:Y:S02]  /*41020*/  LOP3.LUT R137, R220, 0xffff, RZ, 0xc0, !PT ;  /* 0x0000ffffdc897812 */ /* 0x008fe400078ec0ff */
[----:B----4-:R-:W-:-:S03]  /*41030*/  LOP3.LUT R136, R217, 0xffff, RZ, 0xc0, !PT ;  /* 0x0000ffffd9887812 */ /* 0x010fc600078ec0ff */
[----:B------:R-:W3:Y:S01]  /*41040*/  LDL.LU R220, [R1+0x10c4] ;  /* 0x0010c40001dc7983 */ /* 0x000ee20000300800 */
[----:B------:R-:W-:-:S03]  /*41050*/  LOP3.LUT R138, R216, 0xffff, RZ, 0xc0, !PT ;  /* 0x0000ffffd88a7812 */ /* 0x000fc600078ec0ff */
[----:B------:R-:W4:Y:S04]  /*41060*/  LDL.LU R217, [R1+0x10c0] ;  /* 0x0010c00001d97983 */ /* 0x000f280000300800 */
[----:B------:R-:W4:Y:S04]  /*41070*/  LDL.LU R216, [R1+0x10bc] ;  /* 0x0010bc0001d87983 */ /* 0x000f280000300800 */
[----:B------:R-:W4:Y:S01]  /*41080*/  LDL.LU R153, [R1+0x104c] ;  /* 0x00104c0001997983 */ /* 0x000f220000300800 */
[----:B------:R-:W-:-:S03]  /*41090*/  PRMT R129, R152, 0x4210, R136 ;  /* 0x0000421098817816 */ /* 0x000fc60000000088 */
[----:B------:R-:W4:Y:S01]  /*410a0*/  LDL.LU R152, [R1+0x1048] ;  /* 0x0010480001987983 */ /* 0x000f220000300800 */
[----:B------:R-:W-:-:S03]  /*410b0*/  LOP3.LUT R139, R163, 0xffff, RZ, 0xc0, !PT ;  /* 0x0000ffffa38b7812 */ /* 0x000fc600078ec0ff */
[----:B------:R-:W4:Y:S01]  /*410c0*/  LDL.LU R169, [R1+0xffc] ;  /* 0x000ffc0001a97983 */ /* 0x000f220000300800 */
[----:B------:R-:W-:-:S03]  /*410d0*/  PRMT R128, R171, 0x4210, R137 ;  /* 0x00004210ab807816 */ /* 0x000fc60000000089 */
[----:B------:R-:W4:Y:S01]  /*410e0*/  LDL.LU R155, [R1+0xff8] ;  /* 0x000ff800019b7983 */ /* 0x000f220000300800 */
[----:B------:R-:W-:-:S03]  /*410f0*/  PRMT R130, R221, 0x4210, R138 ;  /* 0x00004210dd827816 */ /* 0x000fc6000000008a */
[----:B------:R-:W4:Y:S04]  /*41100*/  LDL.LU R161, [R1+0x10d0] ;  /* 0x0010d00001a17983 */ /* 0x000f280000300800 */
[----:B------:R-:W4:Y:S01]  /*41110*/  LDL.LU R163, [R1+0x10cc] ;  /* 0x0010cc0001a37983 */ /* 0x000f220000300800 */
[----:B------:R-:W-:-:S03]  /*41120*/  LOP3.LUT R145, R170, 0xffff, RZ, 0xc0, !PT ;  /* 0x0000ffffaa917812 */ /* 0x000fc600078ec0ff */
[----:B------:R-:W4:Y:S04]  /*41130*/  LDL.LU R171, [R1+0x10c8] ;  /* 0x0010c80001ab7983 */ /* 0x000f280000300800 */
[----:B------:R-:W4:Y:S04]  /*41140*/  LDL.LU R221, [R1+0x1064] ;  /* 0x0010640001dd7983 */ /* 0x000f280000300800 */
        /* <DEDUP_REMOVED lines=11> */
[----:B------:R-:W-:-:S05]  /*41200*/  PRMT R123, R147, 0x4210, R131 ;  /* 0x00004210937b7816 */ /* 0x000fca0000000083 */
        /* <DEDUP_REMOVED lines=9> */
[----:B------:R-:W-:-:S02]  /*412a0*/  LOP3.LUT R144, R146, 0xffff, RZ, 0xc0, !PT ;  /* 0x0000ffff92907812 */ /* 0x000fc400078ec0ff */
[----:B------:R-:W-:Y:S02]  /*412b0*/  LOP3.LUT R146, R252, 0xffff, RZ, 0xc0, !PT ;  /* 0x0000fffffc927812 */ /* 0x000fe400078ec0ff */
[----:B------:R-:W-:Y:S02]  /*412c0*/  PRMT R133, R133, 0x5210, R136 ;  /* 0x0000521085857816 */ /* 0x000fe40000000088 */
[----:B--2---:R-:W-:Y:S01]  /*412d0*/  LOP3.LUT R147, R218, 0xffff, RZ, 0xc0, !PT ;  /* 0x0000ffffda937812 */ /* 0x004fe200078ec0ff */
[----:B------:R-:W2:Y:S01]  /*412e0*/  LDL.LU R252, [R1+0x1018] ;  /* 0x0010180001fc7983 */ /* 0x000ea20000300800 */
[----:B------:R-:W-:Y:S02]  /*412f0*/  PRMT R132, R132, 0x5210, R137 ;  /* 0x0000521084847816 */ /* 0x000fe40000000089 */
[----:B------:R-:W-:Y:S01]  /*41300*/  PRMT R134, R134, 0x5210, R138 ;  /* 0x0000521086867816 */ /* 0x000fe2000000008a */
[----:B------:R-:W2:Y:S04]  /*41310*/  LDL.LU R218, [R1+0x1014] ;  /* 0x0010140001da7983 */ /* 0x000ea80000300800 */
[----:B------:R-:W1:Y:S01]  /*41320*/  LDS.128 R124, [R2] ;  /* 0x00000000027c7984 */ /* 0x000e620000000c00 */
[----:B---3--:R-:W-:-:S02]  /*41330*/  PRMT R136, R220, 0x4210, R144 ;  /* 0x00004210dc887816 */ /* 0x008fc40000000090 */
[----:B----4-:R-:W-:Y:S01]  /*41340*/  PRMT R137, R217, 0x4210, R146 ;  /* 0x00004210d9897816 */ /* 0x010fe20000000092 */
[----:B------:R-:W3:Y:S01]  /*41350*/  LDL.LU R220, [R1+0x10dc] ;  /* 0x0010dc0001dc7983 */ /* 0x000ee20000300800 */
[----:B------:R-:W-:-:S03]  /*41360*/  PRMT R138, R216, 0x4210, R145 ;  /* 0x00004210d88a7816 */ /* 0x000fc60000000091 */
[----:B------:R-:W4:Y:S01]  /*41370*/  LDL.LU R217, [R1+0x10d8] ;  /* 0x0010d80001d97983 */ /* 0x000f220000300800 */
[--C-:B------:R-:W-:Y:S01]  /*41380*/  PRMT R131, R160, 0x4210, R139.reuse ;  /* 0x00004210a0837816 */ /* 0x100fe2000000008b */
[----:B------:R-:W-:Y:S06]  /*41390*/  BAR.SYNC.DEFER_BLOCKING 0x0 ;  /* 0x0000000000007b1d */ /* 0x000fec0000010000 */
[----:B------:R-:W3:Y:S04]  /*413a0*/  LDL.LU R216, [R1+0x10d4] ;  /* 0x0010d40001d87983 */ /* 0x000ee80000300800 */
[----:B------:R-:W-:Y:S01]  /*413b0*/  STSM.16.M88.4 [R4], R128 ;  /* 0x0000008004007844 */ /* 0x000fe20000000200 */
[----:B------:R-:W-:Y:S01]  /*413c0*/  BAR.SYNC.DEFER_BLOCKING 0x0 ;  /* 0x0000000000007b1d */ /* 0x000fe20000010000 */
[----:B------:R-:W-:-:S02]  /*413d0*/  PRMT R135, R135, 0x5210, R139 ;  /* 0x0000521087877816 */ /* 0x000fc4000000008b */
[----:B------:R-:W-:Y:S02]  /*413e0*/  LOP3.LUT R155, R155, 0xffff, RZ, 0xc0, !PT ;  /* 0x0000ffff9b9b7812 */ /* 0x000fe400078ec0ff */
[--C-:B------:R-:W-:Y:S02]  /*413f0*/  PRMT R139, R154, 0x4210, R147.reuse ;  /* 0x000042109a8b7816 */ /* 0x100fe40000000093 */
[----:B------:R-:W-:Y:S02]  /*41400*/  LOP3.LUT R154, R169, 0xffff, RZ, 0xc0, !PT ;  /* 0x0000ffffa99a7812 */ /* 0x000fe400078ec0ff */
[----:B------:R-:W-:Y:S01]  /*41410*/  PRMT R143, R143, 0x5210, R147 ;  /* 0x000052108f8f7816 */ /* 0x000fe20000000093 */
[----:B------:R-:W3:Y:S01]  /*41420*/  LDL.LU R169, [R1+0x1070] ;  /* 0x0010700001a97983 */ /* 0x000ee20000300800 */
[----:B------:R-:W-:Y:S02]  /*41430*/  PRMT R147, R162, 0x4210, R155 ;  /* 0x00004210a2937816 */ /* 0x000fe4000000009b */
[----:B------:R-:W-:-:S02]  /*41440*/  PRMT R141, R141, 0x5210, R146 ;  /* 0x000052108d8d7816 */ /* 0x000fc40000000092 */
[----:B------:R-:W-:Y:S02]  /*41450*/  LOP3.LUT R162, R170, 0xffff, RZ, 0xc0, !PT ;  /* 0x0000ffffaaa27812 */ /* 0x000fe400078ec0ff */
[----:B------:R-:W-:Y:S01]  /*41460*/  PRMT R146, R171, 0x4210, R154 ;  /* 0x00004210ab927816 */ /* 0x000fe2000000009a */
[----:B------:R-:W3:Y:S04]  /*41470*/  LDL.LU R170, [R1+0x1028] ;  /* 0x0010280001aa7983 */ /* 0x000ee80000300800 */
[----:B------:R-:W3:Y:S04]  /*41480*/  LDL.LU R171, [R1+0x1024] ;  /* 0x0010240001ab7983 */ /* 0x000ee80000300800 */
[----:B------:R-:W1:Y:S01]  /*41490*/  LDS.128 R128, [R2] ;  /* 0x0000000002807984 */ /* 0x000e620000000c00 */
        /* <DEDUP_REMOVED lines=10> */
[----:B------:R-:W-:Y:S06]  /*41540*/  BAR.SYNC.DEFER_BLOCKING 0x0 ;  /* 0x0000000000007b1d */ /* 0x000fec0000010000 */
[----:B------:R-:W-:Y:S02]  /*41550*/  STSM.16.M88.4 [R4], R140 ;  /* 0x0000008c04007844 */ /* 0x000fe40000000200 */
[----:B------:R-:W-:Y:S01]  /*41560*/  BAR.SYNC.DEFER_BLOCKING 0x0 ;  /* 0x0000000000007b1d */ /* 0x000fe20000010000 */
[----:B------:R-:W-:-:S02]  /*41570*/  LOP3.LUT R153, R153, 0xffff, RZ, 0xc0, !PT ;  /* 0x0000ffff99997812 */ /* 0x000fc400078ec0ff */
[----:B------:R-:W-:-:S03]  /*41580*/  LOP3.LUT R152, R152, 0xffff, RZ, 0xc0, !PT ;  /* 0x0000ffff98987812 */ /* 0x000fc600078ec0ff */
[----:B------:R-:W1:Y:S01]  /*41590*/  LDS.128 R140, [R2] ;  /* 0x00000000028c7984 */ /* 0x000e620000000c00 */
[----:B------:R-:W-:Y:S02]  /*415a0*/  PRMT R144, R161, 0x4210, R153 ;  /* 0x00004210a1907816 */ /* 0x000fe40000000099 */
[--C-:B------:R-:W-:Y:S01]  /*415b0*/  PRMT R145, R163, 0x4210, R152.reuse ;  /* 0x00004210a3917816 */ /* 0x100fe20000000098 */
[----:B------:R-:W-:Y:S06]  /*415c0*/  BAR.SYNC.DEFER_BLOCKING 0x0 ;  /* 0x0000000000007b1d */ /* 0x000fec0000010000 */
[----:B------:R-:W-:Y:S02]  /*415d0*/  STSM.16.M88.4 [R4], R144 ;  /* 0x0000009004007844 */ /* 0x000fe40000000200 */
[----:B------:R-:W-:Y:S01]  /*415e0*/  BAR.SYNC.DEFER_BLOCKING 0x0 ;  /* 0x0000000000007b1d */ /* 0x000fe20000010000 */
[----:B------:R-:W-:-:S02]  /*415f0*/  PRMT R149, R149, 0x5210, R152 ;  /* 0x0000521095957816 */ /* 0x000fc40000000098 */
[----:B------:R-:W-:-:S03]  /*41600*/  PRMT R148, R148, 0x5210, R153 ;  /* 0x0000521094947816 */ /* 0x000fc60000000099 */
[----:B------:R-:W1:Y:S01]  /*41610*/  LDS.128 R144, [R2] ;  /* 0x0000000002907984 */ /* 0x000e620000000c00 */
[----:B------:R-:W-:Y:S02]  /*41620*/  PRMT R150, R150, 0x5210, R154 ;  /* 0x0000521096967816 */ /* 0x000fe4000000009a */
[----:B------:R-:W-:Y:S01]  /*41630*/  PRMT R151, R151, 0x5210, R155 ;  /* 0x0000521097977816 */ /* 0x000fe2000000009b */
[----:B------:R-:W-:Y:S06]  /*41640*/  BAR.SYNC.DEFER_BLOCKING 0x0 ;  /* 0x0000000000007b1d */ /* 0x000fec0000010000 */
[----:B------:R-:W-:Y:S02]  /*41650*/  STSM.16.M88.4 [R4], R148 ;  /* 0x0000009404007844 */ /* 0x000fe40000000200 */
[----:B------:R-:W-:Y:S01]  /*41660*/  BAR.SYNC.DEFER_BLOCKING 0x0 ;  /* 0x0000000000007b1d */ /* 0x000fe20000010000 */
[----:B--2---:R-:W-:-:S02]  /*41670*/  LOP3.LUT R161, R252, 0xffff, RZ, 0xc0, !PT ;  /* 0x0000fffffca17812 */ /* 0x004fc400078ec0ff */
[----:B------:R-:W-:Y:S02]  /*41680*/  LOP3.LUT R160, R221, 0xffff, RZ, 0xc0, !PT ;  /* 0x0000ffffdda07812 */ /* 0x000fe400078ec0ff */
[----:B------:R-:W-:Y:S02]  /*41690*/  LOP3.LUT R163, R218, 0xffff, RZ, 0xc0, !PT ;  /* 0x0000ffffdaa37812 */ /* 0x000fe400078ec0ff */
[----:B----4-:R-:W-:Y:S01]  /*416a0*/  PRMT R153, R217, 0x4210, R162 ;  /* 0x00004210d9997816 */ /* 0x010fe200000000a2 */
[----:B------:R-:W2:Y:S01]  /*416b0*/  LDS.128 R148, [R2] ;  /* 0x0000000002947984 */ /* 0x000ea20000000c00 */
[----:B---3--:R-:W-:-:S03]  /*416c0*/  PRMT R154, R216, 0x4210, R161 ;  /* 0x00004210d89a7816 */ /* 0x008fc600000000a1 */
[----:B------:R-:W3:Y:S01]  /*416d0*/  LDL.LU R217, [R1+0x1078] ;  /* 0x0010780001d97983 */ /* 0x000ee20000300800 */
[----:B------:R-:W-:Y:S02]  /*416e0*/  PRMT R152, R220, 0x4210, R160 ;  /* 0x00004210dc987816 */ /* 0x000fe400000000a0 */
[----:B------:R-:W-:Y:S01]  /*416f0*/  PRMT R155, R168, 0x4210, R163 ;  /* 0x00004210a89b7816 */ /* 0x000fe200000000a3 */
[----:B------:R-:W-:Y:S06]  /*41700*/  BAR.SYNC.DEFER_BLOCKING 0x0 ;  /* 0x0000000000007b1d */ /* 0x000fec0000010000 */
[----:B------:R-:W4:Y:S04]  /*41710*/  LDL.LU R216, [R1+0x1040] ;  /* 0x0010400001d87983 */ /* 0x000f280000300800 */
[----:B------:R-:W2:Y:S04]  /*41720*/  LDL.LU R218, [R1+0x103c] ;  /* 0x00103c0001da7983 */ /* 0x000ea80000300800 */
[----:B------:R-:W3:Y:S04]  /*41730*/  LDL.LU R221, [R1+0x10f4] ;  /* 0x0010f40001dd7983 */ /* 0x000ee80000300800 */
[----:B------:R-:W2:Y:S04]  /*41740*/  LDL.LU R252, [R1+0x10f0] ;  /* 0x0010f00001fc7983 */ /* 0x000ea80000300800 */
[----:B------:R-:W2:Y:S04]  /*41750*/  LDL.LU R220, [R1+0x10ec] ;  /* 0x0010ec0001dc7983 */ /* 0x000ea80000300800 */
[----:B------:R-:W4:Y:S04]  /*41760*/  LDL.LU R168, [R1+0x106c] ;  /* 0x00106c0001a87983 */ /* 0x000f280000300800 */
[----:B------:R0:W-:Y:S04]  /*41770*/  STSM.16.M88.4 [R4], R152 ;  /* 0x0000009804007844 */ /* 0x0001e80000000200 */
[----:B0-----:R-:W3:Y:S04]  /*41780*/  LDL.LU R153, [R1+0x10e8] ;  /* 0x0010e80001997983 */ /* 0x001ee80000300800 */
[----:B------:R-:W2:Y:S04]  /*41790*/  LDL.LU R154, [R1+0x10e4] ;  /* 0x0010e400019a7983 */ /* 0x000ea80000300800 */
[----:B------:R-:W2:Y:S01]  /*417a0*/  LDL.LU R155, [R1+0x10e0] ;  /* 0x0010e000019b7983 */ /* 0x000ea20000300800 */
[----:B------:R-:W-:-:S02]  /*417b0*/  LOP3.LUT R171, R171, 0xffff, RZ, 0xc0, !PT ;  /* 0x0000ffffabab7812 */ /* 0x000fc400078ec0ff */
[----:B------:R-:W-:Y:S02]  /*417c0*/  PRMT R159, R159, 0x5210, R163 ;  /* 0x000052109f9f7816 */ /* 0x000fe400000000a3 */
[----:B------:R-:W-:Y:S02]  /*417d0*/  PRMT R163, R195, 0x4210, R171 ;  /* 0x00004210c3a37816 */ /* 0x000fe400000000ab */
[----:B------:R-:W2:Y:S01]  /*417e0*/  LDL.LU R195, [R1+0x107c] ;  /* 0x00107c0001c37983 */ /* 0x000ea20000300800 */
[----:B------:R-:W-:Y:S02]  /*417f0*/  LOP3.LUT R169, R169, 0xffff, RZ, 0xc0, !PT ;  /* 0x0000ffffa9a97812 */ /* 0x000fe400078ec0ff */
[----:B------:R-:W-:Y:S02]  /*41800*/  LOP3.LUT R170, R170, 0xffff, RZ, 0xc0, !PT ;  /* 0x0000ffffaaaa7812 */ /* 0x000fe400078ec0ff */
[----:B------:R-:W-:Y:S02]  /*41810*/  PRMT R156, R156, 0x5210, R160 ;  /* 0x000052109c9c7816 */ /* 0x000fe400000000a0 */
[----:B------:R-:W-:-:S02]  /*41820*/  PRMT R158, R158, 0x5210, R161 ;  /* 0x000052109e9e7816 */ /* 0x000fc400000000a1 */
[----:B------:R-:W-:Y:S01]  /*41830*/  PRMT R157, R157, 0x5210, R162 ;  /* 0x000052109d9d7816 */ /* 0x000fe200000000a2 */
[----:B------:R-:W-:Y:S01]  /*41840*/  BAR.SYNC.DEFER_BLOCKING 0x0 ;  /* 0x0000000000007b1d */ /* 0x000fe20000010000 */
[----:B------:R-:W-:Y:S02]  /*41850*/  PRMT R166, R166, 0x5210, R170 ;  /* 0x00005210a6a67816 */ /* 0x000fe400000000aa */
[----:B------:R-:W-:Y:S02]  /*41860*/  PRMT R164, R164, 0x5210, R169 ;  /* 0x00005210a4a47816 */ /* 0x000fe400000000a9 */
[----:B------:R-:W-:Y:S02]  /*41870*/  PRMT R167, R167, 0x5210, R171 ;  /* 0x00005210a7a77816 */ /* 0x000fe400000000ab */
[----:B----4-:R-:W-:Y:S02]  /*41880*/  LOP3.LUT R168, R168, 0xffff, RZ, 0xc0, !PT ;  /* 0x0000ffffa8a87812 */ /* 0x010fe400078ec0ff */
[----:B---3--:R-:W-:-:S02]  /*41890*/  PRMT R160, R153, 0x4210, R169 ;  /* 0x0000421099a07816 */ /* 0x008fc400000000a9 */
[----:B--2---:R-:W-:Y:S02]  /*418a0*/  PRMT R161, R154, 0x4210, R168 ;  /* 0x000042109aa17816 */ /* 0x004fe400000000a8 */
[----:B------:R-:W-:Y:S02]  /*418b0*/  PRMT R162, R155, 0x4210, R170 ;  /* 0x000042109ba27816 */ /* 0x000fe400000000aa */
[----:B------:R-:W0:Y:S01]  /*418c0*/  LDS.128 R152, [R2] ;  /* 0x0000000002987984 */ /* 0x000e220000000c00 */
[----:B------:R-:W-:Y:S01]  /*418d0*/  BAR.SYNC.DEFER_BLOCKING 0x0 ;  /* 0x0000000000007b1d */ /* 0x000fe20000010000 */
[----:B------:R-:W-:Y:S02]  /*418e0*/  LOP3.LUT R195, R195, 0xffff, RZ, 0xc0, !PT ;  /* 0x0000ffffc3c37812 */ /* 0x000fe400078ec0ff */
[----:B------:R-:W-:Y:S02]  /*418f0*/  LOP3.LUT R216, R216, 0xffff, RZ, 0xc0, !PT ;  /* 0x0000ffffd8d87812 */ /* 0x000fe400078ec0ff */
[----:B------:R-:W-:-:S02]  /*41900*/  PRMT R165, R165, 0x5210, R168 ;  /* 0x00005210a5a57816 */ /* 0x000fc400000000a8 */
[----:B------:R-:W-:Y:S02]  /*41910*/  PRMT R168, R221, 0x4210, R195 ;  /* 0x00004210dda87816 */ /* 0x000fe400000000c3 */
[----:B------:R-:W-:Y:S02]  /*41920*/  PRMT R170, R220, 0x4210, R216 ;  /* 0x00004210dcaa7816 */ /* 0x000fe400000000d8 */
[----:B------:R-:W2:Y:S04]  /*41930*/  LDL.LU.64 R220, [R1+0x1c8] ;  /* 0x0001c80001dc7983 */ /* 0x000ea80000300a00 */
[----:B------:R-:W-:Y:S01]  /*41940*/  STSM.16.M88.4 [R4], R156 ;  /* 0x0000009c04007844 */ /* 0x000fe20000000200 */
[----:B------:R-:W-:Y:S06]  /*41950*/  BAR.SYNC.DEFER_BLOCKING 0x0 ;  /* 0x0000000000007b1d */ /* 0x000fec0000010000 */
[----:B------:R-:W3:Y:S02]  /*41960*/  LDS.128 R156, [R2] ;  /* 0x00000000029c7984 */ /* 0x000ee40000000c00 */
[----:B------:R-:W-:Y:S06]  /*41970*/  BAR.SYNC.DEFER_BLOCKING 0x0 ;  /* 0x0000000000007b1d */ /* 0x000fec0000010000 */
[----:B------:R-:W-:Y:S02]  /*41980*/  STSM.16.M88.4 [R4], R160 ;  /* 0x000000a004007844 */ /* 0x000fe40000000200 */
[----:B------:R-:W-:Y:S06]  /*41990*/  BAR.SYNC.DEFER_BLOCKING 0x0 ;  /* 0x0000000000007b1d */ /* 0x000fec0000010000 */
[----:B------:R-:W4:Y:S02]  /*419a0*/  LDS.128 R160, [R2] ;  /* 0x0000000002a07984 */ /* 0x000f240000000c00 */
[----:B------:R-:W-:Y:S06]  /*419b0*/  BAR.SYNC.DEFER_BLOCKING 0x0 ;  /* 0x0000000000007b1d */ /* 0x000fec0000010000 */
[----:B------:R-:W-:Y:S02]  /*419c0*/  STSM.16.M88.4 [R4], R164 ;  /* 0x000000a404007844 */ /* 0x000fe40000000200 */
[----:B------:R-:W-:Y:S01]  /*419d0*/  BAR.SYNC.DEFER_BLOCKING 0x0 ;  /* 0x0000000000007b1d */ /* 0x000fe20000010000 */
[----:B------:R-:W-:-:S02]  /*419e0*/  LOP3.LUT R217, R217, 0xffff, RZ, 0xc0, !PT ;  /* 0x0000ffffd9d97812 */ /* 0x000fc400078ec0ff */
[----:B------:R-:W-:-:S03]  /*419f0*/  LOP3.LUT R218, R218, 0xffff, RZ, 0xc0, !PT ;  /* 0x0000ffffdada7812 */ /* 0x000fc600078ec0ff */
[----:B------:R-:W4:Y:S01]  /*41a00*/  LDS.128 R164, [R2] ;  /* 0x0000000002a47984 */ /* 0x000f220000000c00 */
[----:B------:R-:W-:Y:S02]  /*41a10*/  PRMT R169, R252, 0x4210, R217 ;  /* 0x00004210fca97816 */ /* 0x000fe400000000d9 */
[----:B------:R-:W-:Y:S01]  /*41a20*/  PRMT R171, R219, 0x4210, R218 ;  /* 0x00004210dbab7816 */ /* 0x000fe200000000da */
[----:B------:R-:W-:Y:S06]  /*41a30*/  BAR.SYNC.DEFER_BLOCKING 0x0 ;  /* 0x0000000000007b1d */ /* 0x000fec0000010000 */
[----:B------:R1:W-:Y:S02]  /*41a40*/  STSM.16.M88.4 [R4], R168 ;  /* 0x000000a804007844 */ /* 0x0003e40000000200 */
[----:B-1----:R-:W-:-:S02]  /*41a50*/  PRMT R168, R175, 0x5210, R195 ;  /* 0x00005210afa87816 */ /* 0x002fc400000000c3 */
[----:B------:R-:W-:Y:S02]  /*41a60*/  PRMT R170, R174, 0x5210, R216 ;  /* 0x00005210aeaa7816 */ /* 0x000fe400000000d8 */
[----:B------:R-:W-:Y:S02]  /*41a70*/  PRMT R169, R173, 0x5210, R217 ;  /* 0x00005210ada97816 */ /* 0x000fe400000000d9 */
[----:B------:R-:W-:Y:S01]  /*41a80*/  PRMT R171, R172, 0x5210, R218 ;  /* 0x00005210acab7816 */ /* 0x000fe200000000da */
[----:B------:R-:W-:Y:S01]  /*41a90*/  BAR.SYNC.DEFER_BLOCKING 0x0 ;  /* 0x0000000000007b1d */ /* 0x000fe20000010000 */
[----:B------:R-:W-:-:S05]  /*41aa0*/  PRMT R195, R64, 0x7770, RZ ;  /* 0x0000777040c37816 */ /* 0x000fca00000000ff */
[----:B------:R-:W3:Y:S04]  /*41ab0*/  LDL.LU.64 R216, [R1+0x1a0] ;  /* 0x0001a00001d87983 */ /* 0x000ee80000300a00 */
[----:B------:R-:W4:Y:S04]  /*41ac0*/  LDL.LU.64 R218, [R1+0x1a8] ;  /* 0x0001a80001da7983 */ /* 0x000f280000300a00 */
[----:B------:R-:W1:Y:S01]  /*41ad0*/  LDS.128 R172, [R2] ;  /* 0x0000000002ac7984 */ /* 0x000e620000000c00 */
[----:B------:R-:W-:Y:S06]  /*41ae0*/  BAR.SYNC.DEFER_BLOCKING 0x0 ;  /* 0x0000000000007b1d */ /* 0x000fec0000010000 */
[----:B------:R0:W-:Y:S02]  /*41af0*/  STSM.16.M88.4 [R4], R168 ;  /* 0x000000a804007844 */ /* 0x0001e40000000200 */
[----:B------:R-:W-:Y:S01]  /*41b00*/  BAR.SYNC.DEFER_BLOCKING 0x0 ;  /* 0x0000000000007b1d */ /* 0x000fe20000010000 */
[----:B0-----:R-:W-:-:S05]  /*41b10*/  PRMT R168, R64, 0x7771, RZ ;  /* 0x0000777140a87816 */ /* 0x001fca00000000ff */
[----:B------:R-:W3:Y:S04]  /*41b20*/  LDL.LU.64 R170, [R1+0x1b0] ;  /* 0x0001b00001aa7983 */ /* 0x000ee80000300a00 */
[----:B------:R0:W-:Y:S01]  /*41b30*/  @P0 STG.E.U8 desc[UR56][R200.64], R195 ;  /* 0x000000c3c8000986 */ /* 0x0001e2000c101138 */
[----:B------:R-:W-:-:S03]  /*41b40*/  LOP3.LUT P0, RZ, R194, 0x80, RZ, 0xc0, !PT ;  /* 0x00000080c2ff7812 */ /* 0x000fc6000780c0ff */
[----:B0-----:R-:W4:Y:S10]  /*41b50*/  LDL.LU.64 R200, [R1+0x1b8] ;  /* 0x0001b80001c87983 */ /* 0x001f340000300a00 */
[----:B------:R0:W-:Y:S01]  /*41b60*/  @P0 STG.E.U8 desc[UR56][R198.64], R168 ;  /* 0x000000a8c6000986 */ /* 0x0001e2000c101138 */
[----:B------:R-:W-:-:S02]  /*41b70*/  LOP3.LUT P0, RZ, R194, 0x40, RZ, 0xc0, !PT ;  /* 0x00000040c2ff7812 */ /* 0x000fc4000780c0ff */
[----:B0-----:R-:W-:Y:S01]  /*41b80*/  PRMT R168, R64, 0x7772, RZ ;  /* 0x0000777240a87816 */ /* 0x001fe200000000ff */
[----:B------:R-:W3:Y:S10]  /*41b90*/  LDL.LU.64 R198, [R1+0x1c0] ;  /* 0x0001c00001c67983 */ /* 0x000ef40000300a00 */
[----:B------:R-:W-:Y:S01]  /*41ba0*/  @P0 STG.E.U8 desc[UR56][R196.64], R168 ;  /* 0x000000a8c4000986 */ /* 0x000fe2000c101138 */
[----:B------:R-:W-:-:S02]  /*41bb0*/  LOP3.LUT P0, RZ, R194, 0x20, RZ, 0xc0, !PT ;  /* 0x00000020c2ff7812 */ /* 0x000fc4000780c0ff */
[----:B------:R-:W-:-:S11]  /*41bc0*/  PRMT R64, R64, 0x7773, RZ ;  /* 0x0000777340407816 */ /* 0x000fd600000000ff */
[----:B------:R0:W-:Y:S02]  /*41bd0*/  @P0 STG.E.U8 desc[UR56][R190.64], R64 ;  /* 0x00000040be000986 */ /* 0x0001e4000c101138 */
[----:B0-----:R-:W-:-:S05]  /*41be0*/  PRMT R64, R60, 0x7770, RZ ;  /* 0x000077703c407816 */ /* 0x001fca00000000ff */
[----:B------:R0:W-:Y:S02]  /*41bf0*/  @P6 STG.E.U8 desc[UR56][R188.64], R64 ;  /* 0x00000040bc006986 */ /* 0x0001e4000c101138 */
[----:B0-----:R-:W-:-:S05]  /*41c00*/  PRMT R64, R60, 0x7771, RZ ;  /* 0x000077713c407816 */ /* 0x001fca00000000ff */
[----:B------:R0:W-:Y:S01]  /*41c10*/  @P5 STG.E.U8 desc[UR56][R186.64], R64 ;  /* 0x00000040ba005986 */ /* 0x0001e2000c101138 */
[----:B------:R-:W-:Y:S02]  /*41c20*/  LOP3.LUT P0, RZ, R194, 0x10, RZ, 0xc0, !PT ;  /* 0x00000010c2ff7812 */ /* 0x000fe4000780c0ff */
[C---:B0-----:R-:W-:Y:S02]  /*41c30*/  PRMT R64, R60.reuse, 0x7772, RZ ;  /* 0x000077723c407816 */ /* 0x041fe400000000ff */
[----:B------:R-:W-:-:S03]  /*41c40*/  PRMT R60, R60, 0x7773, RZ ;  /* 0x000077733c3c7816 */ /* 0x000fc600000000ff */
[----:B------:R-:W-:Y:S04]  /*41c50*/  @P4 STG.E.U8 desc[UR56][R184.64], R64 ;  /* 0x00000040b8004986 */ /* 0x000fe8000c101138 */
[----:B------:R0:W-:Y:S01]  /*41c60*/  @P3 STG.E.U8 desc[UR56][R182.64], R60 ;  /* 0x0000003cb6003986 */ /* 0x0001e2000c101138 */
[----:B------:R-:W-:Y:S02]  /*41c70*/  LOP3.LUT P3, RZ, R7, 0x1000, RZ, 0xc0, !PT ;  /* 0x0000100007ff7812 */ /* 0x000fe4000786c0ff */
[----:B0-----:R-:W-:-:S05]  /*41c80*/  PRMT R60, R65, 0x7770, RZ ;  /* 0x00007770413c7816 */ /* 0x001fca00000000ff */
[----:B------:R0:W-:Y:S02]  /*41c90*/  @P2 STG.E.U8 desc[UR56][R180.64], R60 ;  /* 0x0000003cb4002986 */ /* 0x0001e4000c101138 */
[----:B0-----:R-:W-:-:S05]  /*41ca0*/  PRMT R60, R65, 0x7771, RZ ;  /* 0x00007771413c7816 */ /* 0x001fca00000000ff */
[----:B------:R0:W-:Y:S02]  /*41cb0*/  @P1 STG.E.U8 desc[UR56][R178.64], R60 ;  /* 0x0000003cb2001986 */ /* 0x0001e4000c101138 */
[C---:B0-----:R-:W-:Y:S02]  /*41cc0*/  PRMT R60, R65.reuse, 0x7772, RZ ;  /* 0x00007772413c7816 */ /* 0x041fe400000000ff */
[----:B------:R-:W-:-:S03]  /*41cd0*/  PRMT R65, R65, 0x7773, RZ ;  /* 0x0000777341417816 */ /* 0x000fc600000000ff */
[----:B------:R-:W-:Y:S04]  /*41ce0*/  @P0 STG.E.U8 desc[UR56][R176.64], R60 ;  /* 0x0000003cb0000986 */ /* 0x000fe8000c101138 */
[----:B--2---:R0:W-:Y:S04]  /*41cf0*/  @P3 STG.E.U8 desc[UR56][R220.64], R65 ;  /* 0x00000041dc003986 */ /* 0x0041e8000c101138 */
[----:B0-----:R-:W2:Y:S01]  /*41d00*/  LDL.LU.64 R220, [R1+0x198] ;  /* 0x0001980001dc7983 */ /* 0x001ea20000300a00 */
[----:B------:R-:W-:Y:S02]  /*41d10*/  LOP3.LUT P6, RZ, R193, 0x10000000, RZ, 0xc0, !PT ;  /* 0x10000000c1ff7812 */ /* 0x000fe400078cc0ff */
[----:B------:R-:W-:Y:S01]  /*41d20*/  LOP3.LUT R4, R4, 0xefffffff, RZ, 0xc0, !PT ;  /* 0xefffffff04047812 */ /* 0x000fe200078ec0ff */
[----:B------:R-:W2:Y:S01]  /*41d30*/  LDL.LU.64 R184, [R1+0x190] ;  /* 0x0001900001b87983 */ /* 0x000ea20000300a00 */
[----:B------:R-:W-:-:S03]  /*41d40*/  LOP3.LUT R194, R194, 0xfffffffe, RZ, 0xc0, !PT ;  /* 0xfffffffec2c27812 */ /* 0x000fc600078ec0ff */
[----:B------:R-:W2:Y:S04]  /*41d50*/  LDL.LU.64 R186, [R1+0x188] ;  /* 0x0001880001ba7983 */ /* 0x000ea80000300a00 */
[----:B------:R-:W2:Y:S02]  /*41d60*/  LDL.LU.64 R188, [R1+0x180] ;  /* 0x0001800001bc7983 */ /* 0x000ea40000300a00 */
[----:B------:R-:W-:Y:S02]  /*41d70*/  @P6 LOP3.LUT R4, R4, 0x10000000, RZ, 0xfc, !PT ;  /* 0x1000000004046812 */ /* 0x000fe400078efcff */
[----:B------:R-:W-:Y:S01]  /*41d80*/  LOP3.LUT P6, RZ, R193, 0x20000000, RZ, 0xc0, !PT ;  /* 0x20000000c1ff7812 */ /* 0x000fe200078cc0ff */
[----:B------:R-:W2:Y:S01]  /*41d90*/  LDL.LU.64 R190, [R1+0x178] ;  /* 0x0001780001be7983 */ /* 0x000ea20000300a00 */
[----:B------:R-:W-:-:S02]  /*41da0*/  LOP3.LUT R4, R4, 0xdfffffff, RZ, 0xc0, !PT ;  /* 0xdfffffff04047812 */ /* 0x000fc400078ec0ff */
[C---:B------:R-:W-:Y:S01]  /*41db0*/  LOP3.LUT P2, RZ, R7.reuse, 0x80, RZ, 0xc0, !PT ;  /* 0x0000008007ff7812 */ /* 0x040fe2000784c0ff */
[----:B------:R-:W2:Y:S01]  /*41dc0*/  LDL.LU.64 R168, [R1+0x170] ;  /* 0x0001700001a87983 */ /* 0x000ea20000300a00 */
[----:B------:R-:W-:Y:S02]  /*41dd0*/  LOP3.LUT P1, RZ, R7, 0x40, RZ, 0xc0, !PT ;  /* 0x0000004007ff7812 */ /* 0x000fe4000782c0ff */
[----:B------:R-:W-:Y:S01]  /*41de0*/  PRMT R60, R61, 0x7770, RZ ;  /* 0x000077703d3c7816 */ /* 0x000fe200000000ff */
[----:B------:R-:W2:Y:S04]  /*41df0*/  LDL.LU.64 R196, [R1+0x168] ;  /* 0x0001680001c47983 */ /* 0x000ea80000300a00 */
[----:B------:R-:W-:Y:S02]  /*41e00*/  @P6 LOP3.LUT R4, R4, 0x20000000, RZ, 0xfc, !PT ;  /* 0x2000000004046812 */ /* 0x000fe400078efcff */
[----:B------:R-:W-:-:S02]  /*41e10*/  LOP3.LUT P6, RZ, R193, 0x40000000, RZ, 0xc0, !PT ;  /* 0x40000000c1ff7812 */ /* 0x000fc400078cc0ff */
[----:B------:R-:W-:-:S11]  /*41e20*/  LOP3.LUT R4, R4, 0xbfffffff, RZ, 0xc0, !PT ;  /* 0xbfffffff04047812 */ /* 0x000fd600078ec0ff */
[----:B------:R-:W-:Y:S02]  /*41e30*/  @P6 LOP3.LUT R4, R4, 0x40000000, RZ, 0xfc, !PT ;  /* 0x4000000004046812 */ /* 0x000fe400078efcff */
[----:B------:R-:W-:Y:S02]  /*41e40*/  LOP3.LUT P6, RZ, R193, 0x80000000, RZ, 0xc0, !PT ;  /* 0x80000000c1ff7812 */ /* 0x000fe400078cc0ff */
[----:B------:R-:W-:-:S11]  /*41e50*/  LOP3.LUT R4, R4, 0x7fffffff, RZ, 0xc0, !PT ;  /* 0x7fffffff04047812 */ /* 0x000fd600078ec0ff */
[----:B------:R-:W-:Y:S02]  /*41e60*/  @P6 LOP3.LUT R4, R4, 0x80000000, RZ, 0xfc, !PT ;  /* 0x8000000004046812 */ /* 0x000fe400078efcff */
        /* <DEDUP_REMOVED lines=10> */
[----:B------:R-:W-:-:S09]  /*41f10*/  LOP3.LUT P0, RZ, R7, 0x20, RZ, 0xc0, !PT ;  /* 0x0000002007ff7812 */ /* 0x000fd2000780c0ff */
[----:B------:R-:W-:Y:S02]  /*41f20*/  @P6 LOP3.LUT R194, R194, 0x8, RZ, 0xfc, !PT ;  /* 0x00000008c2c26812 */ /* 0x000fe400078efcff */
[----:B------:R-:W-:Y:S01]  /*41f30*/  LOP3.LUT P6, RZ, R7, 0x10, RZ, 0xc0, !PT ;  /* 0x0000001007ff7812 */ /* 0x000fe200078cc0ff */
[----:B---3--:R0:W-:Y:S02]  /*41f40*/  @P2 STG.E.U8 desc[UR56][R198.64], R60 ;  /* 0x0000003cc6002986 */ /* 0x0081e4000c101138 */
[C---:B0-----:R-:W-:Y:S02]  /*41f50*/  PRMT R60, R61.reuse, 0x7771, RZ ;  /* 0x000077713d3c7816 */ /* 0x041fe400000000ff */
[----:B------:R-:W3:Y:S04]  /*41f60*/  LDL.LU.64 R198, [R1+0x160] ;  /* 0x0001600001c67983 */ /* 0x000ee80000300a00 */
[----:B----4-:R0:W-:Y:S02]  /*41f70*/  @P1 STG.E.U8 desc[UR56][R200.64], R60 ;  /* 0x0000003cc8001986 */ /* 0x0101e4000c101138 */
[----:B0-----:R-:W-:-:S02]  /*41f80*/  PRMT R60, R61, 0x7772, RZ ;  /* 0x000077723d3c7816 */ /* 0x001fc400000000ff */
[----:B------:R-:W4:Y:S01]  /*41f90*/  LDL.LU.64 R200, [R1+0x158] ;  /* 0x0001580001c87983 */ /* 0x000f220000300a00 */
[----:B------:R-:W-:-:S03]  /*41fa0*/  PRMT R61, R61, 0x7773, RZ ;  /* 0x000077733d3d7816 */ /* 0x000fc600000000ff */
[----:B------:R0:W-:Y:S04]  /*41fb0*/  @P0 STG.E.U8 desc[UR56][R170.64], R60 ;  /* 0x0000003caa000986 */ /* 0x0001e8000c101138 */
[----:B------:R1:W-:Y:S01]  /*41fc0*/  @P6 STG.E.U8 desc[UR56][R218.64], R61 ;  /* 0x0000003dda006986 */ /* 0x0003e2000c101138 */
[----:B------:R-:W-:Y:S02]  /*41fd0*/  LOP3.LUT P6, RZ, R194, 0x8, RZ, 0xc0, !PT ;  /* 0x00000008c2ff7812 */ /* 0x000fe400078cc0ff */
[----:B0-----:R-:W-:Y:S01]  /*41fe0*/  PRMT R60, R66, 0x7770, RZ ;  /* 0x00007770423c7816 */ /* 0x001fe200000000ff */
[----:B------:R-:W4:Y:S04]  /*41ff0*/  LDL.LU.64 R170, [R1+0x150] ;  /* 0x0001500001aa7983 */ /* 0x000f280000300a00 */
[----:B-1----:R-:W4:Y:S06]  /*42000*/  LDL.LU.64 R218, [R1+0x148] ;  /* 0x0001480001da7983 */ /* 0x002f2c0000300a00 */
[----:B------:R0:W-:Y:S01]  /*42010*/  @P6 STG.E.U8 desc[UR56][R216.64], R60 ;  /* 0x0000003cd8006986 */ /* 0x0001e2000c101138 */
[----:B------:R-:W-:-:S03]  /*42020*/  LOP3.LUT P6, RZ, R194, 0x4, RZ, 0xc0, !PT ;  /* 0x00000004c2ff7812 */ /* 0x000fc600078cc0ff */
[----:B0-----:R-:W4:Y:S01]  /*42030*/  LDL.LU.64 R216, [R1+0x140] ;  /* 0x0001400001d87983 */ /* 0x001f220000300a00 */
[----:B------:R-:W-:-:S09]  /*42040*/  PRMT R60, R66, 0x7771, RZ ;  /* 0x00007771423c7816 */ /* 0x000fd200000000ff */
[----:B--2---:R0:W-:Y:S04]  /*42050*/  @P6 STG.E.U8 desc[UR56][R220.64], R60 ;  /* 0x0000003cdc006986 */ /* 0x0041e8000c101138 */
[----:B0-----:R-:W2:Y:S01]  /*42060*/  LDL.LU.64 R220, [R1+0x138] ;  /* 0x0001380001dc7983 */ /* 0x001ea20000300a00 */
[----:B------:R-:W-:Y:S02]  /*42070*/  LOP3.LUT P6, RZ, R194, 0x2, RZ, 0xc0, !PT ;  /* 0x00000002c2ff7812 */ /* 0x000fe400078cc0ff */
[C---:B------:R-:W-:Y:S02]  /*42080*/  PRMT R60, R66.reuse, 0x7772, RZ ;  /* 0x00007772423c7816 */ /* 0x040fe400000000ff */
[----:B------:R-:W-:-:S09]  /*42090*/  PRMT R66, R66, 0x7773, RZ ;  /* 0x0000777342427816 */ /* 0x000fd200000000ff */
[----:B------:R0:W-:Y:S01]  /*420a0*/  @P6 STG.E.U8 desc[UR56][R184.64], R60 ;  /* 0x0000003cb8006986 */ /* 0x0001e2000c101138 */
[----:B------:R-:W-:-:S13]  /*420b0*/  LOP3.LUT P6, RZ, R194, 0x1, RZ, 0xc0, !PT ;  /* 0x00000001c2ff7812 */ /* 0x000fda00078cc0ff */
[----:B------:R-:W-:Y:S01]  /*420c0*/  @P6 STG.E.U8 desc[UR56][R186.64], R66 ;  /* 0x00000042ba006986 */ /* 0x000fe2000c101138 */
[----:B------:R-:W-:Y:S02]  /*420d0*/  LOP3.LUT P6, RZ, R4, 0x80000000, RZ, 0xc0, !PT ;  /* 0x8000000004ff7812 */ /* 0x000fe400078cc0ff */
[----:B0-----:R-:W-:-:S11]  /*420e0*/  PRMT R60, R62, 0x7770, RZ ;  /* 0x000077703e3c7816 */ /* 0x001fd600000000ff */
[----:B------:R0:W-:Y:S01]  /*420f0*/  @P6 STG.E.U8 desc[UR56][R188.64], R60 ;  /* 0x0000003cbc006986 */ /* 0x0001e2000c101138 */
[----:B------:R-:W-:Y:S02]  /*42100*/  LOP3.LUT P6, RZ, R4, 0x40000000, RZ, 0xc0, !PT ;  /* 0x4000000004ff7812 */ /* 0x000fe400078cc0ff */
[----:B0-----:R-:W-:-:S11]  /*42110*/  PRMT R60, R62, 0x7771, RZ ;  /* 0x000077713e3c7816 */ /* 0x001fd600000000ff */
[----:B------:R0:W-:Y:S01]  /*42120*/  @P6 STG.E.U8 desc[UR56][R190.64], R60 ;  /* 0x0000003cbe006986 */ /* 0x0001e2000c101138 */
[----:B------:R-:W-:Y:S02]  /*42130*/  LOP3.LUT P6, RZ, R4, 0x20000000, RZ, 0xc0, !PT ;  /* 0x2000000004ff7812 */ /* 0x000fe400078cc0ff */
[----:B------:R-:W-:Y:S02]  /*42140*/  LOP3.LUT P5, RZ, R193, 0x8000000, RZ, 0xc0, !PT ;  /* 0x08000000c1ff7812 */ /* 0x000fe400078ac0ff */
[----:B0-----:R-:W-:-:S09]  /*42150*/  PRMT R60, R62, 0x7772, RZ ;  /* 0x000077723e3c7816 */ /* 0x001fd200000000ff */
[----:B------:R0:W-:Y:S01]  /*42160*/  @P6 STG.E.U8 desc[UR56][R168.64], R60 ;  /* 0x0000003ca8006986 */ /* 0x0001e2000c101138 */
[----:B------:R-:W-:Y:S02]  /*42170*/  LOP3.LUT P6, RZ, R4, 0x10000000, RZ, 0xc0, !PT ;  /* 0x1000000004ff7812 */ /* 0x000fe400078cc0ff */
[C---:B------:R-:W-:Y:S02]  /*42180*/  LOP3.LUT P4, RZ, R193.reuse, 0x4000000, RZ, 0xc0, !PT ;  /* 0x04000000c1ff7812 */ /* 0x040fe4000788c0ff */
[----:B------:R-:W-:Y:S02]  /*42190*/  PRMT R62, R62, 0x7773, RZ ;  /* 0x000077733e3e7816 */ /* 0x000fe400000000ff */
[----:B------:R-:W-:Y:S02]  /*421a0*/  LOP3.LUT P3, RZ, R193, 0x2000000, RZ, 0xc0, !PT ;  /* 0x02000000c1ff7812 */ /* 0x000fe4000786c0ff */
[----:B0-----:R-:W-:-:S05]  /*421b0*/  PRMT R60, R67, 0x7770, RZ ;  /* 0x00007770433c7816 */ /* 0x001fca00000000ff */
[----:B------:R-:W-:Y:S01]  /*421c0*/  @P6 STG.E.U8 desc[UR56][R196.64], R62 ;  /* 0x0000003ec4006986 */ /* 0x000fe2000c101138 */
[C---:B------:R-:W-:Y:S02]  /*421d0*/  LOP3.LUT P2, RZ, R193.reuse, 0x1000000, RZ, 0xc0, !PT ;  /* 0x01000000c1ff7812 */ /* 0x040fe4000784c0ff */
[C---:B------:R-:W-:Y:S02]  /*421e0*/  LOP3.LUT P1, RZ, R193.reuse, 0x800000, RZ, 0xc0, !PT ;  /* 0x00800000c1ff7812 */ /* 0x040fe4000782c0ff */
[----:B------:R-:W-:Y:S01]  /*421f0*/  LOP3.LUT P0, RZ, R193, 0x400000, RZ, 0xc0, !PT ;  /* 0x00400000c1ff7812 */ /* 0x000fe2000780c0ff */
[----:B---3--:R0:W-:Y:S02]  /*42200*/  @P5 STG.E.U8 desc[UR56][R198.64], R60 ;  /* 0x0000003cc6005986 */ /* 0x0081e4000c101138 */
[----:B0-----:R-:W-:-:S05]  /*42210*/  PRMT R60, R67, 0x7771, RZ ;  /* 0x00007771433c7816 */ /* 0x001fca00000000ff */
[----:B----4-:R0:W-:Y:S02]  /*42220*/  @P4 STG.E.U8 desc[UR56][R200.64], R60 ;  /* 0x0000003cc8004986 */ /* 0x0101e4000c101138 */
[C---:B0-----:R-:W-:Y:S02]  /*42230*/  PRMT R60, R67.reuse, 0x7772, RZ ;  /* 0x00007772433c7816 */ /* 0x041fe400000000ff */
[----:B------:R-:W-:-:S03]  /*42240*/  PRMT R67, R67, 0x7773, RZ ;  /* 0x0000777343437816 */ /* 0x000fc600000000ff */
[----:B------:R0:W-:Y:S04]  /*42250*/  @P3 STG.E.U8 desc[UR56][R170.64], R60 ;  /* 0x0000003caa003986 */ /* 0x0001e8000c101138 */
[----:B------:R-:W-:Y:S01]  /*42260*/  @P2 STG.E.U8 desc[UR56][R218.64], R67 ;  /* 0x00000043da002986 */ /* 0x000fe2000c101138 */
[----:B0-----:R-:W-:-:S05]  /*42270*/  PRMT R60, R63, 0x7770, RZ ;  /* 0x000077703f3c7816 */ /* 0x001fca00000000ff */
[----:B------:R0:W-:Y:S02]  /*42280*/  @P1 STG.E.U8 desc[UR56][R216.64], R60 ;  /* 0x0000003cd8001986 */ /* 0x0001e4000c101138 */
[----:B0-----:R-:W-:-:S05]  /*42290*/  PRMT R60, R63, 0x7771, RZ ;  /* 0x000077713f3c7816 */ /* 0x001fca00000000ff */
[----:B--2---:R0:W-:Y:S04]  /*422a0*/  @P0 STG.E.U8 desc[UR56][R220.64], R60 ;  /* 0x0000003cdc000986 */ /* 0x0041e8000c101138 */
[----:B0-----:R-:W2:Y:S04]  /*422b0*/  LDL.LU.64 R220, [R1+0x130] ;  /* 0x0001300001dc7983 */ /* 0x001ea80000300a00 */
[----:B------:R-:W3:Y:S04]  /*422c0*/  LDL.LU.64 R198, [R1+0x128] ;  /* 0x0001280001c67983 */ /* 0x000ee80000300a00 */
[----:B------:R-:W4:Y:S04]  /*422d0*/  LDL.LU.64 R200, [R1+0x120] ;  /* 0x0001200001c87983 */ /* 0x000f280000300a00 */
[----:B------:R-:W4:Y:S04]  /*422e0*/  LDL.LU.64 R170, [R1+0x118] ;  /* 0x0001180001aa7983 */ /* 0x000f280000300a00 */
[----:B------:R-:W4:Y:S04]  /*422f0*/  LDL.LU.64 R218, [R1+0x110] ;  /* 0x0001100001da7983 */ /* 0x000f280000300a00 */
[----:B------:R-:W4:Y:S01]  /*42300*/  LDL.LU.64 R216, [R1+0x108] ;  /* 0x0001080001d87983 */ /* 0x000f220000300a00 */
[----:B------:R-:W-:-:S02]  /*42310*/  LOP3.LUT P3, RZ, R193, 0x200000, RZ, 0xc0, !PT ;  /* 0x00200000c1ff7812 */ /* 0x000fc4000786c0ff */
[----:B------:R-:W-:Y:S02]  /*42320*/  PRMT R60, R63, 0x7772, RZ ;  /* 0x000077723f3c7816 */ /* 0x000fe400000000ff */
        /* <DEDUP_REMOVED lines=20> */
[C---:B------:R-:W-:Y:S02]  /*42470*/  LOP3.LUT P2, RZ, R193.reuse, 0x100000, RZ, 0xc0, !PT ;  /* 0x00100000c1ff7812 */ /* 0x040fe4000784c0ff */
[----:B------:R-:W-:-:S07]  /*42480*/  LOP3.LUT P1, RZ, R193, 0x80000, RZ, 0xc0, !PT ;  /* 0x00080000c1ff7812 */ /* 0x000fce000782c0ff */
[----:B------:R-:W-:Y:S02]  /*42490*/  @P6 LOP3.LUT R4, R4, 0x4000000, RZ, 0xfc, !PT ;  /* 0x0400000004046812 */ /* 0x000fe400078efcff */
[C---:B------:R-:W-:Y:S02]  /*424a0*/  LOP3.LUT P6, RZ, R193.reuse, 0x10000, RZ, 0xc0, !PT ;  /* 0x00010000c1ff7812 */ /* 0x040fe400078cc0ff */
[----:B------:R-:W-:Y:S02]  /*424b0*/  LOP3.LUT P0, RZ, R193, 0x40000, RZ, 0xc0, !PT ;  /* 0x00040000c1ff7812 */ /* 0x000fe4000780c0ff */
[----:B------:R-:W-:Y:S02]  /*424c0*/  LOP3.LUT R4, R4, 0xf7ffffff, RZ, 0xc0, !PT ;  /* 0xf7ffffff04047812 */ /* 0x000fe400078ec0ff */
[----:B------:R-:W-:Y:S01]  /*424d0*/  PRMT R63, R63, 0x7773, RZ ;  /* 0x000077733f3f7816 */ /* 0x000fe200000000ff */
[----:B--2---:R0:W-:Y:S04]  /*424e0*/  @P3 STG.E.U8 desc[UR56][R220.64], R60 ;  /* 0x0000003cdc003986 */ /* 0x0041e8000c101138 */
[----:B0-----:R-:W2:Y:S04]  /*424f0*/  LDL.LU.64 R220, [R1+0x100] ;  /* 0x0001000001dc7983 */ /* 0x001ea80000300a00 */
[----:B------:R-:W2:Y:S04]  /*42500*/  LDL.LU.64 R184, [R1+0xf8] ;  /* 0x0000f80001b87983 */ /* 0x000ea80000300a00 */
[----:B------:R-:W2:Y:S04]  /*42510*/  LDL.LU.64 R186, [R1+0xf0] ;  /* 0x0000f00001ba7983 */ /* 0x000ea80000300a00 */
[----:B------:R-:W2:Y:S04]  /*42520*/  LDL.LU.64 R188, [R1+0xe8] ;  /* 0x0000e80001bc7983 */ /* 0x000ea80000300a00 */
[----:B------:R-:W2:Y:S01]  /*42530*/  LDL.LU.64 R190, [R1+0xe0] ;  /* 0x0000e00001be7983 */ /* 0x000ea20000300a00 */
[----:B------:R-:W-:-:S03]  /*42540*/  PRMT R60, R56, 0x7770, RZ ;  /* 0x00007770383c7816 */ /* 0x000fc600000000ff */
[----:B------:R-:W2:Y:S01]  /*42550*/  LDL.LU.64 R168, [R1+0xd8] ;  /* 0x0000d80001a87983 */ /* 0x000ea20000300a00 */
[----:B------:R-:W-:Y:S02]  /*42560*/  @P6 LOP3.LUT R4, R4, 0x8000000, RZ, 0xfc, !PT ;  /* 0x0800000004046812 */ /* 0x000fe400078efcff */
[----:B------:R-:W-:Y:S01]  /*42570*/  LOP3.LUT P6, RZ, R193, 0x20000, RZ, 0xc0, !PT ;  /* 0x00020000c1ff7812 */ /* 0x000fe200078cc0ff */
[----:B---3--:R0:W-:Y:S04]  /*42580*/  @P2 STG.E.U8 desc[UR56][R198.64], R63 ;  /* 0x0000003fc6002986 */ /* 0x0081e8000c101138 */
[----:B----4-:R1:W-:Y:S04]  /*42590*/  @P1 STG.E.U8 desc[UR56][R200.64], R60 ;  /* 0x0000003cc8001986 */ /* 0x0103e8000c101138 */
[----:B------:R-:W3:Y:S04]  /*425a0*/  LDL.LU.64 R196, [R1+0xd0] ;  /* 0x0000d00001c47983 */ /* 0x000ee80000300a00 */
[----:B0-----:R-:W4:Y:S01]  /*425b0*/  LDL.LU.64 R198, [R1+0xc8] ;  /* 0x0000c80001c67983 */ /* 0x001f220000300a00 */
[----:B-1----:R-:W-:-:S03]  /*425c0*/  PRMT R60, R56, 0x7771, RZ ;  /* 0x00007771383c7816 */ /* 0x002fc600000000ff */
[----:B------:R-:W4:Y:S04]  /*425d0*/  LDL.LU.64 R200, [R1+0xc0] ;  /* 0x0000c00001c87983 */ /* 0x000f280000300a00 */
[----:B------:R0:W-:Y:S02]  /*425e0*/  @P0 STG.E.U8 desc[UR56][R170.64], R60 ;  /* 0x0000003caa000986 */ /* 0x0001e4000c101138 */
[----:B0-----:R-:W-:Y:S02]  /*425f0*/  PRMT R60, R56, 0x7772, RZ ;  /* 0x00007772383c7816 */ /* 0x001fe400000000ff */
[----:B------:R-:W4:Y:S04]  /*42600*/  LDL.LU.64 R170, [R1+0xb8] ;  /* 0x0000b80001aa7983 */ /* 0x000f280000300a00 */
[----:B------:R0:W-:Y:S01]  /*42610*/  @P6 STG.E.U8 desc[UR56][R218.64], R60 ;  /* 0x0000003cda006986 */ /* 0x0001e2000c101138 */
[----:B------:R-:W-:-:S02]  /*42620*/  LOP3.LUT P6, RZ, R4, 0x8000000, RZ, 0xc0, !PT ;  /* 0x0800000004ff7812 */ /* 0x000fc400078cc0ff */
[----:B------:R-:W-:Y:S01]  /*42630*/  PRMT R56, R56, 0x7773, RZ ;  /* 0x0000777338387816 */ /* 0x000fe200000000ff */
[----:B0-----:R-:W4:Y:S10]  /*42640*/  LDL.LU.64 R218, [R1+0xb0] ;  /* 0x0000b00001da7983 */ /* 0x001f340000300a00 */
[----:B------:R0:W-:Y:S04]  /*42650*/  @P6 STG.E.U8 desc[UR56][R216.64], R56 ;  /* 0x00000038d8006986 */ /* 0x0001e8000c101138 */
[----:B0-----:R-:W4:Y:S01]  /*42660*/  LDL.LU.64 R216, [R1+0xa8] ;  /* 0x0000a80001d87983 */ /* 0x001f220000300a00 */
[----:B------:R-:W-:-:S02]  /*42670*/  LOP3.LUT P6, RZ, R4, 0x4000000, RZ, 0xc0, !PT ;  /* 0x0400000004ff7812 */ /* 0x000fc400078cc0ff */
[----:B------:R-:W-:Y:S02]  /*42680*/  PRMT R56, R52, 0x7770, RZ ;  /* 0x0000777034387816 */ /* 0x000fe400000000ff */
[C---:B------:R-:W-:Y:S02]  /*42690*/  LOP3.LUT P5, RZ, R193.reuse, 0x100, RZ, 0xc0, !PT ;  /* 0x00000100c1ff7812 */ /* 0x040fe400078ac0ff */
[C---:B------:R-:W-:Y:S02]  /*426a0*/  LOP3.LUT P4, RZ, R193.reuse, 0x80, RZ, 0xc0, !PT ;  /* 0x00000080c1ff7812 */ /* 0x040fe4000788c0ff */
[C---:B------:R-:W-:Y:S02]  /*426b0*/  LOP3.LUT P3, RZ, R193.reuse, 0x40, RZ, 0xc0, !PT ;  /* 0x00000040c1ff7812 */ /* 0x040fe4000786c0ff */
[C---:B------:R-:W-:Y:S02]  /*426c0*/  LOP3.LUT P2, RZ, R193.reuse, 0x20, RZ, 0xc0, !PT ;  /* 0x00000020c1ff7812 */ /* 0x040fe4000784c0ff */
[----:B------:R-:W-:Y:S01]  /*426d0*/  LOP3.LUT P1, RZ, R193, 0x10, RZ, 0xc0, !PT ;  /* 0x00000010c1ff7812 */ /* 0x000fe2000782c0ff */
[----:B--2---:R0:W-:Y:S04]  /*426e0*/  @P6 STG.E.U8 desc[UR56][R220.64], R56 ;  /* 0x00000038dc006986 */ /* 0x0041e8000c101138 */
[----:B0-----:R-:W2:Y:S01]  /*426f0*/  LDL.LU.64 R220, [R1+0xa0] ;  /* 0x0000a00001dc7983 */ /* 0x001ea20000300a00 */
[----:B------:R-:W-:-:S02]  /*42700*/  LOP3.LUT P6, RZ, R4, 0x2000000, RZ, 0xc0, !PT ;  /* 0x0200000004ff7812 */ /* 0x000fc400078cc0ff */
[----:B------:R-:W-:-:S11]  /*42710*/  PRMT R56, R52, 0x7771, RZ ;  /* 0x0000777134387816 */ /* 0x000fd600000000ff */
[----:B------:R0:W-:Y:S01]  /*42720*/  @P6 STG.E.U8 desc[UR56][R184.64], R56 ;  /* 0x00000038b8006986 */ /* 0x0001e2000c101138 */
[----:B------:R-:W-:Y:S02]  /*42730*/  LOP3.LUT P6, RZ, R4, 0x1000000, RZ, 0xc0, !PT ;  /* 0x0100000004ff7812 */ /* 0x000fe400078cc0ff */
[----:B0-----:R-:W-:-:S11]  /*42740*/  PRMT R56, R52, 0x7772, RZ ;  /* 0x0000777234387816 */ /* 0x001fd600000000ff */
[----:B------:R-:W-:Y:S01]  /*42750*/  @P6 STG.E.U8 desc[UR56][R186.64], R56 ;  /* 0x00000038ba006986 */ /* 0x000fe2000c101138 */
[----:B------:R-:W-:Y:S02]  /*42760*/  LOP3.LUT P6, RZ, R4, 0x800000, RZ, 0xc0, !PT ;  /* 0x0080000004ff7812 */ /* 0x000fe400078cc0ff */
[----:B------:R-:W-:-:S11]  /*42770*/  PRMT R52, R52, 0x7773, RZ ;  /* 0x0000777334347816 */ /* 0x000fd600000000ff */
[----:B------:R0:W-:Y:S01]  /*42780*/  @P6 STG.E.U8 desc[UR56][R188.64], R52 ;  /* 0x00000034bc006986 */ /* 0x0001e2000c101138 */
[----:B------:R-:W-:Y:S02]  /*42790*/  LOP3.LUT P6, RZ, R4, 0x400000, RZ, 0xc0, !PT ;  /* 0x0040000004ff7812 */ /* 0x000fe400078cc0ff */
[----:B0-----:R-:W-:-:S11]  /*427a0*/  PRMT R52, R57, 0x7770, RZ ;  /* 0x0000777039347816 */ /* 0x001fd600000000ff */
[----:B------:R0:W-:Y:S01]  /*427b0*/  @P6 STG.E.U8 desc[UR56][R190.64], R52 ;  /* 0x00000034be006986 */ /* 0x0001e2000c101138 */
[----:B------:R-:W-:Y:S02]  /*427c0*/  LOP3.LUT P6, RZ, R4, 0x200000, RZ, 0xc0, !PT ;  /* 0x0020000004ff7812 */ /* 0x000fe400078cc0ff */
[----:B0-----:R-:W-:-:S11]  /*427d0*/  PRMT R52, R57, 0x7771, RZ ;  /* 0x0000777139347816 */ /* 0x001fd600000000ff */
[----:B------:R0:W-:Y:S01]  /*427e0*/  @P6 STG.E.U8 desc[UR56][R168.64], R52 ;  /* 0x00000034a8006986 */ /* 0x0001e2000c101138 */
[----:B------:R-:W-:Y:S02]  /*427f0*/  LOP3.LUT P6, RZ, R4, 0x100000, RZ, 0xc0, !PT ;  /* 0x0010000004ff7812 */ /* 0x000fe400078cc0ff */
[C---:B0-----:R-:W-:Y:S02]  /*42800*/  PRMT R52, R57.reuse, 0x7772, RZ ;  /* 0x0000777239347816 */ /* 0x041fe400000000ff */
[----:B------:R-:W-:-:S09]  /*42810*/  PRMT R57, R57, 0x7773, RZ ;  /* 0x0000777339397816 */ /* 0x000fd200000000ff */
[----:B---3--:R0:W-:Y:S04]  /*42820*/  @P6 STG.E.U8 desc[UR56][R196.64], R52 ;  /* 0x00000034c4006986 */ /* 0x0081e8000c101138 */
[----:B----4-:R-:W-:Y:S01]  /*42830*/  @P5 STG.E.U8 desc[UR56][R198.64], R57 ;  /* 0x00000039c6005986 */ /* 0x010fe2000c101138 */
[----:B0-----:R-:W-:-:S05]  /*42840*/  PRMT R52, R53, 0x7770, RZ ;  /* 0x0000777035347816 */ /* 0x001fca00000000ff */
[----:B------:R0:W-:Y:S02]  /*42850*/  @P4 STG.E.U8 desc[UR56][R200.64], R52 ;  /* 0x00000034c8004986 */ /* 0x0001e4000c101138 */
[----:B0-----:R-:W-:-:S05]  /*42860*/  PRMT R52, R53, 0x7771, RZ ;  /* 0x0000777135347816 */ /* 0x001fca00000000ff */
[----:B------:R0:W-:Y:S02]  /*42870*/  @P3 STG.E.U8 desc[UR56][R170.64], R52 ;  /* 0x00000034aa003986 */ /* 0x0001e4000c101138 */
[C---:B0-----:R-:W-:Y:S02]  /*42880*/  PRMT R52, R53.reuse, 0x7772, RZ ;  /* 0x0000777235347816 */ /* 0x041fe400000000ff */
[----:B------:R-:W-:-:S03]  /*42890*/  PRMT R53, R53, 0x7773, RZ ;  /* 0x0000777335357816 */ /* 0x000fc600000000ff */
[----:B------:R-:W-:Y:S04]  /*428a0*/  @P2 STG.E.U8 desc[UR56][R218.64], R52 ;  /* 0x00000034da002986 */ /* 0x000fe8000c101138 */
[----:B------:R0:W-:Y:S04]  /*428b0*/  @P1 STG.E.U8 desc[UR56][R216.64], R53 ;  /* 0x00000035d8001986 */ /* 0x0001e8000c101138 */
[----:B0-----:R-:W3:Y:S04]  /*428c0*/  LDL.LU.64 R216, [R1+0x98] ;  /* 0x0000980001d87983 */ /* 0x001ee80000300a00 */
[----:B------:R-:W4:Y:S04]  /*428d0*/  LDL.LU.64 R198, [R1+0x90] ;  /* 0x0000900001c67983 */ /* 0x000f280000300a00 */
[----:B------:R-:W4:Y:S04]  /*428e0*/  LDL.LU.64 R200, [R1+0x88] ;  /* 0x0000880001c87983 */ /* 0x000f280000300a00 */
[----:B------:R-:W4:Y:S01]  /*428f0*/  LDL.LU.64 R170, [R1+0x80] ;  /* 0x0000800001aa7983 */ /* 0x000f220000300a00 */
[----:B------:R-:W-:-:S03]  /*42900*/  LOP3.LUT P0, RZ, R193, 0x8, RZ, 0xc0, !PT ;  /* 0x00000008c1ff7812 */ /* 0x000fc6000780c0ff */
[----:B------:R-:W4:Y:S01]  /*42910*/  LDL.LU.64 R218, [R1+0x78] ;  /* 0x0000780001da7983 */ /* 0x000f220000300a00 */
[----:B------:R-:W-:-:S09]  /*42920*/  PRMT R52, R58, 0x7770, RZ ;  /* 0x000077703a347816 */ /* 0x000fd200000000ff */
[----:B--2---:R0:W-:Y:S04]  /*42930*/  @P0 STG.E.U8 desc[UR56][R220.64], R52 ;  /* 0x00000034dc000986 */ /* 0x0041e8000c101138 */
[----:B0-----:R-:W2:Y:S01]  /*42940*/  LDL.LU.64 R220, [R1+0x70] ;  /* 0x0000700001dc7983 */ /* 0x001ea20000300a00 */
[----:B------:R-:W-:Y:S02]  /*42950*/  LOP3.LUT P6, RZ, R192, 0x400000, RZ, 0xc0, !PT ;  /* 0x00400000c0ff7812 */ /* 0x000fe400078cc0ff */
[----:B------:R-:W-:Y:S02]  /*42960*/  LOP3.LUT R4, R4, 0xffffefff, RZ, 0xc0, !PT ;  /* 0xffffefff04047812 */ /* 0x000fe400078ec0ff */
[----:B------:R-:W-:-:S09]  /*42970*/  LOP3.LUT P3, RZ, R193, 0x4, RZ, 0xc0, !PT ;  /* 0x00000004c1ff7812 */ /* 0x000fd2000786c0ff */
[----:B------:R-:W-:Y:S02]  /*42980*/  @P6 LOP3.LUT R4, R4, 0x1000, RZ, 0xfc, !PT ;  /* 0x0000100004046812 */ /* 0x000fe400078efcff */
[----:B------:R-:W-:Y:S02]  /*42990*/  LOP3.LUT P6, RZ, R192, 0x800000, RZ, 0xc0, !PT ;  /* 0x00800000c0ff7812 */ /* 0x000fe400078cc0ff */
[----:B------:R-:W-:Y:S02]  /*429a0*/  LOP3.LUT R4, R4, 0xffffdfff, RZ, 0xc0, !PT ;  /* 0xffffdfff04047812 */ /* 0x000fe400078ec0ff */
[----:B------:R-:W-:-:S09]  /*429b0*/  PRMT R52, R58, 0x7771, RZ ;  /* 0x000077713a347816 */ /* 0x000fd200000000ff */
        /* <DEDUP_REMOVED lines=13> */
[----:B------:R-:W-:Y:S01]  /*42a90*/  LOP3.LUT P6, RZ, R192, 0x10000000, RZ, 0xc0, !PT ;  /* 0x10000000c0ff7812 */ /* 0x000fe200078cc0ff */
[----:B---3--:R0:W-:Y:S04]  /*42aa0*/  @P3 STG.E.U8 desc[UR56][R216.64], R52 ;  /* 0x00000034d8003986 */ /* 0x0081e8000c101138 */
[----:B0-----:R-:W3:Y:S04]  /*42ab0*/  LDL.LU.64 R216, [R1+0x68] ;  /* 0x0000680001d87983 */ /* 0x001ee80000300a00 */
[----:B------:R-:W3:Y:S04]  /*42ac0*/  LDL.LU.64 R184, [R1+0x60] ;  /* 0x0000600001b87983 */ /* 0x000ee80000300a00 */
[----:B------:R-:W3:Y:S04]  /*42ad0*/  LDL.LU.64 R186, [R1+0x58] ;  /* 0x0000580001ba7983 */ /* 0x000ee80000300a00 */
[----:B------:R-:W3:Y:S04]  /*42ae0*/  LDL.LU.64 R188, [R1+0x50] ;  /* 0x0000500001bc7983 */ /* 0x000ee80000300a00 */
[----:B------:R-:W3:Y:S01]  /*42af0*/  LDL.LU.64 R190, [R1+0x48] ;  /* 0x0000480001be7983 */ /* 0x000ee20000300a00 */
[----:B------:R-:W-:-:S02]  /*42b00*/  LOP3.LUT R4, R4, 0xfffbffff, RZ, 0xc0, !PT ;  /* 0xfffbffff04047812 */ /* 0x000fc400078ec0ff */
[C---:B------:R-:W-:Y:S01]  /*42b10*/  LOP3.LUT P2, RZ, R193.reuse, 0x2, RZ, 0xc0, !PT ;  /* 0x00000002c1ff7812 */ /* 0x040fe2000784c0ff */
[----:B------:R-:W3:Y:S01]  /*42b20*/  LDL.LU.64 R168, [R1+0x40] ;  /* 0x0000400001a87983 */ /* 0x000ee20000300a00 */
[----:B------:R-:W-:Y:S02]  /*42b30*/  @P6 LOP3.LUT R4, R4, 0x40000, RZ, 0xfc, !PT ;  /* 0x0004000004046812 */ /* 0x000fe400078efcff */
[C---:B------:R-:W-:Y:S01]  /*42b40*/  LOP3.LUT P6, RZ, R192.reuse, 0x20000000, RZ, 0xc0, !PT ;  /* 0x20000000c0ff7812 */ /* 0x040fe200078cc0ff */
[----:B------:R-:W3:Y:S01]  /*42b50*/  LDL.LU.64 R196, [R1+0x38] ;  /* 0x0000380001c47983 */ /* 0x000ee20000300a00 */
[----:B------:R-:W-:Y:S02]  /*42b60*/  LOP3.LUT P1, RZ, R193, 0x1, RZ, 0xc0, !PT ;  /* 0x00000001c1ff7812 */ /* 0x000fe4000782c0ff */
[----:B------:R-:W-:Y:S02]  /*42b70*/  LOP3.LUT P0, RZ, R192, 0x80000000, RZ, 0xc0, !PT ;  /* 0x80000000c0ff7812 */ /* 0x000fe4000780c0ff */
[----:B------:R-:W-:-:S02]  /*42b80*/  LOP3.LUT R4, R4, 0xfff7ffff, RZ, 0xc0, !PT ;  /* 0xfff7ffff04047812 */ /* 0x000fc400078ec0ff */
[C---:B------:R-:W-:Y:S02]  /*42b90*/  PRMT R52, R58.reuse, 0x7772, RZ ;  /* 0x000077723a347816 */ /* 0x040fe400000000ff */
[----:B------:R-:W-:-:S03]  /*42ba0*/  PRMT R58, R58, 0x7773, RZ ;  /* 0x000077733a3a7816 */ /* 0x000fc600000000ff */
[----:B------:R-:W-:Y:S01]  /*42bb0*/  @P6 LOP3.LUT R4, R4, 0x80000, RZ, 0xfc, !PT ;  /* 0x0008000004046812 */ /* 0x000fe200078efcff */
[----:B----4-:R0:W-:Y:S01]  /*42bc0*/  @P2 STG.E.U8 desc[UR56][R198.64], R52 ;  /* 0x00000034c6002986 */ /* 0x0101e2000c101138 */
[----:B------:R-:W-:-:S03]  /*42bd0*/  LOP3.LUT P6, RZ, R192, 0x40000000, RZ, 0xc0, !PT ;  /* 0x40000000c0ff7812 */ /* 0x000fc600078cc0ff */
[----:B------:R1:W-:Y:S01]  /*42be0*/  @P1 STG.E.U8 desc[UR56][R200.64], R58 ;  /* 0x0000003ac8001986 */ /* 0x0003e2000c101138 */
[----:B0-----:R-:W-:-:S03]  /*42bf0*/  PRMT R52, R54, 0x7770, RZ ;  /* 0x0000777036347816 */ /* 0x001fc600000000ff */
[----:B------:R-:W4:Y:S04]  /*42c00*/  LDL.LU.64 R198, [R1+0x30] ;  /* 0x0000300001c67983 */ /* 0x000f280000300a00 */
[----:B------:R0:W-:Y:S04]  /*42c10*/  @P0 STG.E.U8 desc[UR56][R170.64], R52 ;  /* 0x00000034aa000986 */ /* 0x0001e8000c101138 */
[----:B-1----:R-:W4:Y:S01]  /*42c20*/  LDL.LU.64 R200, [R1+0x28] ;  /* 0x0000280001c87983 */ /* 0x002f220000300a00 */
[----:B0-----:R-:W-:-:S03]  /*42c30*/  PRMT R52, R54, 0x7771, RZ ;  /* 0x0000777136347816 */ /* 0x001fc600000000ff */
[----:B------:R-:W4:Y:S04]  /*42c40*/  LDL.LU.64 R170, [R1+0x20] ;  /* 0x0000200001aa7983 */ /* 0x000f280000300a00 */
[----:B------:R0:W-:Y:S01]  /*42c50*/  @P6 STG.E.U8 desc[UR56][R218.64], R52 ;  /* 0x00000034da006986 */ /* 0x0001e2000c101138 */
[----:B------:R-:W-:Y:S02]  /*42c60*/  LOP3.LUT P6, RZ, R4, 0x80000, RZ, 0xc0, !PT ;  /* 0x0008000004ff7812 */ /* 0x000fe400078cc0ff */
[----:B0-----:R-:W-:Y:S01]  /*42c70*/  PRMT R52, R54, 0x7772, RZ ;  /* 0x0000777236347816 */ /* 0x001fe200000000ff */
[----:B------:R-:W4:Y:S10]  /*42c80*/  LDL.LU.64 R218, [R1+0x18] ;  /* 0x0000180001da7983 */ /* 0x000f340000300a00 */
[----:B--2---:R0:W-:Y:S04]  /*42c90*/  @P6 STG.E.U8 desc[UR56][R220.64], R52 ;  /* 0x00000034dc006986 */ /* 0x0041e8000c101138 */
[----:B0-----:R-:W2:Y:S01]  /*42ca0*/  LDL.LU.64 R220, [R1+0x10] ;  /* 0x0000100001dc7983 */ /* 0x001ea20000300a00 */
[----:B------:R-:W-:-:S02]  /*42cb0*/  LOP3.LUT P6, RZ, R4, 0x40000, RZ, 0xc0, !PT ;  /* 0x0004000004ff7812 */ /* 0x000fc400078cc0ff */
[----:B------:R-:W-:Y:S02]  /*42cc0*/  PRMT R54, R54, 0x7773, RZ ;  /* 0x0000777336367816 */ /* 0x000fe400000000ff */
[----:B------:R-:W-:Y:S02]  /*42cd0*/  PRMT R52, R59, 0x7770, RZ ;  /* 0x000077703b347816 */ /* 0x000fe400000000ff */
[C---:B------:R-:W-:Y:S02]  /*42ce0*/  LOP3.LUT P5, RZ, R192.reuse, 0x200000, RZ, 0xc0, !PT ;  /* 0x00200000c0ff7812 */ /* 0x040fe400078ac0ff */
[C---:B------:R-:W-:Y:S02]  /*42cf0*/  LOP3.LUT P4, RZ, R192.reuse, 0x100000, RZ, 0xc0, !PT ;  /* 0x00100000c0ff7812 */ /* 0x040fe4000788c0ff */
[C---:B------:R-:W-:Y:S02]  /*42d00*/  LOP3.LUT P3, RZ, R192.reuse, 0x80000, RZ, 0xc0, !PT ;  /* 0x00080000c0ff7812 */ /* 0x040fe4000786c0ff */
[----:B------:R-:W-:-:S02]  /*42d10*/  LOP3.LUT P2, RZ, R192, 0x40000, RZ, 0xc0, !PT ;  /* 0x00040000c0ff7812 */ /* 0x000fc4000784c0ff */
[----:B------:R-:W-:Y:S01]  /*42d20*/  LOP3.LUT P1, RZ, R192, 0x20000, RZ, 0xc0, !PT ;  /* 0x00020000c0ff7812 */ /* 0x000fe2000782c0ff */
[----:B---3--:R0:W-:Y:S01]  /*42d30*/  @P6 STG.E.U8 desc[UR56][R216.64], R54 ;  /* 0x00000036d8006986 */ /* 0x0081e2000c101138 */
[----:B------:R-:W-:-:S03]  /*42d40*/  LOP3.LUT P6, RZ, R4, 0x20000, RZ, 0xc0, !PT ;  /* 0x0002000004ff7812 */ /* 0x000fc600078cc0ff */
[----:B0-----:R-:W3:Y:S10]  /*42d50*/  LDL.LU.64 R216, [R1+0x8] ;  /* 0x0000080001d87983 */ /* 0x001ef40000300a00 */
[----:B------:R0:W-:Y:S01]  /*42d60*/  @P6 STG.E.U8 desc[UR56][R184.64], R52 ;  /* 0x00000034b8006986 */ /* 0x0001e2000c101138 */
[----:B------:R-:W-:-:S02]  /*42d70*/  LOP3.LUT P6, RZ, R4, 0x10000, RZ, 0xc0, !PT ;  /* 0x0001000004ff7812 */ /* 0x000fc400078cc0ff */
[----:B0-----:R-:W-:-:S11]  /*42d80*/  PRMT R52, R59, 0x7771, RZ ;  /* 0x000077713b347816 */ /* 0x001fd600000000ff */
[----:B------:R0:W-:Y:S01]  /*42d90*/  @P6 STG.E.U8 desc[UR56][R186.64], R52 ;  /* 0x00000034ba006986 */ /* 0x0001e2000c101138 */
[----:B------:R-:W-:Y:S02]  /*42da0*/  LOP3.LUT P6, RZ, R4, 0x8000, RZ, 0xc0, !PT ;  /* 0x0000800004ff7812 */ /* 0x000fe400078cc0ff */
[----:B0-----:R-:W-:-:S11]  /*42db0*/  PRMT R52, R59, 0x7772, RZ ;  /* 0x000077723b347816 */ /* 0x001fd600000000ff */
[----:B------:R0:W-:Y:S01]  /*42dc0*/  @P6 STG.E.U8 desc[UR56][R188.64], R52 ;  /* 0x00000034bc006986 */ /* 0x0001e2000c101138 */
[----:B------:R-:W-:Y:S02]  /*42dd0*/  LOP3.LUT P6, RZ, R4, 0x4000, RZ, 0xc0, !PT ;  /* 0x0000400004ff7812 */ /* 0x000fe400078cc0ff */
[----:B------:R-:W-:-:S11]  /*42de0*/  PRMT R59, R59, 0x7773, RZ ;  /* 0x000077733b3b7816 */ /* 0x000fd600000000ff */
[----:B------:R-:W-:Y:S01]  /*42df0*/  @P6 STG.E.U8 desc[UR56][R190.64], R59 ;  /* 0x0000003bbe006986 */ /* 0x000fe2000c101138 */
[----:B------:R-:W-:Y:S02]  /*42e00*/  LOP3.LUT P6, RZ, R4, 0x2000, RZ, 0xc0, !PT ;  /* 0x0000200004ff7812 */ /* 0x000fe400078cc0ff */
[----:B0-----:R-:W-:-:S11]  /*42e10*/  PRMT R52, R55, 0x7770, RZ ;  /* 0x0000777037347816 */ /* 0x001fd600000000ff */
[----:B------:R0:W-:Y:S01]  /*42e20*/  @P6 STG.E.U8 desc[UR56][R168.64], R52 ;  /* 0x00000034a8006986 */ /* 0x0001e2000c101138 */
[----:B------:R-:W-:Y:S02]  /*42e30*/  LOP3.LUT P6, RZ, R4, 0x1000, RZ, 0xc0, !PT ;  /* 0x0000100004ff7812 */ /* 0x000fe400078cc0ff */
[----:B0-----:R-:W-:-:S11]  /*42e40*/  PRMT R52, R55, 0x7771, RZ ;  /* 0x0000777137347816 */ /* 0x001fd600000000ff */
[----:B------:R0:W-:Y:S02]  /*42e50*/  @P6 STG.E.U8 desc[UR56][R196.64], R52 ;  /* 0x00000034c4006986 */ /* 0x0001e4000c101138 */
[C---:B0-----:R-:W-:Y:S02]  /*42e60*/  PRMT R52, R55.reuse, 0x7772, RZ ;  /* 0x0000777237347816 */ /* 0x041fe400000000ff */
[----:B------:R-:W-:-:S03]  /*42e70*/  PRMT R55, R55, 0x7773, RZ ;  /* 0x0000777337377816 */ /* 0x000fc600000000ff */
[----:B----4-:R0:W-:Y:S04]  /*42e80*/  @P5 STG.E.U8 desc[UR56][R198.64], R52 ;  /* 0x00000034c6005986 */ /* 0x0101e8000c101138 */
[----:B------:R-:W-:Y:S01]  /*42e90*/  @P4 STG.E.U8 desc[UR56][R200.64], R55 ;  /* 0x00000037c8004986 */ /* 0x000fe2000c101138 */
[----:B0-----:R-:W-:-:S05]  /*42ea0*/  PRMT R52, R48, 0x7770, RZ ;  /* 0x0000777030347816 */ /* 0x001fca00000000ff */
[----:B------:R0:W-:Y:S02]  /*42eb0*/  @P3 STG.E.U8 desc[UR56][R170.64], R52 ;  /* 0x00000034aa003986 */ /* 0x0001e4000c101138 */
[----:B0-----:R-:W-:-:S05]  /*42ec0*/  PRMT R52, R48, 0x7771, RZ ;  /* 0x0000777130347816 */ /* 0x001fca00000000ff */
[----:B------:R0:W-:Y:S02]  /*42ed0*/  @P2 STG.E.U8 desc[UR56][R218.64], R52 ;  /* 0x00000034da002986 */ /* 0x0001e4000c101138 */
[----:B0-----:R-:W-:-:S05]  /*42ee0*/  PRMT R52, R48, 0x7772, RZ ;  /* 0x0000777230347816 */ /* 0x001fca00000000ff */
[----:B--2---:R0:W-:Y:S04]  /*42ef0*/  @P1 STG.E.U8 desc[UR56][R220.64], R52 ;  /* 0x00000034dc001986 */ /* 0x0041e8000c101138 */
[----:B0-----:R-:W2:Y:S01]  /*42f00*/  LDL.LU.64 R220, [R1] ;  /* 0x0000000001dc7983 */ /* 0x001ea20000300a00 */
[C---:B------:R-:W-:Y:S02]  /*42f10*/  LOP3.LUT P0, RZ, R192.reuse, 0x10000, RZ, 0xc0, !PT ;  /* 0x00010000c0ff7812 */ /* 0x040fe4000780c0ff */
[----:B------:R-:W-:Y:S02]  /*42f20*/  LOP3.LUT P3, RZ, R192, 0x8000, RZ, 0xc0, !PT ;  /* 0x00008000c0ff7812 */ /* 0x000fe4000786c0ff */
[----:B------:R-:W-:Y:S02]  /*42f30*/  PRMT R52, R48, 0x7773, RZ ;  /* 0x0000777330347816 */ /* 0x000fe400000000ff */
[----:B------:R-:W-:-:S02]  /*42f40*/  LOP3.LUT P6, RZ, R192, 0x8, RZ, 0xc0, !PT ;  /* 0x00000008c0ff7812 */ /* 0x000fc400078cc0ff */
        /* <DEDUP_REMOVED lines=9> */
[----:B---3--:R0:W-:Y:S02]  /*42fe0*/  @P0 STG.E.U8 desc[UR56][R216.64], R52 ;  /* 0x00000034d8000986 */ /* 0x0081e4000c101138 */
[----:B0-----:R-:W-:Y:S02]  /*42ff0*/  PRMT R52, R68, 0x7770, RZ ;  /* 0x0000777044347816 */ /* 0x001fe400000000ff */
[----:B------:R-:W-:-:S08]  /*43000*/  LOP3.LUT R4, R4, 0xffffff7f, RZ, 0xc0, !PT ;  /* 0xffffff7f04047812 */ /* 0x000fd000078ec0ff */
[----:B------:R-:W-:Y:S02]  /*43010*/  @P6 LOP3.LUT R4, R4, 0x80, RZ, 0xfc, !PT ;  /* 0x0000008004046812 */ /* 0x000fe400078efcff */
[----:B------:R-:W-:Y:S02]  /*43020*/  LOP3.LUT P6, RZ, R192, 0x80, RZ, 0xc0, !PT ;  /* 0x00000080c0ff7812 */ /* 0x000fe400078cc0ff */
[----:B------:R-:W-:-:S11]  /*43030*/  LOP3.LUT R4, R4, 0xfffffeff, RZ, 0xc0, !PT ;  /* 0xfffffeff04047812 */ /* 0x000fd600078ec0ff */
[----:B------:R-:W-:Y:S02]  /*43040*/  @P6 LOP3.LUT R4, R4, 0x100, RZ, 0xfc, !PT ;  /* 0x0000010004046812 */ /* 0x000fe400078efcff */
[----:B------:R-:W-:Y:S02]  /*43050*/  LOP3.LUT P6, RZ, R192, 0x100, RZ, 0xc0, !PT ;  /* 0x00000100c0ff7812 */ /* 0x000fe400078cc0ff */
[----:B------:R-:W-:Y:S01]  /*43060*/  LOP3.LUT R4, R4, 0xfffffdff, RZ, 0xc0, !PT ;  /* 0xfffffdff04047812 */ /* 0x000fe200078ec0ff */
[----:B--2---:R0:W-:Y:S04]  /*43070*/  @P3 STG.E.U8 desc[UR56][R220.64], R52 ;  /* 0x00000034dc003986 */ /* 0x0041e8000c101138 */
[----:B0-----:R-:W2:Y:S06]  /*43080*/  LDL.LU.64 R220, [R1+0xe78] ;  /* 0x000e780001dc7983 */ /* 0x001eac0000300a00 */
[----:B------:R-:W-:-:S02]  /*43090*/  @P6 LOP3.LUT R4, R4, 0x200, RZ, 0xfc, !PT ;  /* 0x0000020004046812 */ /* 0x000fc400078efcff */
[----:B------:R-:W-:Y:S01]  /*430a0*/  LOP3.LUT P6, RZ, R192, 0x200, RZ, 0xc0, !PT ;  /* 0x00000200c0ff7812 */ /* 0x000fe200078cc0ff */
[----:B------:R-:W3:Y:S01]  /*430b0*/  LDL.LU.64 R198, [R1+0xe70] ;  /* 0x000e700001c67983 */ /* 0x000ee20000300a00 */
[----:B------:R-:W-:Y:S02]  /*430c0*/  LOP3.LUT R4, R4, 0xfffffbff, RZ, 0xc0, !PT ;  /* 0xfffffbff04047812 */ /* 0x000fe400078ec0ff */
[C---:B------:R-:W-:Y:S01]  /*430d0*/  LOP3.LUT P2, RZ, R192.reuse, 0x4000, RZ, 0xc0, !PT ;  /* 0x00004000c0ff7812 */ /* 0x040fe2000784c0ff */
[----:B------:R-:W4:Y:S01]  /*430e0*/  LDL.LU.64 R200, [R1+0xe68] ;  /* 0x000e680001c87983 */ /* 0x000f220000300a00 */
[----:B------:R-:W-:Y:S02]  /*430f0*/  LOP3.LUT P1, RZ, R192, 0x2000, RZ, 0xc0, !PT ;  /* 0x00002000c0ff7812 */ /* 0x000fe4000782c0ff */
[----:B------:R-:W-:Y:S01]  /*43100*/  PRMT R52, R68, 0x7771, RZ ;  /* 0x0000777144347816 */ /* 0x000fe200000000ff */
[----:B------:R-:W4:Y:S04]  /*43110*/  LDL.LU.64 R170, [R1+0xe60] ;  /* 0x000e600001aa7983 */ /* 0x000f280000300a00 */
[----:B------:R-:W-:Y:S01]  /*43120*/  @P6 LOP3.LUT R4, R4, 0x400, RZ, 0xfc, !PT ;  /* 0x0000040004046812 */ /* 0x000fe200078efcff */
[----:B------:R-:W4:Y:S01]  /*43130*/  LDL.LU.64 R218, [R1+0xe58] ;  /* 0x000e580001da7983 */ /* 0x000f220000300a00 */
[----:B------:R-:W-:-:S02]  /*43140*/  LOP3.LUT P6, RZ, R192, 0x400, RZ, 0xc0, !PT ;  /* 0x00000400c0ff7812 */ /* 0x000fc400078cc0ff */
[----:B------:R-:W-:Y:S02]  /*43150*/  LOP3.LUT R4, R4, 0xfffff7ff, RZ, 0xc0, !PT ;  /* 0xfffff7ff04047812 */ /* 0x000fe400078ec0ff */
[C---:B------:R-:W-:Y:S01]  /*43160*/  LOP3.LUT P0, RZ, R192.reuse, 0x1000, RZ, 0xc0, !PT ;  /* 0x00001000c0ff7812 */ /* 0x040fe2000780c0ff */
[----:B------:R0:W-:Y:S01]  /*43170*/  @P2 STG.E.U8 desc[UR56][R250.64], R52 ;  /* 0x00000034fa002986 */ /* 0x0001e2000c101138 */
[C---:B------:R-:W-:Y:S02]  /*43180*/  LOP3.LUT P5, RZ, R192.reuse, 0x4, RZ, 0xc0, !PT ;  /* 0x00000004c0ff7812 */ /* 0x040fe400078ac0ff */
[----:B------:R-:W-:Y:S01]  /*43190*/  LOP3.LUT P4, RZ, R192, 0x2, RZ, 0xc0, !PT ;  /* 0x00000002c0ff7812 */ /* 0x000fe2000788c0ff */
[----:B------:R-:W4:Y:S04]  /*431a0*/  LDL.LU.64 R216, [R1+0xe50] ;  /* 0x000e500001d87983 */ /* 0x000f280000300a00 */
[----:B------:R-:W-:-:S02]  /*431b0*/  @P6 LOP3.LUT R4, R4, 0x800, RZ, 0xfc, !PT ;  /* 0x0000080004046812 */ /* 0x000fc400078efcff */
[----:B------:R-:W-:Y:S02]  /*431c0*/  LOP3.LUT P6, RZ, R192, 0x800, RZ, 0xc0, !PT ;  /* 0x00000800c0ff7812 */ /* 0x000fe400078cc0ff */
[C---:B0-----:R-:W-:Y:S02]  /*431d0*/  PRMT R52, R68.reuse, 0x7772, RZ ;  /* 0x0000777244347816 */ /* 0x041fe400000000ff */
[----:B------:R-:W-:-:S03]  /*431e0*/  PRMT R68, R68, 0x7773, RZ ;  /* 0x0000777344447816 */ /* 0x000fc600000000ff */
[----:B------:R0:W-:Y:S04]  /*431f0*/  @P1 STG.E.U8 desc[UR56][R248.64], R52 ;  /* 0x00000034f8001986 */ /* 0x0001e8000c101138 */
[----:B------:R-:W-:Y:S01]  /*43200*/  @P0 STG.E.U8 desc[UR56][R246.64], R68 ;  /* 0x00000044f6000986 */ /* 0x000fe2000c101138 */
[----:B0-----:R-:W-:-:S05]  /*43210*/  PRMT R52, R49, 0x7770, RZ ;  /* 0x0000777031347816 */ /* 0x001fca00000000ff */
[----:B------:R0:W-:Y:S01]  /*43220*/  @P6 STG.E.U8 desc[UR56][R244.64], R52 ;  /* 0x00000034f4006986 */ /* 0x0001e2000c101138 */
[----:B------:R-:W-:Y:S02]  /*43230*/  LOP3.LUT P6, RZ, R4, 0x800, RZ, 0xc0, !PT ;  /* 0x0000080004ff7812 */ /* 0x000fe400078cc0ff */
[----:B0-----:R-:W-:-:S11]  /*43240*/  PRMT R52, R49, 0x7771, RZ ;  /* 0x0000777131347816 */ /* 0x001fd600000000ff */
        /* <DEDUP_REMOVED lines=20> */
[----:B0-----:R-:W-:Y:S02]  /*43390*/  PRMT R49, R50, 0x7770, RZ ;  /* 0x0000777032317816 */ /* 0x001fe400000000ff */
[----:B------:R-:W-:Y:S02]  /*433a0*/  LOP3.LUT P3, RZ, R192, 0x1, RZ, 0xc0, !PT ;  /* 0x00000001c0ff7812 */ /* 0x000fe4000786c0ff */
[----:B------:R-:W-:-:S07]  /*433b0*/  LOP3.LUT P2, RZ, R19, 0x80000000, RZ, 0xc0, !PT ;  /* 0x8000000013ff7812 */ /* 0x000fce000784c0ff */
[----:B------:R0:W-:Y:S01]  /*433c0*/  @P6 STG.E.U8 desc[UR56][R228.64], R49 ;  /* 0x00000031e4006986 */ /* 0x0001e2000c101138 */
[----:B------:R-:W-:Y:S02]  /*433d0*/  LOP3.LUT P1, RZ, R19, 0x40000000, RZ, 0xc0, !PT ;  /* 0x4000000013ff7812 */ /* 0x000fe4000782c0ff */
[----:B0-----:R-:W-:-:S05]  /*433e0*/  PRMT R49, R50, 0x7771, RZ ;  /* 0x0000777132317816 */ /* 0x001fca00000000ff */
[----:B------:R0:W-:Y:S01]  /*433f0*/  @P5 STG.E.U8 desc[UR56][R226.64], R49 ;  /* 0x00000031e2005986 */ /* 0x0001e2000c101138 */
[----:B------:R-:W-:Y:S02]  /*43400*/  LOP3.LUT P0, RZ, R19, 0x20000000, RZ, 0xc0, !PT ;  /* 0x2000000013ff7812 */ /* 0x000fe4000780c0ff */
[C---:B0-----:R-:W-:Y:S02]  /*43410*/  PRMT R49, R50.reuse, 0x7772, RZ ;  /* 0x0000777232317816 */ /* 0x041fe400000000ff */
[----:B------:R-:W-:-:S03]  /*43420*/  PRMT R50, R50, 0x7773, RZ ;  /* 0x0000777332327816 */ /* 0x000fc600000000ff */
[----:B------:R0:W-:Y:S04]  /*43430*/  @P4 STG.E.U8 desc[UR56][R224.64], R49 ;  /* 0x00000031e0004986 */ /* 0x0001e8000c101138 */
[----:B------:R-:W-:Y:S01]  /*43440*/  @P3 STG.E.U8 desc[UR56][R222.64], R50 ;  /* 0x00000032de003986 */ /* 0x000fe2000c101138 */
        /* <DEDUP_REMOVED lines=41> */
[----:B------:R-:W-:Y:S01]  /*436e0*/  LOP3.LUT R4, R4, 0xfffffff7, RZ, 0xc0, !PT ;  /* 0xfffffff704047812 */ /* 0x000fe200078ec0ff */
[----:B---3--:R0:W-:Y:S01]  /*436f0*/  @P2 STG.E.U8 desc[UR56][R198.64], R49 ;  /* 0x00000031c6002986 */ /* 0x0081e2000c101138 */
[----:B------:R-:W-:-:S09]  /*43700*/  LOP3.LUT P0, RZ, R19, 0x2000000, RZ, 0xc0, !PT ;  /* 0x0200000013ff7812 */ /* 0x000fd2000780c0ff */
[----:B------:R-:W-:Y:S02]  /*43710*/  @P6 LOP3.LUT R4, R4, 0x8, RZ, 0xfc, !PT ;  /* 0x0000000804046812 */ /* 0x000fe400078efcff */
[----:B------:R-:W-:Y:S01]  /*43720*/  LOP3.LUT P6, RZ, R19, 0x1000000, RZ, 0xc0, !PT ;  /* 0x0100000013ff7812 */ /* 0x000fe200078cc0ff */
[----:B0-----:R-:W3:Y:S01]  /*43730*/  LDL.LU.64 R198, [R1+0xe10] ;  /* 0x000e100001c67983 */ /* 0x001ee20000300a00 */
[----:B------:R-:W-:-:S05]  /*43740*/  PRMT R49, R51, 0x7771, RZ ;  /* 0x0000777133317816 */ /* 0x000fca00000000ff */
[----:B----4-:R0:W-:Y:S02]  /*43750*/  @P1 STG.E.U8 desc[UR56][R200.64], R49 ;  /* 0x00000031c8001986 */ /* 0x0101e4000c101138 */
[C---:B0-----:R-:W-:Y:S02]  /*43760*/  PRMT R49, R51.reuse, 0x7772, RZ ;  /* 0x0000777233317816 */ /* 0x041fe400000000ff */
[----:B------:R-:W4:Y:S01]  /*43770*/  LDL.LU.64 R200, [R1+0xe08] ;  /* 0x000e080001c87983 */ /* 0x000f220000300a00 */
[----:B------:R-:W-:-:S03]  /*43780*/  PRMT R51, R51, 0x7773, RZ ;  /* 0x0000777333337816 */ /* 0x000fc600000000ff */
[----:B------:R0:W-:Y:S04]  /*43790*/  @P0 STG.E.U8 desc[UR56][R170.64], R49 ;  /* 0x00000031aa000986 */ /* 0x0001e8000c101138 */
[----:B------:R1:W-:Y:S01]  /*437a0*/  @P6 STG.E.U8 desc[UR56][R218.64], R51 ;  /* 0x00000033da006986 */ /* 0x0003e2000c101138 */
[C---:B------:R-:W-:Y:S02]  /*437b0*/  LOP3.LUT P6, RZ, R4.reuse, 0x8, RZ, 0xc0, !PT ;  /* 0x0000000804ff7812 */ /* 0x040fe400078cc0ff */
        /* <DEDUP_REMOVED lines=12> */
[----:B------:R-:W-:Y:S01]  /*43880*/  @P6 STG.E.U8 desc[UR56][R184.64], R49 ;  /* 0x00000031b8006986 */ /* 0x000fe2000c101138 */
[----:B------:R-:W-:Y:S02]  /*43890*/  LOP3.LUT P6, RZ, R4, 0x1, RZ, 0xc0, !PT ;  /* 0x0000000104ff7812 */ /* 0x000fe400078cc0ff */
[----:B------:R-:W-:-:S11]  /*438a0*/  PRMT R4, R72, 0x7770, RZ ;  /* 0x0000777048047816 */ /* 0x000fd600000000ff */
[----:B------:R-:W-:Y:S01]  /*438b0*/  @P6 STG.E.U8 desc[UR56][R186.64], R71 ;  /* 0x00000047ba006986 */ /* 0x000fe2000c101138 */
[----:B------:R-:W-:-:S13]  /*438c0*/  LOP3.LUT P6, RZ, R48, 0x80000000, RZ, 0xc0, !PT ;  /* 0x8000000030ff7812 */ /* 0x000fda00078cc0ff */
        /* <DEDUP_REMOVED lines=32> */
[----:B------:R-:W4:Y:S01]  /*43ad0*/  LDL.LU.64 R218, [R1+0xdc0] ;  /* 0x000dc00001da7983 */ /* 0x000f220000300a00 */
[----:B------:R-:W-:-:S03]  /*43ae0*/  LOP3.LUT P3, RZ, R19, 0x200, RZ, 0xc0, !PT ;  /* 0x0000020013ff7812 */ /* 0x000fc6000786c0ff */
[----:B------:R-:W4:Y:S01]  /*43af0*/  LDL.LU.64 R216, [R1+0xdb8] ;  /* 0x000db80001d87983 */ /* 0x000f220000300a00 */
        /* <DEDUP_REMOVED lines=14> */
[----:B------:R-:W-:Y:S01]  /*43be0*/  LOP3.LUT R48, R48, 0xfeffffff, RZ, 0xc0, !PT ;  /* 0xfeffffff30307812 */ /* 0x000fe200078ec0ff */
[----:B--2---:R0:W-:Y:S04]  /*43bf0*/  @P3 STG.E.U8 desc[UR56][R220.64], R4 ;  /* 0x00000004dc003986 */ /* 0x0041e8000c101138 */
[----:B0-----:R-:W2:Y:S04]  /*43c00*/  LDL.LU.64 R220, [R1+0xdb0] ;  /* 0x000db00001dc7983 */ /* 0x001ea80000300a00 */
[----:B------:R-:W2:Y:S02]  /*43c10*/  LDL.LU.64 R184, [R1+0xda8] ;  /* 0x000da80001b87983 */ /* 0x000ea40000300a00 */
[----:B------:R-:W-:-:S02]  /*43c20*/  @P6 LOP3.LUT R48, R48, 0x1000000, RZ, 0xfc, !PT ;  /* 0x0100000030306812 */ /* 0x000fc400078efcff */
[----:B------:R-:W-:Y:S01]  /*43c30*/  LOP3.LUT P6, RZ, R19, 0x4, RZ, 0xc0, !PT ;  /* 0x0000000413ff7812 */ /* 0x000fe200078cc0ff */
[----:B------:R-:W2:Y:S01]  /*43c40*/  LDL.LU.64 R186, [R1+0xda0] ;  /* 0x000da00001ba7983 */ /* 0x000ea20000300a00 */
[----:B------:R-:W-:-:S03]  /*43c50*/  LOP3.LUT R48, R48, 0xfdffffff, RZ, 0xc0, !PT ;  /* 0xfdffffff30307812 */ /* 0x000fc600078ec0ff */
[----:B------:R-:W2:Y:S01]  /*43c60*/  LDL.LU.64 R188, [R1+0xd98] ;  /* 0x000d980001bc7983 */ /* 0x000ea20000300a00 */
[C---:B------:R-:W-:Y:S02]  /*43c70*/  LOP3.LUT P2, RZ, R19.reuse, 0x100, RZ, 0xc0, !PT ;  /* 0x0000010013ff7812 */ /* 0x040fe4000784c0ff */
[C---:B------:R-:W-:Y:S01]  /*43c80*/  LOP3.LUT P1, RZ, R19.reuse, 0x80, RZ, 0xc0, !PT ;  /* 0x0000008013ff7812 */ /* 0x040fe2000782c0ff */
[----:B------:R-:W2:Y:S04]  /*43c90*/  LDL.LU.64 R190, [R1+0xd90] ;  /* 0x000d900001be7983 */ /* 0x000ea80000300a00 */
[----:B------:R-:W-:Y:S01]  /*43ca0*/  @P6 LOP3.LUT R48, R48, 0x2000000, RZ, 0xfc, !PT ;  /* 0x0200000030306812 */ /* 0x000fe200078efcff */
[----:B------:R-:W2:Y:S01]  /*43cb0*/  LDL.LU.64 R168, [R1+0xd88] ;  /* 0x000d880001a87983 */ /* 0x000ea20000300a00 */
[----:B------:R-:W-:-:S02]  /*43cc0*/  LOP3.LUT P6, RZ, R19, 0x8, RZ, 0xc0, !PT ;  /* 0x0000000813ff7812 */ /* 0x000fc400078cc0ff */
[----:B------:R-:W-:Y:S01]  /*43cd0*/  LOP3.LUT R48, R48, 0xfbffffff, RZ, 0xc0, !PT ;  /* 0xfbffffff30307812 */ /* 0x000fe200078ec0ff */
[----:B------:R-:W2:Y:S01]  /*43ce0*/  LDL.LU.64 R196, [R1+0xd80] ;  /* 0x000d800001c47983 */ /* 0x000ea20000300a00 */
[----:B------:R-:W-:-:S09]  /*43cf0*/  LOP3.LUT P0, RZ, R19, 0x40, RZ, 0xc0, !PT ;  /* 0x0000004013ff7812 */ /* 0x000fd2000780c0ff */
[----:B------:R-:W-:Y:S02]  /*43d00*/  @P6 LOP3.LUT R48, R48, 0x4000000, RZ, 0xfc, !PT ;  /* 0x0400000030306812 */ /* 0x000fe400078efcff */
[----:B------:R-:W-:Y:S02]  /*43d10*/  LOP3.LUT P6, RZ, R19, 0x10, RZ, 0xc0, !PT ;  /* 0x0000001013ff7812 */ /* 0x000fe400078cc0ff */
[----:B------:R-:W-:Y:S02]  /*43d20*/  LOP3.LUT R48, R48, 0xf7ffffff, RZ, 0xc0, !PT ;  /* 0xf7ffffff30307812 */ /* 0x000fe400078ec0ff */
[----:B------:R-:W-:Y:S02]  /*43d30*/  PRMT R73, R73, 0x7773, RZ ;  /* 0x0000777349497816 */ /* 0x000fe400000000ff */
[----:B------:R-:W-:-:S03]  /*43d40*/  PRMT R4, R77, 0x7770, RZ ;  /* 0x000077704d047816 */ /* 0x000fc600000000ff */
[----:B---3--:R0:W-:Y:S04]  /*43d50*/  @P2 STG.E.U8 desc[UR56][R198.64], R73 ;  /* 0x00000049c6002986 */ /* 0x0081e8000c101138 */
[----:B------:R-:W-:Y:S01]  /*43d60*/  @P6 LOP3.LUT R48, R48, 0x8000000, RZ, 0xfc, !PT ;  /* 0x0800000030306812 */ /* 0x000fe200078efcff */
[----:B----4-:R1:W-:Y:S01]  /*43d70*/  @P1 STG.E.U8 desc[UR56][R200.64], R4 ;  /* 0x00000004c8001986 */ /* 0x0103e2000c101138 */
[----:B------:R-:W-:-:S03]  /*43d80*/  LOP3.LUT P6, RZ, R19, 0x20, RZ, 0xc0, !PT ;  /* 0x0000002013ff7812 */ /* 0x000fc600078cc0ff */
[----:B0-----:R-:W3:Y:S01]  /*43d90*/  LDL.LU.64 R198, [R1+0xd78] ;  /* 0x000d780001c67983 */ /* 0x001ee20000300a00 */
        /* <DEDUP_REMOVED lines=9> */
[----:B------:R0:W-:Y:S01]  /*43e30*/  @P6 STG.E.U8 desc[UR56][R216.64], R77 ;  /* 0x0000004dd8006986 */ /* 0x0001e2000c101138 */
[----:B------:R-:W-:-:S02]  /*43e40*/  LOP3.LUT P6, RZ, R48, 0x4000000, RZ, 0xc0, !PT ;  /* 0x0400000030ff7812 */ /* 0x000fc400078cc0ff */
[----:B------:R-:W-:Y:S01]  /*43e50*/  PRMT R4, R74, 0x7770, RZ ;  /* 0x000077704a047816 */ /* 0x000fe200000000ff */
[----:B0-----:R-:W4:Y:S10]  /*43e60*/  LDL.LU.64 R216, [R1+0xd58] ;  /* 0x000d580001d87983 */ /* 0x001f340000300a00 */
[----:B--2---:R0:W-:Y:S04]  /*43e70*/  @P6 STG.E.U8 desc[UR56][R220.64], R4 ;  /* 0x00000004dc006986 */ /* 0x0041e8000c101138 */
[----:B0-----:R-:W2:Y:S01]  /*43e80*/  LDL.LU.64 R220, [R1+0xd50] ;  /* 0x000d500001dc7983 */ /* 0x001ea20000300a00 */
[----:B------:R-:W-:-:S02]  /*43e90*/  LOP3.LUT P6, RZ, R48, 0x2000000, RZ, 0xc0, !PT ;  /* 0x0200000030ff7812 */ /* 0x000fc400078cc0ff */
[----:B------:R-:W-:-:S11]  /*43ea0*/  PRMT R4, R74, 0x7771, RZ ;  /* 0x000077714a047816 */ /* 0x000fd600000000ff */
        /* <DEDUP_REMOVED lines=14> */
[C---:B------:R-:W-:Y:S02]  /*43f90*/  LOP3.LUT P5, RZ, R18.reuse, 0x10000000, RZ, 0xc0, !PT ;  /* 0x1000000012ff7812 */ /* 0x040fe400078ac0ff */
[C---:B------:R-:W-:Y:S02]  /*43fa0*/  LOP3.LUT P4, RZ, R18.reuse, 0x8000000, RZ, 0xc0, !PT ;  /* 0x0800000012ff7812 */ /* 0x040fe4000788c0ff */
[----:B------:R-:W-:Y:S02]  /*43fb0*/  LOP3.LUT P3, RZ, R18, 0x4000000, RZ, 0xc0, !PT ;  /* 0x0400000012ff7812 */ /* 0x000fe4000786c0ff */
[C---:B0-----:R-:W-:Y:S02]  /*43fc0*/  PRMT R4, R78.reuse, 0x7772, RZ ;  /* 0x000077724e047816 */ /* 0x041fe400000000ff */
[----:B------:R-:W-:-:S03]  /*43fd0*/  PRMT R78, R78, 0x7773, RZ ;  /* 0x000077734e4e7816 */ /* 0x000fc600000000ff */
[----:B------:R0:W-:Y:S01]  /*43fe0*/  @P6 STG.E.U8 desc[UR56][R196.64], R4 ;  /* 0x00000004c4006986 */ /* 0x0001e2000c101138 */
[----:B------:R-:W-:-:S03]  /*43ff0*/  LOP3.LUT P2, RZ, R18, 0x2000000, RZ, 0xc0, !PT ;  /* 0x0200000012ff7812 */ /* 0x000fc6000784c0ff */
[----:B---3--:R-:W-:Y:S01]  /*44000*/  @P5 STG.E.U8 desc[UR56][R198.64], R78 ;  /* 0x0000004ec6005986 */ /* 0x008fe2000c101138 */
[----:B0-----:R-:W-:-:S05]  /*44010*/  PRMT R4, R75, 0x7770, RZ ;  /* 0x000077704b047816 */ /* 0x001fca00000000ff */
[----:B----4-:R0:W-:Y:S01]  /*44020*/  @P4 STG.E.U8 desc[UR56][R200.64], R4 ;  /* 0x00000004c8004986 */ /* 0x0101e2000c101138 */
[C---:B------:R-:W-:Y:S02]  /*44030*/  LOP3.LUT P1, RZ, R18.reuse, 0x1000000, RZ, 0xc0, !PT ;  /* 0x0100000012ff7812 */ /* 0x040fe4000782c0ff */
[----:B------:R-:W-:Y:S02]  /*44040*/  LOP3.LUT P0, RZ, R18, 0x800000, RZ, 0xc0, !PT ;  /* 0x0080000012ff7812 */ /* 0x000fe4000780c0ff */
[----:B0-----:R-:W-:-:S05]  /*44050*/  PRMT R4, R75, 0x7771, RZ ;  /* 0x000077714b047816 */ /* 0x001fca00000000ff */
[----:B------:R0:W-:Y:S02]  /*44060*/  @P3 STG.E.U8 desc[UR56][R170.64], R4 ;  /* 0x00000004aa003986 */ /* 0x0001e4000c101138 */
[C---:B0-----:R-:W-:Y:S02]  /*44070*/  PRMT R4, R75.reuse, 0x7772, RZ ;  /* 0x000077724b047816 */ /* 0x041fe400000000ff */
[----:B------:R-:W-:-:S03]  /*44080*/  PRMT R75, R75, 0x7773, RZ ;  /* 0x000077734b4b7816 */ /* 0x000fc600000000ff */
[----:B------:R0:W-:Y:S04]  /*44090*/  @P2 STG.E.U8 desc[UR56][R218.64], R4 ;  /* 0x00000004da002986 */ /* 0x0001e8000c101138 */
[----:B------:R-:W-:Y:S01]  /*440a0*/  @P1 STG.E.U8 desc[UR56][R216.64], R75 ;  /* 0x0000004bd8001986 */ /* 0x000fe2000c101138 */
        /* <DEDUP_REMOVED lines=32> */
[----:B------:R-:W-:-:S03]  /*442b0*/  LOP3.LUT P2, RZ, R18, 0x200000, RZ, 0xc0, !PT ;  /* 0x0020000012ff7812 */ /* 0x000fc6000784c0ff */
[----:B------:R-:W2:Y:S04]  /*442c0*/  LDL.LU.64 R190, [R1+0xcf8] ;  /* 0x000cf80001be7983 */ /* 0x000ea80000300a00 */
[----:B------:R-:W-:Y:S01]  /*442d0*/  @P6 LOP3.LUT R48, R48, 0x20000, RZ, 0xfc, !PT ;  /* 0x0002000030306812 */ /* 0x000fe200078efcff */
[----:B------:R-:W2:Y:S01]  /*442e0*/  LDL.LU.64 R168, [R1+0xcf0] ;  /* 0x000cf00001a87983 */ /* 0x000ea20000300a00 */
[----:B------:R-:W-:Y:S02]  /*442f0*/  LOP3.LUT P6, RZ, R18, 0x10000, RZ, 0xc0, !PT ;  /* 0x0001000012ff7812 */ /* 0x000fe400078cc0ff */
[----:B------:R-:W-:Y:S01]  /*44300*/  LOP3.LUT R48, R48, 0xfffbffff, RZ, 0xc0, !PT ;  /* 0xfffbffff30307812 */ /* 0x000fe200078ec0ff */
[----:B------:R-:W2:Y:S01]  /*44310*/  LDL.LU.64 R196, [R1+0xce8] ;  /* 0x000ce80001c47983 */ /* 0x000ea20000300a00 */
[----:B------:R-:W-:-:S09]  /*44320*/  LOP3.LUT P1, RZ, R18, 0x100000, RZ, 0xc0, !PT ;  /* 0x0010000012ff7812 */ /* 0x000fd2000782c0ff */
[----:B------:R-:W-:Y:S02]  /*44330*/  @P6 LOP3.LUT R48, R48, 0x40000, RZ, 0xfc, !PT ;  /* 0x0004000030306812 */ /* 0x000fe400078efcff */
[C---:B------:R-:W-:Y:S02]  /*44340*/  LOP3.LUT P6, RZ, R18.reuse, 0x20000, RZ, 0xc0, !PT ;  /* 0x0002000012ff7812 */ /* 0x040fe400078cc0ff */
[----:B------:R-:W-:Y:S02]  /*44350*/  LOP3.LUT P0, RZ, R18, 0x80000, RZ, 0xc0, !PT ;  /* 0x0008000012ff7812 */ /* 0x000fe4000780c0ff */
[----:B------:R-:W-:Y:S02]  /*44360*/  LOP3.LUT R48, R48, 0xfff7ffff, RZ, 0xc0, !PT ;  /* 0xfff7ffff30307812 */ /* 0x000fe400078ec0ff */
[C---:B------:R-:W-:Y:S02]  /*44370*/  PRMT R4, R79.reuse, 0x7772, RZ ;  /* 0x000077724f047816 */ /* 0x040fe400000000ff */
[----:B------:R-:W-:-:S03]  /*44380*/  PRMT R79, R79, 0x7773, RZ ;  /* 0x000077734f4f7816 */ /* 0x000fc600000000ff */
[----:B---3--:R0:W-:Y:S02]  /*44390*/  @P2 STG.E.U8 desc[UR56][R198.64], R4 ;  /* 0x00000004c6002986 */ /* 0x0081e4000c101138 */
[----:B------:R-:W-:Y:S02]  /*443a0*/  @P6 LOP3.LUT R48, R48, 0x80000, RZ, 0xfc, !PT ;  /* 0x0008000030306812 */ /* 0x000fe400078efcff */
[----:B------:R-:W-:Y:S01]  /*443b0*/  LOP3.LUT P6, RZ, R18, 0x40000, RZ, 0xc0, !PT ;  /* 0x0004000012ff7812 */ /* 0x000fe200078cc0ff */
[----:B----4-:R1:W-:Y:S01]  /*443c0*/  @P1 STG.E.U8 desc[UR56][R200.64], R79 ;  /* 0x0000004fc8001986 */ /* 0x0103e2000c101138 */
[----:B0-----:R-:W-:-:S03]  /*443d0*/  PRMT R4, R80, 0x7770, RZ ;  /* 0x0000777050047816 */ /* 0x001fc600000000ff */
[----:B------:R-:W3:Y:S04]  /*443e0*/  LDL.LU.64 R198, [R1+0xce0] ;  /* 0x000ce00001c67983 */ /* 0x000ee80000300a00 */
        /* <DEDUP_REMOVED lines=28> */
[----:B------:R-:W-:-:S09]  /*445b0*/  LOP3.LUT P5, RZ, R18, 0x200, RZ, 0xc0, !PT ;  /* 0x0000020012ff7812 */ /* 0x000fd200078ac0ff */
[----:B------:R0:W-:Y:S01]  /*445c0*/  @P6 STG.E.U8 desc[UR56][R168.64], R4 ;  /* 0x00000004a8006986 */ /* 0x0001e2000c101138 */
[----:B------:R-:W-:Y:S02]  /*445d0*/  LOP3.LUT P6, RZ, R48, 0x1000, RZ, 0xc0, !PT ;  /* 0x0000100030ff7812 */ /* 0x000fe400078cc0ff */
[C---:B------:R-:W-:Y:S02]  /*445e0*/  LOP3.LUT P4, RZ, R18.reuse, 0x100, RZ, 0xc0, !PT ;  /* 0x0000010012ff7812 */ /* 0x040fe4000788c0ff */
[----:B------:R-:W-:Y:S02]  /*445f0*/  LOP3.LUT P3, RZ, R18, 0x1, RZ, 0xc0, !PT ;  /* 0x0000000112ff7812 */ /* 0x000fe4000786c0ff */
[----:B0-----:R-:W-:-:S07]  /*44600*/  PRMT R4, R81, 0x7771, RZ ;  /* 0x0000777151047816 */ /* 0x001fce00000000ff */
[----:B------:R0:W-:Y:S01]  /*44610*/  @P6 STG.E.U8 desc[UR56][R196.64], R4 ;  /* 0x00000004c4006986 */ /* 0x0001e2000c101138 */
[----:B------:R-:W-:Y:S02]  /*44620*/  LOP3.LUT P2, RZ, R17, 0x80000000, RZ, 0xc0, !PT ;  /* 0x8000000011ff7812 */ /* 0x000fe4000784c0ff */
[C---:B0-----:R-:W-:Y:S02]  /*44630*/  PRMT R4, R81.reuse, 0x7772, RZ ;  /* 0x0000777251047816 */ /* 0x041fe400000000ff */
[----:B------:R-:W-:-:S03]  /*44640*/  PRMT R81, R81, 0x7773, RZ ;  /* 0x0000777351517816 */ /* 0x000fc600000000ff */
[----:B---3--:R0:W-:Y:S01]  /*44650*/  @P5 STG.E.U8 desc[UR56][R198.64], R4 ;  /* 0x00000004c6005986 */ /* 0x0081e2000c101138 */
[C---:B------:R-:W-:Y:S02]  /*44660*/  LOP3.LUT P1, RZ, R17.reuse, 0x40000000, RZ, 0xc0, !PT ;  /* 0x4000000011ff7812 */ /* 0x040fe4000782c0ff */
[----:B------:R-:W-:Y:S01]  /*44670*/  LOP3.LUT P0, RZ, R17, 0x4000000, RZ, 0xc0, !PT ;  /* 0x0400000011ff7812 */ /* 0x000fe2000780c0ff */
        /* <DEDUP_REMOVED lines=35> */
[----:B------:R-:W2:Y:S01]  /*448b0*/  LDL.LU.64 R186, [R1+0xc70] ;  /* 0x000c700001ba7983 */ /* 0x000ea20000300a00 */
[C---:B------:R-:W-:Y:S02]  /*448c0*/  LOP3.LUT P6, RZ, R17.reuse, 0x80, RZ, 0xc0, !PT ;  /* 0x0000008011ff7812 */ /* 0x040fe400078cc0ff */
[----:B------:R-:W-:Y:S01]  /*448d0*/  LOP3.LUT R48, R48, 0xfffffdff, RZ, 0xc0, !PT ;  /* 0xfffffdff30307812 */ /* 0x000fe200078ec0ff */
[----:B------:R-:W2:Y:S04]  /*448e0*/  LDL.LU.64 R188, [R1+0xc68] ;  /* 0x000c680001bc7983 */ /* 0x000ea80000300a00 */
[----:B------:R-:W2:Y:S01]  /*448f0*/  LDL.LU.64 R190, [R1+0xc50] ;  /* 0x000c500001be7983 */ /* 0x000ea20000300a00 */
[C---:B------:R-:W-:Y:S02]  /*44900*/  LOP3.LUT P2, RZ, R17.reuse, 0x8000, RZ, 0xc0, !PT ;  /* 0x0000800011ff7812 */ /* 0x040fe4000784c0ff */
[----:B------:R-:W-:Y:S01]  /*44910*/  LOP3.LUT P1, RZ, R17, 0x4000, RZ, 0xc0, !PT ;  /* 0x0000400011ff7812 */ /* 0x000fe2000782c0ff */
[----:B------:R-:W2:Y:S02]  /*44920*/  LDL.LU.64 R168, [R1+0x258] ;  /* 0x0002580001a87983 */ /* 0x000ea40000300a00 */
[----:B------:R-:W-:-:S02]  /*44930*/  @P6 LOP3.LUT R48, R48, 0x200, RZ, 0xfc, !PT ;  /* 0x0000020030306812 */ /* 0x000fc400078efcff */
[----:B------:R-:W-:Y:S01]  /*44940*/  LOP3.LUT P6, RZ, R17, 0x40, RZ, 0xc0, !PT ;  /* 0x0000004011ff7812 */ /* 0x000fe200078cc0ff */
[----:B------:R-:W2:Y:S01]  /*44950*/  LDL.LU.64 R196, [R1+0x228] ;  /* 0x0002280001c47983 */ /* 0x000ea20000300a00 */
[----:B------:R-:W-:-:S11]  /*44960*/  LOP3.LUT R48, R48, 0xfffffbff, RZ, 0xc0, !PT ;  /* 0xfffffbff30307812 */ /* 0x000fd600078ec0ff */
[----:B------:R-:W-:Y:S02]  /*44970*/  @P6 LOP3.LUT R48, R48, 0x400, RZ, 0xfc, !PT ;  /* 0x0000040030306812 */ /* 0x000fe400078efcff */
[C---:B------:R-:W-:Y:S02]  /*44980*/  LOP3.LUT P6, RZ, R17.reuse, 0x20, RZ, 0xc0, !PT ;  /* 0x0000002011ff7812 */ /* 0x040fe400078cc0ff */
[----:B------:R-:W-:Y:S02]  /*44990*/  LOP3.LUT R48, R48, 0xfffff7ff, RZ, 0xc0, !PT ;  /* 0xfffff7ff30307812 */ /* 0x000fe400078ec0ff */
[----:B------:R-:W-:Y:S02]  /*449a0*/  PRMT R4, R82, 0x7771, RZ ;  /* 0x0000777152047816 */ /* 0x000fe400000000ff */
[----:B------:R-:W-:-:S03]  /*449b0*/  LOP3.LUT P0, RZ, R17, 0x200, RZ, 0xc0, !PT ;  /* 0x0000020011ff7812 */ /* 0x000fc6000780c0ff */
[----:B---3--:R0:W-:Y:S04]  /*449c0*/  @P2 STG.E.U8 desc[UR56][R198.64], R4 ;  /* 0x00000004c6002986 */ /* 0x0081e8000c101138 */
[----:B------:R-:W-:Y:S02]  /*449d0*/  @P6 LOP3.LUT R48, R48, 0x800, RZ, 0xfc, !PT ;  /* 0x0000080030306812 */ /* 0x000fe400078efcff */
[----:B------:R-:W-:Y:S02]  /*449e0*/  LOP3.LUT P6, RZ, R17, 0x4, RZ, 0xc0, !PT ;  /* 0x0000000411ff7812 */ /* 0x000fe400078cc0ff */
[C---:B0-----:R-:W-:Y:S01]  /*449f0*/  PRMT R4, R82.reuse, 0x7772, RZ ;  /* 0x0000777252047816 */ /* 0x041fe200000000ff */
[----:B------:R-:W3:Y:S01]  /*44a00*/  LDL.LU.64 R198, [R1+0x200] ;  /* 0x0002000001c67983 */ /* 0x000ee20000300a00 */
[----:B------:R-:W-:-:S03]  /*44a10*/  PRMT R82, R82, 0x7773, RZ ;  /* 0x0000777352527816 */ /* 0x000fc600000000ff */
[----:B----4-:R0:W-:Y:S04]  /*44a20*/  @P1 STG.E.U8 desc[UR56][R200.64], R4 ;  /* 0x00000004c8001986 */ /* 0x0101e8000c101138 */
[----:B------:R1:W-:Y:S01]  /*44a30*/  @P0 STG.E.U8 desc[UR56][R170.64], R82 ;  /* 0x00000052aa000986 */ /* 0x0003e2000c101138 */
[----:B0-----:R-:W-:-:S03]  /*44a40*/  PRMT R4, R86, 0x7770, RZ ;  /* 0x0000777056047816 */ /* 0x001fc600000000ff */
[----:B------:R-:W4:Y:S04]  /*44a50*/  LDL.LU.64 R200, [R1+0x1f8] ;  /* 0x0001f80001c87983 */ /* 0x000f280000300a00 */
[----:B------:R0:W-:Y:S01]  /*44a60*/  @P6 STG.E.U8 desc[UR56][R218.64], R4 ;  /* 0x00000004da006986 */ /* 0x0001e2000c101138 */
[----:B------:R-:W-:-:S03]  /*44a70*/  LOP3.LUT P6, RZ, R48, 0x800, RZ, 0xc0, !PT ;  /* 0x0000080030ff7812 */ /* 0x000fc600078cc0ff */
[----:B-1----:R-:W4:Y:S01]  /*44a80*/  LDL.LU.64 R170, [R1+0x1f0] ;  /* 0x0001f00001aa7983 */ /* 0x002f220000300a00 */
[----:B0-----:R-:W-:-:S03]  /*44a90*/  PRMT R4, R86, 0x7771, RZ ;  /* 0x0000777156047816 */ /* 0x001fc600000000ff */
[----:B------:R-:W4:Y:S06]  /*44aa0*/  LDL.LU.64 R218, [R1+0x1e8] ;  /* 0x0001e80001da7983 */ /* 0x000f2c0000300a00 */
[----:B------:R0:W-:Y:S01]  /*44ab0*/  @P6 STG.E.U8 desc[UR56][R216.64], R4 ;  /* 0x00000004d8006986 */ /* 0x0001e2000c101138 */
[----:B------:R-:W-:-:S03]  /*44ac0*/  LOP3.LUT P6, RZ, R48, 0x400, RZ, 0xc0, !PT ;  /* 0x0000040030ff7812 */ /* 0x000fc600078cc0ff */
[----:B0-----:R-:W4:Y:S01]  /*44ad0*/  LDL.LU.64 R216, [R1+0x1e0] ;  /* 0x0001e00001d87983 */ /* 0x001f220000300a00 */
[----:B------:R-:W-:-:S09]  /*44ae0*/  PRMT R4, R86, 0x7772, RZ ;  /* 0x0000777256047816 */ /* 0x000fd200000000ff */
[----:B--2---:R0:W-:Y:S04]  /*44af0*/  @P6 STG.E.U8 desc[UR56][R220.64], R4 ;  /* 0x00000004dc006986 */ /* 0x0041e8000c101138 */
[----:B0-----:R-:W2:Y:S01]  /*44b00*/  LDL.LU.64 R220, [R1+0x1d8] ;  /* 0x0001d80001dc7983 */ /* 0x001ea20000300a00 */
[----:B------:R-:W-:Y:S02]  /*44b10*/  LOP3.LUT P6, RZ, R48, 0x200, RZ, 0xc0, !PT ;  /* 0x0000020030ff7812 */ /* 0x000fe400078cc0ff */
[----:B------:R-:W-:Y:S02]  /*44b20*/  PRMT R86, R86, 0x7773, RZ ;  /* 0x0000777356567816 */ /* 0x000fe400000000ff */
[----:B------:R-:W-:-:S09]  /*44b30*/  PRMT R4, R83, 0x7770, RZ ;  /* 0x0000777053047816 */ /* 0x000fd200000000ff */
[----:B------:R-:W-:Y:S01]  /*44b40*/  @P6 STG.E.U8 desc[UR56][R184.64], R86 ;  /* 0x00000056b8006986 */ /* 0x000fe2000c101138 */
[----:B------:R-:W-:-:S13]  /*44b50*/  LOP3.LUT P6, RZ, R48, 0x100, RZ, 0xc0, !PT ;  /* 0x0000010030ff7812 */ /* 0x000fda00078cc0ff */
        /* <DEDUP_REMOVED lines=8> */
[----:B------:R-:W-:Y:S02]  /*44be0*/  PRMT R83, R83, 0x7773, RZ ;  /* 0x0000777353537816 */ /* 0x000fe400000000ff */
[----:B------:R-:W-:-:S09]  /*44bf0*/  LOP3.LUT P5, RZ, R17, 0x20000, RZ, 0xc0, !PT ;  /* 0x0002000011ff7812 */ /* 0x000fd200078ac0ff */
[----:B------:R-:W-:Y:S01]  /*44c00*/  @P6 STG.E.U8 desc[UR56][R168.64], R83 ;  /* 0x00000053a8006986 */ /* 0x000fe2000c101138 */
[----:B------:R-:W-:Y:S02]  /*44c10*/  LOP3.LUT P6, RZ, R48, 0x10, RZ, 0xc0, !PT ;  /* 0x0000001030ff7812 */ /* 0x000fe400078cc0ff */
[----:B0-----:R-:W-:Y:S02]  /*44c20*/  PRMT R4, R87, 0x7770, RZ ;  /* 0x0000777057047816 */ /* 0x001fe400000000ff */
[C---:B------:R-:W-:Y:S02]  /*44c30*/  LOP3.LUT P4, RZ, R17.reuse, 0x40000, RZ, 0xc0, !PT ;  /* 0x0004000011ff7812 */ /* 0x040fe4000788c0ff */
[C---:B------:R-:W-:Y:S02]  /*44c40*/  LOP3.LUT P3, RZ, R17.reuse, 0x80000, RZ, 0xc0, !PT ;  /* 0x0008000011ff7812 */ /* 0x040fe4000786c0ff */
[----:B------:R-:W-:-:S05]  /*44c50*/  LOP3.LUT P2, RZ, R17, 0x100000, RZ, 0xc0, !PT ;  /* 0x0010000011ff7812 */ /* 0x000fca000784c0ff */
[----:B------:R0:W-:Y:S01]  /*44c60*/  @P6 STG.E.U8 desc[UR56][R196.64], R4 ;  /* 0x00000004c4006986 */ /* 0x0001e2000c101138 */
[----:B------:R-:W-:Y:S02]  /*44c70*/  LOP3.LUT P1, RZ, R17, 0x200000, RZ, 0xc0, !PT ;  /* 0x0020000011ff7812 */ /* 0x000fe4000782c0ff */
[----:B0-----:R-:W-:-:S05]  /*44c80*/  PRMT R4, R87, 0x7771, RZ ;  /* 0x0000777157047816 */ /* 0x001fca00000000ff */
[----:B---3--:R0:W-:Y:S01]  /*44c90*/  @P5 STG.E.U8 desc[UR56][R198.64], R4 ;  /* 0x00000004c6005986 */ /* 0x0081e2000c101138 */
[----:B------:R-:W-:Y:S02]  /*44ca0*/  LOP3.LUT P0, RZ, R17, 0x400000, RZ, 0xc0, !PT ;  /* 0x0040000011ff7812 */ /* 0x000fe4000780c0ff */
        /* <DEDUP_REMOVED lines=57> */
[----:B------:R-:W3:Y:S04]  /*45040*/  LDL.LU.64 R198, [R1+0xbf0] ;  /* 0x000bf00001c67983 */ /* 0x000ee80000300a00 */
[----:B----4-:R0:W-:Y:S02]  /*45050*/  @P1 STG.E.U8 desc[UR56][R200.64], R4 ;  /* 0x00000004c8001986 */ /* 0x0101e4000c101138 */
[----:B0-----:R-:W-:-:S02]  /*45060*/  PRMT R4, R92, 0x7772, RZ ;  /* 0x000077725c047816 */ /* 0x001fc400000000ff */
        /* <DEDUP_REMOVED lines=31> */
[----:B------:R-:W-:Y:S02]  /*45260*/  LOP3.LUT P4, RZ, R17, 0x10, RZ, 0xc0, !PT ;  /* 0x0000001011ff7812 */ /* 0x000fe4000788c0ff */
[----:B------:R-:W-:Y:S02]  /*45270*/  PRMT R93, R93, 0x7773, RZ ;  /* 0x000077735d5d7816 */ /* 0x000fe400000000ff */
[----:B------:R-:W-:Y:S02]  /*45280*/  LOP3.LUT P3, RZ, R17, 0x2, RZ, 0xc0, !PT ;  /* 0x0000000211ff7812 */ /* 0x000fe4000786c0ff */
[----:B0-----:R-:W-:-:S05]  /*45290*/  PRMT R4, R90, 0x7770, RZ ;  /* 0x000077705a047816 */ /* 0x001fca00000000ff */
[----:B------:R-:W-:Y:S04]  /*452a0*/  @P6 STG.E.U8 desc[UR56][R196.64], R93 ;  /* 0x0000005dc4006986 */ /* 0x000fe8000c101138 */
[----:B---3--:R0:W-:Y:S01]  /*452b0*/  @P5 STG.E.U8 desc[UR56][R198.64], R4 ;  /* 0x00000004c6005986 */ /* 0x0081e2000c101138 */
[----:B------:R-:W-:Y:S02]  /*452c0*/  LOP3.LUT P2, RZ, R17, 0x1, RZ, 0xc0, !PT ;  /* 0x0000000111ff7812 */ /* 0x000fe4000784c0ff */
[----:B------:R-:W-:Y:S02]  /*452d0*/  LOP3.LUT P1, RZ, R16, 0x80000000, RZ, 0xc0, !PT ;  /* 0x8000000010ff7812 */ /* 0x000fe4000782c0ff */
[----:B0-----:R-:W-:-:S05]  /*452e0*/  PRMT R4, R90, 0x7771, RZ ;  /* 0x000077715a047816 */ /* 0x001fca00000000ff */
[----:B----4-:R0:W-:Y:S01]  /*452f0*/  @P4 STG.E.U8 desc[UR56][R200.64], R4 ;  /* 0x00000004c8004986 */ /* 0x0101e2000c101138 */
[----:B------:R-:W-:Y:S02]  /*45300*/  LOP3.LUT P0, RZ, R16, 0x40000000, RZ, 0xc0, !PT ;  /* 0x4000000010ff7812 */ /* 0x000fe4000780c0ff */
        /* <DEDUP_REMOVED lines=142> */
[C---:B------:R-:W-:Y:S02]  /*45bf0*/  LOP3.LUT P6, RZ, R16.reuse, 0x10, RZ, 0xc0, !PT ;  /* 0x0000001010ff7812 */ /* 0x040fe400078cc0ff */
        /* <DEDUP_REMOVED lines=92> */
[----:B------:R-:W-:Y:S02]  /*461c0*/  LOP3.LUT P6, RZ, R15, 0x10000, RZ, 0xc0, !PT ;  /* 0x000100000fff7812 */ /* 0x000fe400078cc0ff */
        /* <DEDUP_REMOVED lines=11> */
[----:B------:R-:W-:Y:S02]  /*46280*/  LOP3.LUT P6, RZ, R15, 0x40000, RZ, 0xc0, !PT ;  /* 0x000400000fff7812 */ /* 0x000fe400078cc0ff */
        /* <DEDUP_REMOVED lines=145> */
[----:B------:R-:W-:Y:S04]  /*46ba0*/  @P6 STG.E.U8 desc[UR56][R196.64], R107 ;  /* 0x0000006bc4006986 */ /* 0x000fe8000c101138 */
[----:B---3--:R0:W-:Y:S01]  /*46bb0*/  @P5 STG.E.U8 desc[UR56][R198.64], R4 ;  /* 0x00000004c6005986 */ /* 0x0081e2000c101138 */
[C---:B------:R-:W-:Y:S02]  /*46bc0*/  LOP3.LUT P2, RZ, R14.reuse, 0x100000, RZ, 0xc0, !PT ;  /* 0x001000000eff7812 */ /* 0x040fe4000784c0ff */
        /* <DEDUP_REMOVED lines=43> */
[----:B------:R-:W-:Y:S01]  /*46e80*/  LOP3.LUT P1, RZ, R14, 0x8000, RZ, 0xc0, !PT ;  /* 0x000080000eff7812 */ /* 0x000fe2000782c0ff */
        /* <DEDUP_REMOVED lines=58> */
[----:B------:R-:W-:Y:S02]  /*47230*/  LOP3.LUT P1, RZ, R14, 0x1, RZ, 0xc0, !PT ;  /* 0x000000010eff7812 */ /* 0x000fe4000782c0ff */
        /* <DEDUP_REMOVED lines=64> */
[C---:B------:R-:W-:Y:S02]  /*47640*/  LOP3.LUT P6, RZ, R16.reuse, 0x80000, RZ, 0xc0, !PT ;  /* 0x0008000010ff7812 */ /* 0x040fe400078cc0ff */
        /* <DEDUP_REMOVED lines=25> */
[----:B------:R-:W-:Y:S02]  /*477e0*/  LOP3.LUT P4, RZ, R0, 0x8000, RZ, 0xc0, !PT ;  /* 0x0000800000ff7812 */ /* 0x000fe4000788c0ff */
[----:B------:R-:W-:Y:S02]  /*477f0*/  LOP3.LUT P3, RZ, R13, 0x10000, RZ, 0xc0, !PT ;  /* 0x000100000dff7812 */ /* 0x000fe4000786c0ff */
[----:B0-----:R-:W-:-:S07]  /*47800*/  PRMT R4, R120, 0x7771, RZ ;  /* 0x0000777178047816 */ /* 0x001fce00000000ff */
[----:B------:R0:W-:Y:S01]  /*47810*/  @P6 STG.E.U8 desc[UR56][R196.64], R4 ;  /* 0x00000004c4006986 */ /* 0x0001e2000c101138 */
[----:B------:R-:W-:Y:S02]  /*47820*/  LOP3.LUT P2, RZ, R13, 0x8000, RZ, 0xc0, !PT ;  /* 0x000080000dff7812 */ /* 0x000fe4000784c0ff */
[C---:B0-----:R-:W-:Y:S02]  /*47830*/  PRMT R4, R120.reuse, 0x7772, RZ ;  /* 0x0000777278047816 */ /* 0x041fe400000000ff */
[----:B------:R-:W-:-:S03]  /*47840*/  PRMT R120, R120, 0x7773, RZ ;  /* 0x0000777378787816 */ /* 0x000fc600000000ff */
[----:B---3--:R0:W-:Y:S01]  /*47850*/  @P5 STG.E.U8 desc[UR56][R198.64], R4 ;  /* 0x00000004c6005986 */ /* 0x0081e2000c101138 */
[----:B------:R-:W-:Y:S02]  /*47860*/  LOP3.LUT P1, RZ, R13, 0x4000, RZ, 0xc0, !PT ;  /* 0x000040000dff7812 */ /* 0x000fe4000782c0ff */
        /* <DEDUP_REMOVED lines=93> */
[----:B------:R-:W-:Y:S02]  /*47e40*/  LOP3.LUT P3, RZ, R0, 0x400, RZ, 0xc0, !PT ;  /* 0x0000040000ff7812 */ /* 0x000fe4000786c0ff */
        /* <DEDUP_REMOVED lines=146> */
[----:B------:R-:W-:Y:S02]  /*48770*/  LOP3.LUT P2, RZ, R0, 0x10, RZ, 0xc0, !PT ;  /* 0x0000001000ff7812 */ /* 0x000fe4000784c0ff */
        /* <DEDUP_REMOVED lines=155> */
[C---:B0-----:R-:W-:Y:S01]  /*49130*/  PRMT R4, R141.reuse, 0x7772, RZ ;  /* 0x000077728d047816 */ /* 0x041fe200000000ff */
[----:B------:R-:W2:Y:S01]  /*49140*/  LDL.LU.64 R196, [R1+0x990] ;  /* 0x0009900001c47983 */ /* 0x000ea20000300a00 */
[----:B------:R-:W-:-:S03]  /*49150*/  PRMT R141, R141, 0x7773, RZ ;  /* 0x000077738d8d7816 */ /* 0x000fc600000000ff */
[----:B---3--:R0:W-:Y:S01]  /*49160*/  @P5 STG.E.U8 desc[UR56][R198.64], R4 ;  /* 0x00000004c6005986 */ /* 0x0081e2000c101138 */
[----:B------:R-:W-:Y:S02]  /*49170*/  LOP3.LUT P1, RZ, R10, 0x200000, RZ, 0xc0, !PT ;  /* 0x002000000aff7812 */ /* 0x000fe4000782c0ff */
[----:B------:R-:W-:Y:S01]  /*49180*/  LOP3.LUT P0, RZ, R5, 0x8000000, RZ, 0xc0, !PT ;  /* 0x0800000005ff7812 */ /* 0x000fe2000780c0ff */
[----:B----4-:R-:W-:Y:S01]  /*49190*/  @P4 STG.E.U8 desc[UR56][R200.64], R141 ;  /* 0x0000008dc8004986 */ /* 0x010fe2000c101138 */
[----:B0-----:R-:W-:-:S03]  /*491a0*/  PRMT R4, R138, 0x7770, RZ ;  /* 0x000077708a047816 */ /* 0x001fc600000000ff */
[----:B------:R-:W3:Y:S04]  /*491b0*/  LDL.LU.64 R198, [R1+0x988] ;  /* 0x0009880001c67983 */ /* 0x000ee80000300a00 */
        /* <DEDUP_REMOVED lines=8> */
[----:B------:R-:W4:Y:S04]  /*49240*/  LDL.LU.64 R200, [R1+0x9b0] ;  /* 0x0009b00001c87983 */ /* 0x000f280000300a00 */
[----:B------:R-:W4:Y:S04]  /*49250*/  LDL.LU.64 R218, [R1+0x9d8] ;  /* 0x0009d80001da7983 */ /* 0x000f280000300a00 */
[----:B------:R-:W4:Y:S04]  /*49260*/  LDL.LU.64 R170, [R1+0x9d0] ;  /* 0x0009d00001aa7983 */ /* 0x000f280000300a00 */
[----:B------:R-:W4:Y:S01]  /*49270*/  LDL.LU.64 R216, [R1+0xa00] ;  /* 0x000a000001d87983 */ /* 0x000f220000300a00 */
[----:B------:R-:W-:-:S03]  /*49280*/  LOP3.LUT P5, RZ, R10, 0x100000, RZ, 0xc0, !PT ;  /* 0x001000000aff7812 */ /* 0x000fc600078ac0ff */
[----:B------:R-:W4:Y:S04]  /*49290*/  LDL.LU.64 R186, [R1+0x9f8] ;  /* 0x0009f80001ba7983 */ /* 0x000f280000300a00 */
[----:B------:R-:W4:Y:S01]  /*492a0*/  LDL.LU.64 R188, [R1+0xa18] ;  /* 0x000a180001bc7983 */ /* 0x000f220000300a00 */
[----:B------:R-:W-:Y:S02]  /*492b0*/  LOP3.LUT P4, RZ, R10, 0x80000, RZ, 0xc0, !PT ;  /* 0x000800000aff7812 */ /* 0x000fe4000788c0ff */
[----:B------:R-:W-:Y:S01]  /*492c0*/  PRMT R4, R142, 0x7770, RZ ;  /* 0x000077708e047816 */ /* 0x000fe200000000ff */
[----:B------:R-:W4:Y:S01]  /*492d0*/  LDL.LU.64 R190, [R1+0xa10] ;  /* 0x000a100001be7983 */ /* 0x000f220000300a00 */
[----:B------:R-:W-:-:S03]  /*492e0*/  LOP3.LUT P3, RZ, R10, 0x40000, RZ, 0xc0, !PT ;  /* 0x000400000aff7812 */ /* 0x000fc6000786c0ff */
[----:B------:R0:W-:Y:S02]  /*492f0*/  @P5 STG.E.U8 desc[UR56][R196.64], R4 ;  /* 0x00000004c4005986 */ /* 0x0001e4000c101138 */
[----:B0-----:R-:W-:-:S05]  /*49300*/  PRMT R4, R142, 0x7771, RZ ;  /* 0x000077718e047816 */ /* 0x001fca00000000ff */
[----:B---3--:R0:W-:Y:S02]  /*49310*/  @P4 STG.E.U8 desc[UR56][R198.64], R4 ;  /* 0x00000004c6004986 */ /* 0x0081e4000c101138 */
[----:B0-----:R-:W-:Y:S02]  /*49320*/  PRMT R4, R142, 0x7772, RZ ;  /* 0x000077728e047816 */ /* 0x001fe400000000ff */
[----:B------:R-:W-:Y:S02]  /*49330*/  LOP3.LUT P0, RZ, R5, 0x2000000, RZ, 0xc0, !PT ;  /* 0x0200000005ff7812 */ /* 0x000fe4000780c0ff */
[----:B------:R-:W-:-:S11]  /*49340*/  LOP3.LUT R13, R13, 0xfffffdff, RZ, 0xc0, !PT ;  /* 0xfffffdff0d0d7812 */ /* 0x000fd600078ec0ff */
[----:B------:R-:W-:Y:S02]  /*49350*/  @P0 LOP3.LUT R13, R13, 0x200, RZ, 0xfc, !PT ;  /* 0x000002000d0d0812 */ /* 0x000fe400078efcff */
[C---:B------:R-:W-:Y:S01]  /*49360*/  LOP3.LUT P0, RZ, R10.reuse, 0x8000, RZ, 0xc0, !PT ;  /* 0x000080000aff7812 */ /* 0x040fe2000780c0ff */
[----:B--2---:R0:W-:Y:S04]  /*49370*/  @P3 STG.E.U8 desc[UR56][R220.64], R4 ;  /* 0x00000004dc003986 */ /* 0x0041e8000c101138 */
[----:B0-----:R-:W2:Y:S01]  /*49380*/  LDL.LU.64 R220, [R1+0xa40] ;  /* 0x000a400001dc7983 */ /* 0x001ea20000300a00 */
[----:B------:R-:W-:Y:S02]  /*49390*/  LOP3.LUT R13, R13, 0xfffffbff, RZ, 0xc0, !PT ;  /* 0xfffffbff0d0d7812 */ /* 0x000fe400078ec0ff */
[----:B------:R-:W-:Y:S01]  /*493a0*/  LOP3.LUT P1, RZ, R10, 0x800, RZ, 0xc0, !PT ;  /* 0x000008000aff7812 */ /* 0x000fe2000782c0ff */
[----:B------:R-:W3:Y:S04]  /*493b0*/  LDL.LU.64 R168, [R1+0xa38] ;  /* 0x000a380001a87983 */ /* 0x000ee80000300a00 */
[----:B------:R-:W-:-:S02]  /*493c0*/  @P0 LOP3.LUT R13, R13, 0x400, RZ, 0xfc, !PT ;  /* 0x000004000d0d0812 */ /* 0x000fc400078efcff */
[----:B------:R-:W-:Y:S01]  /*493d0*/  LOP3.LUT P0, RZ, R10, 0x10000, RZ, 0xc0, !PT ;  /* 0x000100000aff7812 */ /* 0x000fe2000780c0ff */
[----:B------:R-:W3:Y:S01]  /*493e0*/  LDL.LU.64 R196, [R1+0xa60] ;  /* 0x000a600001c47983 */ /* 0x000ee20000300a00 */
[----:B------:R-:W-:Y:S02]  /*493f0*/  LOP3.LUT R13, R13, 0xfffff7ff, RZ, 0xc0, !PT ;  /* 0xfffff7ff0d0d7812 */ /* 0x000fe400078ec0ff */
[----:B------:R-:W-:Y:S01]  /*49400*/  LOP3.LUT P2, RZ, R5, 0x4000000, RZ, 0xc0, !PT ;  /* 0x0400000005ff7812 */ /* 0x000fe2000784c0ff */
[----:B------:R-:W3:Y:S08]  /*49410*/  LDL.LU.64 R198, [R1+0xa58] ;  /* 0x000a580001c67983 */ /* 0x000ef00000300a00 */
[----:B------:R-:W-:-:S04]  /*49420*/  @P0 LOP3.LUT R13, R13, 0x800, RZ, 0xfc, !PT ;  /* 0x000008000d0d0812 */ /* 0x000fc800078efcff */
[----:B------:R-:W-:-:S04]  /*49430*/  LOP3.LUT R13, R13, 0xffffffdf, RZ, 0xc0, !PT ;  /* 0xffffffdf0d0d7812 */ /* 0x000fc800078ec0ff */
        /* <DEDUP_REMOVED lines=8> */
[----:B------:R-:W-:Y:S02]  /*494c0*/  LOP3.LUT P1, RZ, R10, 0x2000, RZ, 0xc0, !PT ;  /* 0x000020000aff7812 */ /* 0x000fe4000782c0ff */
[----:B------:R-:W-:Y:S02]  /*494d0*/  LOP3.LUT R13, R13, 0xfffffeff, RZ, 0xc0, !PT ;  /* 0xfffffeff0d0d7812 */ /* 0x000fe400078ec0ff */
[----:B------:R-:W-:Y:S02]  /*494e0*/  PRMT R142, R142, 0x7773, RZ ;  /* 0x000077738e8e7816 */ /* 0x000fe400000000ff */
[----:B------:R-:W-:-:S03]  /*494f0*/  PRMT R4, R139, 0x7770, RZ ;  /* 0x000077708b047816 */ /* 0x000fc600000000ff */
[----:B----4-:R-:W-:Y:S04]  /*49500*/  @P2 STG.E.U8 desc[UR56][R200.64], R142 ;  /* 0x0000008ec8002986 */ /* 0x010fe8000c101138 */
[----:B------:R-:W-:Y:S01]  /*49510*/  @P1 LOP3.LUT R13, R13, 0x100, RZ, 0xfc, !PT ;  /* 0x000001000d0d1812 */ /* 0x000fe200078efcff */
[----:B------:R0:W-:Y:S03]  /*49520*/  @P0 STG.E.U8 desc[UR56][R218.64], R4 ;  /* 0x00000004da000986 */ /* 0x0001e6000c101138 */
[----:B------:R-:W-:Y:S02]  /*49530*/  LOP3.LUT P0, RZ, R13, 0x800, RZ, 0xc0, !PT ;  /* 0x000008000dff7812 */ /* 0x000fe4000780c0ff */
[----:B0-----:R-:W-:Y:S01]  /*49540*/  PRMT R4, R139, 0x7771, RZ ;  /* 0x000077718b047816 */ /* 0x001fe200000000ff */
[----:B------:R-:W4:Y:S10]  /*49550*/  LDL.LU.64 R218, [R1+0xa88] ;  /* 0x000a880001da7983 */ /* 0x000f340000300a00 */
[----:B------:R0:W-:Y:S01]  /*49560*/  @P0 STG.E.U8 desc[UR56][R170.64], R4 ;  /* 0x00000004aa000986 */ /* 0x0001e2000c101138 */
[----:B------:R-:W-:-:S02]  /*49570*/  LOP3.LUT P0, RZ, R13, 0x400, RZ, 0xc0, !PT ;  /* 0x000004000dff7812 */ /* 0x000fc4000780c0ff */
[----:B------:R-:W-:Y:S01]  /*49580*/  LOP3.LUT P1, RZ, R10, 0x4000, RZ, 0xc0, !PT ;  /* 0x000040000aff7812 */ /* 0x000fe2000782c0ff */
[----:B------:R-:W4:Y:S01]  /*49590*/  LDL.LU.64 R200, [R1+0xa80] ;  /* 0x000a800001c87983 */ /* 0x000f220000300a00 */
[----:B0-----:R-:W-:-:S03]  /*495a0*/  PRMT R4, R139, 0x7772, RZ ;  /* 0x000077728b047816 */ /* 0x001fc600000000ff */
[----:B------:R-:W4:Y:S06]  /*495b0*/  LDL.LU.64 R170, [R1+0xaa0] ;  /* 0x000aa00001aa7983 */ /* 0x000f2c0000300a00 */
[----:B------:R0:W-:Y:S01]  /*495c0*/  @P0 STG.E.U8 desc[UR56][R216.64], R4 ;  /* 0x00000004d8000986 */ /* 0x0001e2000c101138 */
[----:B------:R-:W-:Y:S02]  /*495d0*/  LOP3.LUT P0, RZ, R13, 0x200, RZ, 0xc0, !PT ;  /* 0x000002000dff7812 */ /* 0x000fe4000780c0ff */
[----:B------:R-:W-:Y:S02]  /*495e0*/  PRMT R139, R139, 0x7773, RZ ;  /* 0x000077738b8b7816 */ /* 0x000fe400000000ff */
[----:B0-----:R-:W-:Y:S01]  /*495f0*/  PRMT R4, R143, 0x7770, RZ ;  /* 0x000077708f047816 */ /* 0x001fe200000000ff */
[----:B------:R-:W4:Y:S08]  /*49600*/  LDL.LU.64 R216, [R1+0xa98] ;  /* 0x000a980001d87983 */ /* 0x000f300000300a00 */
[----:B------:R-:W-:Y:S04]  /*49610*/  @P0 STG.E.U8 desc[UR56][R186.64], R139 ;  /* 0x0000008bba000986 */ /* 0x000fe8000c101138 */
[----:B------:R0:W-:Y:S01]  /*49620*/  @P1 STG.E.U8 desc[UR56][R188.64], R4 ;  /* 0x00000004bc001986 */ /* 0x0001e2000c101138 */
[----:B------:R-:W-:-:S02]  /*49630*/  LOP3.LUT P1, RZ, R13, 0x100, RZ, 0xc0, !PT ;  /* 0x000001000dff7812 */ /* 0x000fc4000782c0ff */
[----:B0-----:R-:W-:-:S11]  /*49640*/  PRMT R4, R143, 0x7771, RZ ;  /* 0x000077718f047816 */ /* 0x001fd600000000ff */
[----:B------:R0:W-:Y:S01]  /*49650*/  @P1 STG.E.U8 desc[UR56][R190.64], R4 ;  /* 0x00000004be001986 */ /* 0x0001e2000c101138 */
[----:B------:R-:W-:Y:S02]  /*49660*/  LOP3.LUT P1, RZ, R13, 0x80, RZ, 0xc0, !PT ;  /* 0x000000800dff7812 */ /* 0x000fe4000782c0ff */
[----:B0-----:R-:W-:-:S11]  /*49670*/  PRMT R4, R143, 0x7772, RZ ;  /* 0x000077728f047816 */ /* 0x001fd600000000ff */
[----:B--2---:R0:W-:Y:S04]  /*49680*/  @P1 STG.E.U8 desc[UR56][R220.64], R4 ;  /* 0x00000004dc001986 */ /* 0x0041e8000c101138 */
[----:B0-----:R-:W2:Y:S01]  /*49690*/  LDL.LU.64 R220, [R1+0xac8] ;  /* 0x000ac80001dc7983 */ /* 0x001ea20000300a00 */
[----:B------:R-:W-:Y:S02]  /*496a0*/  LOP3.LUT P1, RZ, R13, 0x40, RZ, 0xc0, !PT ;  /* 0x000000400dff7812 */ /* 0x000fe4000782c0ff */
[----:B------:R-:W-:Y:S02]  /*496b0*/  PRMT R143, R143, 0x7773, RZ ;  /* 0x000077738f8f7816 */ /* 0x000fe400000000ff */
[----:B------:R-:W-:-:S09]  /*496c0*/  LOP3.LUT P6, RZ, R10, 0x400, RZ, 0xc0, !PT ;  /* 0x000004000aff7812 */ /* 0x000fd200078cc0ff */
[----:B---3--:R-:W-:Y:S01]  /*496d0*/  @P1 STG.E.U8 desc[UR56][R168.64], R143 ;  /* 0x0000008fa8001986 */ /* 0x008fe2000c101138 */
[----:B------:R-:W-:Y:S02]  /*496e0*/  LOP3.LUT P1, RZ, R13, 0x20, RZ, 0xc0, !PT ;  /* 0x000000200dff7812 */ /* 0x000fe4000782c0ff */
[----:B------:R-:W-:Y:S02]  /*496f0*/  PRMT R4, R144, 0x7770, RZ ;  /* 0x0000777090047816 */ /* 0x000fe400000000ff */
        /* <DEDUP_REMOVED lines=9> */
[----:B----4-:R0:W-:Y:S04]  /*49790*/  @P5 STG.E.U8 desc[UR56][R218.64], R4 ;  /* 0x00000004da005986 */ /* 0x0101e8000c101138 */
[----:B0-----:R-:W3:Y:S01]  /*497a0*/  LDL.LU.64 R218, [R1+0xac0] ;  /* 0x000ac00001da7983 */ /* 0x001ee20000300a00 */
[----:B------:R-:W-:-:S03]  /*497b0*/  PRMT R4, R148, 0x7770, RZ ;  /* 0x0000777094047816 */ /* 0x000fc600000000ff */
[----:B------:R-:W-:Y:S04]  /*497c0*/  @P4 STG.E.U8 desc[UR56][R200.64], R144 ;  /* 0x00000090c8004986 */ /* 0x000fe8000c101138 */
[----:B------:R0:W-:Y:S02]  /*497d0*/  @P3 STG.E.U8 desc[UR56][R170.64], R4 ;  /* 0x00000004aa003986 */ /* 0x0001e4000c101138 */
[----:B0-----:R-:W-:-:S05]  /*497e0*/  PRMT R4, R148, 0x7771, RZ ;  /* 0x0000777194047816 */ /* 0x001fca00000000ff */
[----:B------:R0:W-:Y:S04]  /*497f0*/  @P2 STG.E.U8 desc[UR56][R216.64], R4 ;  /* 0x00000004d8002986 */ /* 0x0001e8000c101138 */
[----:B0-----:R-:W4:Y:S01]  /*49800*/  LDL.LU.64 R216, [R1+0xae0] ;  /* 0x000ae00001d87983 */ /* 0x001f220000300a00 */
[----:B------:R-:W-:-:S03]  /*49810*/  LOP3.LUT P0, RZ, R10, 0x40, RZ, 0xc0, !PT ;  /* 0x000000400aff7812 */ /* 0x000fc6000780c0ff */
[----:B------:R-:W4:Y:S01]  /*49820*/  LDL.LU.64 R196, [R1+0xad8] ;  /* 0x000ad80001c47983 */ /* 0x000f220000300a00 */
[----:B------:R-:W-:-:S09]  /*49830*/  PRMT R4, R148, 0x7772, RZ ;  /* 0x0000777294047816 */ /* 0x000fd200000000ff */
[----:B--2---:R0:W-:Y:S04]  /*49840*/  @P0 STG.E.U8 desc[UR56][R220.64], R4 ;  /* 0x00000004dc000986 */ /* 0x0041e8000c101138 */
[----:B0-----:R-:W2:Y:S04]  /*49850*/  LDL.LU.64 R220, [R1+0xb08] ;  /* 0x000b080001dc7983 */ /* 0x001ea80000300a00 */
[----:B------:R-:W2:Y:S04]  /*49860*/  LDL.LU.64 R200, [R1+0xb00] ;  /* 0x000b000001c87983 */ /* 0x000ea80000300a00 */
[----:B------:R-:W2:Y:S04]  /*49870*/  LDL.LU.64 R198, [R1+0xb20] ;  /* 0x000b200001c67983 */ /* 0x000ea80000300a00 */
[----:B------:R-:W2:Y:S01]  /*49880*/  LDL.LU.64 R170, [R1+0xb18] ;  /* 0x000b180001aa7983 */ /* 0x000ea20000300a00 */
[----:B------:R-:W-:-:S03]  /*49890*/  LOP3.LUT P1, RZ, R5, 0x400000, RZ, 0xc0, !PT ;  /* 0x0040000005ff7812 */ /* 0x000fc6000782c0ff */
[----:B------:R-:W2:Y:S01]  /*498a0*/  LDL.LU.64 R190, [R1+0xb48] ;  /* 0x000b480001be7983 */ /* 0x000ea20000300a00 */
[----:B------:R-:W-:Y:S02]  /*498b0*/  PRMT R148, R148, 0x7773, RZ ;  /* 0x0000777394947816 */ /* 0x000fe400000000ff */
[C---:B------:R-:W-:Y:S02]  /*498c0*/  LOP3.LUT P6, RZ, R10.reuse, 0x4, RZ, 0xc0, !PT ;  /* 0x000000040aff7812 */ /* 0x040fe400078cc0ff */
[C---:B------:R-:W-:Y:S02]  /*498d0*/  LOP3.LUT P5, RZ, R10.reuse, 0x20, RZ, 0xc0, !PT ;  /* 0x000000200aff7812 */ /* 0x040fe400078ac0ff */
[----:B------:R-:W-:Y:S02]  /*498e0*/  LOP3.LUT R13, R13, 0xfffffff7, RZ, 0xc0, !PT ;  /* 0xfffffff70d0d7812 */ /* 0x000fe400078ec0ff */
[----:B------:R-:W-:Y:S02]  /*498f0*/  PRMT R4, R145, 0x7770, RZ ;  /* 0x0000777091047816 */ /* 0x000fe400000000ff */
[----:B------:R-:W-:-:S05]  /*49900*/  LOP3.LUT P2, RZ, R10, 0x10, RZ, 0xc0, !PT ;  /* 0x000000100aff7812 */ /* 0x000fca000784c0ff */
[----:B------:R-:W-:Y:S02]  /*49910*/  @P6 LOP3.LUT R13, R13, 0x8, RZ, 0xfc, !PT ;  /* 0x000000080d0d6812 */ /* 0x000fe400078efcff */
[----:B------:R-:W-:Y:S02]  /*49920*/  LOP3.LUT P6, RZ, R5, 0x200000, RZ, 0xc0, !PT ;  /* 0x0020000005ff7812 */ /* 0x000fe400078cc0ff */
[----:B------:R-:W-:-:S11]  /*49930*/  LOP3.LUT R13, R13, 0xffffffef, RZ, 0xc0, !PT ;  /* 0xffffffef0d0d7812 */ /* 0x000fd600078ec0ff */
[----:B------:R-:W-:Y:S01]  /*49940*/  @P6 LOP3.LUT R13, R13, 0x10, RZ, 0xfc, !PT ;  /* 0x000000100d0d6812 */ /* 0x000fe200078efcff */
[----:B---3--:R0:W-:Y:S04]  /*49950*/  @P1 STG.E.U8 desc[UR56][R218.64], R148 ;  /* 0x00000094da001986 */ /* 0x0081e8000c101138 */
[----:B0-----:R-:W3:Y:S01]  /*49960*/  LDL.LU.64 R218, [R1+0xb40] ;  /* 0x000b400001da7983 */ /* 0x001ee20000300a00 */
[----:B------:R-:W-:-:S03]  /*49970*/  LOP3.LUT P6, RZ, R10, 0x8, RZ, 0xc0, !PT ;  /* 0x000000080aff7812 */ /* 0x000fc600078cc0ff */
[----:B----4-:R0:W-:Y:S04]  /*49980*/  @P5 STG.E.U8 desc[UR56][R216.64], R4 ;  /* 0x00000004d8005986 */ /* 0x0101e8000c101138 */
[----:B0-----:R-:W4:Y:S01]  /*49990*/  LDL.LU.64 R216, [R1+0xb60] ;  /* 0x000b600001d87983 */ /* 0x001f220000300a00 */
[----:B------:R-:W-:-:S03]  /*499a0*/  PRMT R4, R145, 0x7771, RZ ;  /* 0x0000777191047816 */ /* 0x000fc600000000ff */
[----:B------:R-:W4:Y:S04]  /*499b0*/  LDL.LU.64 R168, [R1+0xb58] ;  /* 0x000b580001a87983 */ /* 0x000f280000300a00 */
[----:B------:R0:W-:Y:S04]  /*499c0*/  @P2 STG.E.U8 desc[UR56][R196.64], R4 ;  /* 0x00000004c4002986 */ /* 0x0001e8000c101138 */
[----:B0-----:R-:W4:Y:S01]  /*499d0*/  LDL.LU.64 R196, [R1+0xb80] ;  /* 0x000b800001c47983 */ /* 0x001f220000300a00 */
[----:B------:R-:W-:-:S05]  /*499e0*/  PRMT R4, R145, 0x7772, RZ ;  /* 0x0000777291047816 */ /* 0x000fca00000000ff */
[----:B--2---:R0:W-:Y:S04]  /*499f0*/  @P6 STG.E.U8 desc[UR56][R220.64], R4 ;  /* 0x00000004dc006986 */ /* 0x0041e8000c101138 */
[----:B0-----:R-:W2:Y:S01]  /*49a00*/  LDL.LU.64 R220, [R1+0xa50] ;  /* 0x000a500001dc7983 */ /* 0x001ea20000300a00 */
[C---:B------:R-:W-:Y:S02]  /*49a10*/  LOP3.LUT P3, RZ, R11.reuse, 0x80000000, RZ, 0xc0, !PT ;  /* 0x800000000bff7812 */ /* 0x040fe4000786c0ff */
[----:B------:R-:W-:Y:S02]  /*49a20*/  LOP3.LUT P4, RZ, R11, 0x10000000, RZ, 0xc0, !PT ;  /* 0x100000000bff7812 */ /* 0x000fe4000788c0ff */
[----:B------:R-:W-:Y:S02]  /*49a30*/  LOP3.LUT R13, R13, 0xfffffffd, RZ, 0xc0, !PT ;  /* 0xfffffffd0d0d7812 */ /* 0x000fe400078ec0ff */
[----:B------:R-:W-:-:S07]  /*49a40*/  LOP3.LUT R7, R7, 0x7fffffff, RZ, 0xc0, !PT ;  /* 0x7fffffff07077812 */ /* 0x000fce00078ec0ff */
[----:B------:R-:W-:Y:S02]  /*49a50*/  @P3 LOP3.LUT R13, R13, 0x2, RZ, 0xfc, !PT ;  /* 0x000000020d0d3812 */ /* 0x000fe400078efcff */
[----:B------:R-:W-:Y:S02]  /*49a60*/  LOP3.LUT P3, RZ, R5, 0x100000, RZ, 0xc0, !PT ;  /* 0x0010000005ff7812 */ /* 0x000fe4000786c0ff */
[----:B------:R-:W-:Y:S02]  /*49a70*/  @P4 LOP3.LUT R7, R7, 0x80000000, RZ, 0xfc, !PT ;  /* 0x8000000007074812 */ /* 0x000fe400078efcff */
[----:B------:R-:W-:Y:S02]  /*49a80*/  LOP3.LUT P4, RZ, R5, 0x80000, RZ, 0xc0, !PT ;  /* 0x0008000005ff7812 */ /* 0x000fe4000788c0ff */
[----:B------:R-:W-:-:S07]  /*49a90*/  LOP3.LUT R13, R13, 0xfffffffb, RZ, 0xc0, !PT ;  /* 0xfffffffb0d0d7812 */ /* 0x000fce00078ec0ff */
[----:B------:R-:W-:-:S04]  /*49aa0*/  @P3 LOP3.LUT R13, R13, 0x4, RZ, 0xfc, !PT ;  /* 0x000000040d0d3812 */ /* 0x000fc800078efcff */
[----:B------:R-:W-:-:S04]  /*49ab0*/  LOP3.LUT R13, R13, 0xfffffffe, RZ, 0xc0, !PT ;  /* 0xfffffffe0d0d7812 */ /* 0x000fc800078ec0ff */
[----:B------:R-:W-:-:S04]  /*49ac0*/  @P4 LOP3.LUT R13, R13, 0x1, RZ, 0xfc, !PT ;  /* 0x000000010d0d4812 */ /* 0x000fc800078efcff */
[----:B------:R-:W-:Y:S02]  /*49ad0*/  LOP3.LUT P6, RZ, R13, 0x10, RZ, 0xc0, !PT ;  /* 0x000000100dff7812 */ /* 0x000fe400078cc0ff */
[----:B------:R-:W-:Y:S02]  /*49ae0*/  PRMT R145, R145, 0x7773, RZ ;  /* 0x0000777391917816 */ /* 0x000fe400000000ff */
[----:B------:R-:W-:-:S09]  /*49af0*/  LOP3.LUT P0, RZ, R10, 0x2, RZ, 0xc0, !PT ;  /* 0x000000020aff7812 */ /* 0x000fd2000780c0ff */
[----:B------:R0:W-:Y:S01]  /*49b00*/  @P6 STG.E.U8 desc[UR56][R200.64], R145 ;  /* 0x00000091c8006986 */ /* 0x0001e2000c101138 */
[----:B------:R-:W-:Y:S02]  /*49b10*/  LOP3.LUT P6, RZ, R13, 0x8, RZ, 0xc0, !PT ;  /* 0x000000080dff7812 */ /* 0x000fe400078cc0ff */
[C---:B------:R-:W-:Y:S02]  /*49b20*/  PRMT R4, R149.reuse, 0x7770, RZ ;  /* 0x0000777095047816 */ /* 0x040fe400000000ff */
[----:B------:R-:W-:Y:S01]  /*49b30*/  LOP3.LUT P3, RZ, R10, 0x1, RZ, 0xc0, !PT ;  /* 0x000000010aff7812 */ /* 0x000fe2000786c0ff */
[----:B0-----:R-:W2:Y:S08]  /*49b40*/  LDL.LU.64 R200, [R1+0x9c8] ;  /* 0x0009c80001c87983 */ /* 0x001eb00000300a00 */
[----:B------:R0:W-:Y:S02]  /*49b50*/  @P6 STG.E.U8 desc[UR56][R198.64], R4 ;  /* 0x00000004c6006986 */ /* 0x0001e4000c101138 */
[----:B0-----:R-:W-:-:S02]  /*49b60*/  PRMT R4, R149, 0x7771, RZ ;  /* 0x0000777195047816 */ /* 0x001fc400000000ff */
[----:B------:R-:W2:Y:S04]  /*49b70*/  LDL.LU.64 R198, [R1+0x8a8] ;  /* 0x0008a80001c67983 */ /* 0x000ea80000300a00 */
[----:B------:R0:W-:Y:S02]  /*49b80*/  @P0 STG.E.U8 desc[UR56][R170.64], R4 ;  /* 0x00000004aa000986 */ /* 0x0001e4000c101138 */
[----:B0-----:R-:W-:Y:S02]  /*49b90*/  PRMT R4, R149, 0x7772, RZ ;  /* 0x0000777295047816 */ /* 0x001fe400000000ff */
[----:B------:R-:W2:Y:S04]  /*49ba0*/  LDL.LU.64 R170, [R1+0x788] ;  /* 0x0007880001aa7983 */ /* 0x000ea80000300a00 */
[----:B------:R0:W-:Y:S01]  /*49bb0*/  @P3 STG.E.U8 desc[UR56][R190.64], R4 ;  /* 0x00000004be003986 */ /* 0x0001e2000c101138 */
[----:B------:R-:W-:-:S02]  /*49bc0*/  LOP3.LUT P3, RZ, R13, 0x4, RZ, 0xc0, !PT ;  /* 0x000000040dff7812 */ /* 0x000fc4000786c0ff */
[----:B------:R-:W-:Y:S02]  /*49bd0*/  PRMT R149, R149, 0x7773, RZ ;  /* 0x0000777395957816 */ /* 0x000fe400000000ff */
[----:B------:R-:W-:-:S09]  /*49be0*/  LOP3.LUT P1, RZ, R11, 0x40000000, RZ, 0xc0, !PT ;  /* 0x400000000bff7812 */ /* 0x000fd2000782c0ff */
[----:B---3--:R1:W-:Y:S01]  /*49bf0*/  @P3 STG.E.U8 desc[UR56][R218.64], R149 ;  /* 0x00000095da003986 */ /* 0x0083e2000c101138 */
[----:B------:R-:W-:Y:S02]  /*49c00*/  LOP3.LUT P3, RZ, R13, 0x2, RZ, 0xc0, !PT ;  /* 0x000000020dff7812 */ /* 0x000fe4000786c0ff */
[C---:B0-----:R-:W-:Y:S02]  /*49c10*/  PRMT R4, R146.reuse, 0x7770, RZ ;  /* 0x0000777092047816 */ /* 0x041fe400000000ff */
[----:B------:R-:W-:Y:S01]  /*49c20*/  LOP3.LUT P4, RZ, R11, 0x20000000, RZ, 0xc0, !PT ;  /* 0x200000000bff7812 */ /* 0x000fe2000788c0ff */
[----:B-1----:R-:W3:Y:S08]  /*49c30*/  LDL.LU.64 R218, [R1+0x668] ;  /* 0x0006680001da7983 */ /* 0x002ef00000300a00 */
[----:B----4-:R0:W-:Y:S02]  /*49c40*/  @P3 STG.E.U8 desc[UR56][R216.64], R4 ;  /* 0x00000004d8003986 */ /* 0x0101e4000c101138 */
[----:B0-----:R-:W-:-:S02]  /*49c50*/  PRMT R4, R146, 0x7771, RZ ;  /* 0x0000777192047816 */ /* 0x001fc400000000ff */
[----:B------:R-:W4:Y:S04]  /*49c60*/  LDL.LU.64 R216, [R1+0x570] ;  /* 0x0005700001d87983 */ /* 0x000f280000300a00 */
[----:B------:R0:W-:Y:S02]  /*49c70*/  @P1 STG.E.U8 desc[UR56][R168.64], R4 ;  /* 0x00000004a8001986 */ /* 0x0001e4000c101138 */
[----:B0-----:R-:W-:-:S05]  /*49c80*/  PRMT R4, R146, 0x7772, RZ ;  /* 0x0000777292047816 */ /* 0x001fca00000000ff */
[----:B------:R-:W-:Y:S01]  /*49c90*/  @P4 STG.E.U8 desc[UR56][R196.64], R4 ;  /* 0x00000004c4004986 */ /* 0x000fe2000c101138 */
[----:B------:R-:W-:Y:S02]  /*49ca0*/  LOP3.LUT P4, RZ, R13, 0x1, RZ, 0xc0, !PT ;  /* 0x000000010dff7812 */ /* 0x000fe4000788c0ff */
[----:B------:R-:W-:-:S11]  /*49cb0*/  PRMT R146, R146, 0x7773, RZ ;  /* 0x0000777392927816 */ /* 0x000fd600000000ff */
[----:B--2---:R0:W-:Y:S04]  /*49cc0*/  @P4 STG.E.U8 desc[UR56][R220.64], R146 ;  /* 0x00000092dc004986 */ /* 0x0041e8000c101138 */
[----:B0-----:R-:W2:Y:S01]  /*49cd0*/  LDL.LU.64 R220, [R1+0x4b0] ;  /* 0x0004b00001dc7983 */ /* 0x001ea20000300a00 */
[----:B------:R-:W-:Y:S02]  /*49ce0*/  LOP3.LUT P4, RZ, R7, 0x80000000, RZ, 0xc0, !PT ;  /* 0x8000000007ff7812 */ /* 0x000fe4000788c0ff */
[----:B------:R-:W-:Y:S02]  /*49cf0*/  PRMT R10, R150, 0x7770, RZ ;  /* 0x00007770960a7816 */ /* 0x000fe400000000ff */
[C---:B------:R-:W-:Y:S02]  /*49d00*/  LOP3.LUT P5, RZ, R11.reuse, 0x8000000, RZ, 0xc0, !PT ;  /* 0x080000000bff7812 */ /* 0x040fe400078ac0ff */
[----:B------:R-:W-:-:S02]  /*49d10*/  LOP3.LUT P2, RZ, R11, 0x4000000, RZ, 0xc0, !PT ;  /* 0x040000000bff7812 */ /* 0x000fc4000784c0ff */
[C---:B------:R-:W-:Y:S02]  /*49d20*/  PRMT R12, R150.reuse, 0x7771, RZ ;  /* 0x00007771960c7816 */ /* 0x040fe400000000ff */
[C---:B------:R-:W-:Y:S02]  /*49d30*/  PRMT R13, R150.reuse, 0x7772, RZ ;  /* 0x00007772960d7816 */ /* 0x040fe400000000ff */
[----:B------:R-:W-:Y:S02]  /*49d40*/  LOP3.LUT P6, RZ, R5, 0x40000, RZ, 0xc0, !PT ;  /* 0x0004000005ff7812 */ /* 0x000fe400078cc0ff */
[----:B------:R-:W-:Y:S02]  /*49d50*/  PRMT R150, R150, 0x7773, RZ ;  /* 0x0000777396967816 */ /* 0x000fe400000000ff */
[----:B------:R-:W-:Y:S01]  /*49d60*/  LOP3.LUT P0, RZ, R11, 0x2000000, RZ, 0xc0, !PT ;  /* 0x020000000bff7812 */ /* 0x000fe2000780c0ff */
[----:B------:R0:W-:Y:S04]  /*49d70*/  @P4 STG.E.U8 desc[UR56][R200.64], R10 ;  /* 0x0000000ac8004986 */ /* 0x0001e8000c101138 */
[----:B0-----:R-:W2:Y:S04]  /*49d80*/  LDL.LU.64 R200, [R1+0x4a8] ;  /* 0x0004a80001c87983 */ /* 0x001ea80000300a00 */
[----:B------:R-:W-:Y:S04]  /*49d90*/  @P5 STG.E.U8 desc[UR56][R198.64], R12 ;  /* 0x0000000cc6005986 */ /* 0x000fe8000c101138 */
[----:B------:R0:W-:Y:S04]  /*49da0*/  @P2 STG.E.U8 desc[UR56][R170.64], R13 ;  /* 0x0000000daa002986 */ /* 0x0001e8000c101138 */
[----:B0-----:R-:W2:Y:S04]  /*49db0*/  LDL.LU.64 R170, [R1+0x4a0] ;  /* 0x0004a00001aa7983 */ /* 0x001ea80000300a00 */
[----:B------:R-:W2:Y:S01]  /*49dc0*/  LDL.LU.64 R196, [R1+0x498] ;  /* 0x0004980001c47983 */ /* 0x000ea20000300a00 */
[----:B------:R-:W-:-:S03]  /*49dd0*/  PRMT R4, R147, 0x7770, RZ ;  /* 0x0000777093047816 */ /* 0x000fc600000000ff */
[----:B---3--:R0:W-:Y:S04]  /*49de0*/  @P6 STG.E.U8 desc[UR56][R218.64], R150 ;  /* 0x00000096da006986 */ /* 0x0081e8000c101138 */
[----:B0-----:R-:W3:Y:S01]  /*49df0*/  LDL.LU.64 R218, [R1+0x490] ;  /* 0x0004900001da7983 */ /* 0x001ee20000300a00 */
[----:B------:R-:W-:-:S03]  /*49e00*/  LOP3.LUT P3, RZ, R11, 0x1000000, RZ, 0xc0, !PT ;  /* 0x010000000bff7812 */ /* 0x000fc6000786c0ff */
[----:B----4-:R0:W-:Y:S01]  /*49e10*/  @P0 STG.E.U8 desc[UR56][R216.64], R4 ;  /* 0x00000004d8000986 */ /* 0x0101e2000c101138 */
[----:B------:R-:W-:-:S03]  /*49e20*/  PRMT R14, R147, 0x7771, RZ ;  /* 0x00007771930e7816 */ /* 0x000fc600000000ff */
[----:B0-----:R-:W4:Y:S04]  /*49e30*/  LDL.LU.64 R216, [R1+0x488] ;  /* 0x0004880001d87983 */ /* 0x001f280000300a00 */
[----:B------:R-:W4:Y:S04]  /*49e40*/  LDL.LU.64 R198, [R1+0x480] ;  /* 0x0004800001c67983 */ /* 0x000f280000300a00 */
[----:B--2---:R0:W-:Y:S04]  /*49e50*/  @P3 STG.E.U8 desc[UR56][R220.64], R14 ;  /* 0x0000000edc003986 */ /* 0x0041e8000c101138 */
[----:B0-----:R-:W2:Y:S01]  /*49e60*/  LDL.LU.64 R220, [R1+0x478] ;  /* 0x0004780001dc7983 */ /* 0x001ea20000300a00 */
[----:B------:R-:W-:-:S03]  /*49e70*/  LOP3.LUT P1, RZ, R11, 0x800000, RZ, 0xc0, !PT ;  /* 0x008000000bff7812 */ /* 0x000fc6000782c0ff */
[----:B------:R-:W2:Y:S01]  /*49e80*/  LDL.LU.64 R190, [R1+0x470] ;  /* 0x0004700001be7983 */ /* 0x000ea20000300a00 */
[----:B------:R-:W-:Y:S02]  /*49e90*/  PRMT R10, R147, 0x7772, RZ ;  /* 0x00007772930a7816 */ /* 0x000fe400000000ff */
[----:B------:R-:W-:Y:S02]  /*49ea0*/  LOP3.LUT P4, RZ, R5, 0x20000, RZ, 0xc0, !PT ;  /* 0x0002000005ff7812 */ /* 0x000fe4000788c0ff */
[----:B------:R-:W-:Y:S02]  /*49eb0*/  LOP3.LUT P5, RZ, R11, 0x400000, RZ, 0xc0, !PT ;  /* 0x004000000bff7812 */ /* 0x000fe400078ac0ff */
[----:B------:R-:W-:Y:S02]  /*49ec0*/  LOP3.LUT P2, RZ, R5, 0x10000, RZ, 0xc0, !PT ;  /* 0x0001000005ff7812 */ /* 0x000fe4000784c0ff */
[----:B------:R-:W-:Y:S02]  /*49ed0*/  PRMT R147, R147, 0x7773, RZ ;  /* 0x0000777393937816 */ /* 0x000fe400000000ff */
[----:B------:R-:W-:-:S02]  /*49ee0*/  P2R R15, PR, RZ, 0x4 ;  /* 0x00000004ff0f7803 */ /* 0x000fc40000000000 */
[----:B------:R-:W-:Y:S02]  /*49ef0*/  PRMT R12, R151, 0x7770, RZ ;  /* 0x00007770970c7816 */ /* 0x000fe400000000ff */
[----:B------:R-:W-:-:S04]  /*49f00*/  LOP3.LUT P2, RZ, R11, 0x100000, RZ, 0xc0, !PT ;  /* 0x001000000bff7812 */ /* 0x000fc8000784c0ff */
[----:B------:R-:W-:Y:S02]  /*49f10*/  P2R R16, PR, RZ, 0x4 ;  /* 0x00000004ff107803 */ /* 0x000fe40000000000 */
[----:B------:R-:W-:Y:S02]  /*49f20*/  LOP3.LUT P2, RZ, R11, 0x200000, RZ, 0xc0, !PT ;  /* 0x002000000bff7812 */ /* 0x000fe4000784c0ff */
[C---:B------:R-:W-:Y:S01]  /*49f30*/  PRMT R13, R151.reuse, 0x7771, RZ ;  /* 0x00007771970d7816 */ /* 0x040fe200000000ff */
[----:B------:R0:W-:Y:S04]  /*49f40*/  @P1 STG.E.U8 desc[UR56][R200.64], R10 ;  /* 0x0000000ac8001986 */ /* 0x0001e8000c101138 */
[----:B0-----:R-:W2:Y:S04]  /*49f50*/  LDL.LU.64 R200, [R1+0x468] ;  /* 0x0004680001c87983 */ /* 0x001ea80000300a00 */
[----:B------:R0:W-:Y:S04]  /*49f60*/  @P4 STG.E.U8 desc[UR56][R170.64], R147 ;  /* 0x00000093aa004986 */ /* 0x0001e8000c101138 */
[----:B------:R1:W-:Y:S04]  /*49f70*/  @P5 STG.E.U8 desc[UR56][R196.64], R12 ;  /* 0x0000000cc4005986 */ /* 0x0003e8000c101138 */
[----:B0-----:R-:W2:Y:S04]  /*49f80*/  LDL.LU.64 R170, [R1+0x460] ;  /* 0x0004600001aa7983 */ /* 0x001ea80000300a00 */
[----:B------:R-:W2:Y:S04]  /*49f90*/  LDL.LU.64 R168, [R1+0x458] ;  /* 0x0004580001a87983 */ /* 0x000ea80000300a00 */
[----:B-1----:R-:W2:Y:S01]  /*49fa0*/  LDL.LU.64 R196, [R1+0x450] ;  /* 0x0004500001c47983 */ /* 0x002ea20000300a00 */
[----:B------:R-:W-:-:S03]  /*49fb0*/  PRMT R4, R151, 0x7772, RZ ;  /* 0x0000777297047816 */ /* 0x000fc600000000ff */
[----:B---3--:R0:W-:Y:S01]  /*49fc0*/  @P2 STG.E.U8 desc[UR56][R218.64], R13 ;  /* 0x0000000dda002986 */ /* 0x0081e2000c101138 */
[----:B------:R-:W-:-:S03]  /*49fd0*/  ISETP.NE.AND P2, PT, R16, RZ, PT ;  /* 0x000000ff1000720c */ /* 0x000fc60003f45270 */
[----:B0-----:R-:W3:Y:S01]  /*49fe0*/  LDL.LU.64 R218, [R1+0x448] ;  /* 0x0004480001da7983 */ /* 0x001ee20000300a00 */
[----:B------:R-:W-:-:S09]  /*49ff0*/  LOP3.LUT P6, RZ, R11, 0x80000, RZ, 0xc0, !PT ;  /* 0x000800000bff7812 */ /* 0x000fd200078cc0ff */
[----:B----4-:R0:W-:Y:S01]  /*4a000*/  @P2 STG.E.U8 desc[UR56][R216.64], R4 ;  /* 0x00000004d8002986 */ /* 0x0101e2000c101138 */
[----:B------:R-:W-:-:S03]  /*4a010*/  ISETP.NE.AND P2, PT, R15, RZ, PT ;  /* 0x000000ff0f00720c */ /* 0x000fc60003f45270 */
[----:B0-----:R-:W4:Y:S01]  /*4a020*/  LDL.LU.64 R216, [R1+0x440] ;  /* 0x0004400001d87983 */ /* 0x001f220000300a00 */
[----:B------:R-:W-:Y:S02]  /*4a030*/  PRMT R151, R151, 0x7773, RZ ;  /* 0x0000777397977816 */ /* 0x000fe400000000ff */
[----:B------:R-:W-:-:S07]  /*4a040*/  PRMT R10, R152, 0x7770, RZ ;  /* 0x00007770980a7816 */ /* 0x000fce00000000ff */
[----:B------:R0:W-:Y:S04]  /*4a050*/  @P2 STG.E.U8 desc[UR56][R198.64], R151 ;  /* 0x00000097c6002986 */ /* 0x0001e8000c101138 */
[----:B0-----:R-:W4:Y:S04]  /*4a060*/  LDL.LU.64 R198, [R1+0x438] ;  /* 0x0004380001c67983 */ /* 0x001f280000300a00 */
[----:B--2---:R0:W-:Y:S04]  /*4a070*/  @P6 STG.E.U8 desc[UR56][R220.64], R10 ;  /* 0x0000000adc006986 */ /* 0x0041e8000c101138 */
[----:B0-----:R-:W2:Y:S01]  /*4a080*/  LDL.LU.64 R220, [R1+0x430] ;  /* 0x0004300001dc7983 */ /* 0x001ea20000300a00 */
[----:B------:R-:W-:-:S04]  /*4a090*/  LOP3.LUT P0, RZ, R5, 0x8000, RZ, 0xc0, !PT ;  /* 0x0000800005ff7812 */ /* 0x000fc8000780c0ff */
[----:B------:R-:W-:Y:S02]  /*4a0a0*/  P2R R18, PR, RZ, 0x1 ;  /* 0x00000001ff127803 */ /* 0x000fe40000000000 */
[----:B------:R-:W-:-:S04]  /*4a0b0*/  LOP3.LUT P0, RZ, R11, 0x20000, RZ, 0xc0, !PT ;  /* 0x000200000bff7812 */ /* 0x000fc8000780c0ff */
[----:B------:R-:W-:Y:S02]  /*4a0c0*/  P2R R17, PR, RZ, 0x1 ;  /* 0x00000001ff117803 */ /* 0x000fe40000000000 */
[----:B------:R-:W-:Y:S02]  /*4a0d0*/  LOP3.LUT P0, RZ, R11, 0x40000, RZ, 0xc0, !PT ;  /* 0x000400000bff7812 */ /* 0x000fe4000780c0ff */
[----:B------:R-:W-:Y:S02]  /*4a0e0*/  PRMT R14, R152, 0x7771, RZ ;  /* 0x00007771980e7816 */ /* 0x000fe400000000ff */
[----:B------:R-:W-:-:S09]  /*4a0f0*/  LOP3.LUT P1, RZ, R5, 0x4000, RZ, 0xc0, !PT ;  /* 0x0000400005ff7812 */ /* 0x000fd2000782c0ff */
[----:B------:R-:W-:Y:S01]  /*4a100*/  @P0 STG.E.U8 desc[UR56][R190.64], R14 ;  /* 0x0000000ebe000986 */ /* 0x000fe2000c101138 */
[----:B------:R-:W-:Y:S02]  /*4a110*/  ISETP.NE.AND P0, PT, R17, RZ, PT ;  /* 0x000000ff1100720c */ /* 0x000fe40003f05270 */
[----:B------:R-:W-:Y:S02]  /*4a120*/  PRMT R12, R152, 0x7772, RZ ;  /* 0x00007772980c7816 */ /* 0x000fe400000000ff */
[----:B------:R-:W-:Y:S02]  /*4a130*/  P2R R48, PR, RZ, 0x2 ;  /* 0x00000002ff307803 */ /* 0x000fe40000000000 */
[C---:B------:R-:W-:Y:S02]  /*4a140*/  LOP3.LUT P1, RZ, R11.reuse, 0x4000, RZ, 0xc0, !PT ;  /* 0x000040000bff7812 */ /* 0x040fe4000782c0ff */
[----:B------:R-:W-:Y:S02]  /*4a150*/  LOP3.LUT P3, RZ, R11, 0x10000, RZ, 0xc0, !PT ;  /* 0x000100000bff7812 */ /* 0x000fe4000786c0ff */
[----:B------:R-:W-:-:S02]  /*4a160*/  P2R R19, PR, RZ, 0x2 ;  /* 0x00000002ff137803 */ /* 0x000fc40000000000 */
[----:B------:R-:W-:Y:S02]  /*4a170*/  LOP3.LUT P1, RZ, R11, 0x8000, RZ, 0xc0, !PT ;  /* 0x000080000bff7812 */ /* 0x000fe4000782c0ff */
[----:B------:R-:W-:Y:S02]  /*4a180*/  PRMT R152, R152, 0x7773, RZ ;  /* 0x0000777398987816 */ /* 0x000fe400000000ff */
[----:B------:R-:W-:Y:S01]  /*4a190*/  PRMT R4, R156, 0x7770, RZ ;  /* 0x000077709c047816 */ /* 0x000fe200000000ff */
[----:B------:R0:W-:Y:S01]  /*4a1a0*/  @P0 STG.E.U8 desc[UR56][R200.64], R12 ;  /* 0x0000000cc8000986 */ /* 0x0001e2000c101138 */
[----:B------:R-:W-:Y:S02]  /*4a1b0*/  ISETP.NE.AND P0, PT, R18, RZ, PT ;  /* 0x000000ff1200720c */ /* 0x000fe40003f05270 */
[C---:B------:R-:W-:Y:S01]  /*4a1c0*/  PRMT R13, R156.reuse, 0x7771, RZ ;  /* 0x000077719c0d7816 */ /* 0x040fe200000000ff */
[----:B0-----:R-:W2:Y:S01]  /*4a1d0*/  LDL.LU.64 R200, [R1+0x428] ;  /* 0x0004280001c87983 */ /* 0x001ea20000300a00 */
[----:B------:R-:W-:-:S09]  /*4a1e0*/  PRMT R10, R156, 0x7772, RZ ;  /* 0x000077729c0a7816 */ /* 0x000fd200000000ff */
[----:B------:R0:W-:Y:S04]  /*4a1f0*/  @P0 STG.E.U8 desc[UR56][R170.64], R152 ;  /* 0x00000098aa000986 */ /* 0x0001e8000c101138 */
[----:B------:R-:W-:Y:S04]  /*4a200*/  @P3 STG.E.U8 desc[UR56][R168.64], R4 ;  /* 0x00000004a8003986 */ /* 0x000fe8000c101138 */
[----:B------:R-:W-:Y:S01]  /*4a210*/  @P1 STG.E.U8 desc[UR56][R196.64], R13 ;  /* 0x0000000dc4001986 */ /* 0x000fe2000c101138 */
[----:B------:R-:W-:-:S03]  /*4a220*/  ISETP.NE.AND P1, PT, R19, RZ, PT ;  /* 0x000000ff1300720c */ /* 0x000fc60003f25270 */
[----:B0-----:R-:W2:Y:S01]  /*4a230*/  LDL.LU.64 R170, [R1+0x420] ;  /* 0x0004200001aa7983 */ /* 0x001ea20000300a00 */
[----:B------:R-:W-:-:S09]  /*4a240*/  PRMT R156, R156, 0x7773, RZ ;  /* 0x000077739c9c7816 */ /* 0x000fd200000000ff */
[----:B---3--:R0:W-:Y:S01]  /*4a250*/  @P1 STG.E.U8 desc[UR56][R218.64], R10 ;  /* 0x0000000ada001986 */ /* 0x0081e2000c101138 */
[----:B------:R-:W-:-:S03]  /*4a260*/  ISETP.NE.AND P1, PT, R48, RZ, PT ;  /* 0x000000ff3000720c */ /* 0x000fc60003f25270 */
[----:B0-----:R-:W3:Y:S01]  /*4a270*/  LDL.LU.64 R218, [R1+0x418] ;  /* 0x0004180001da7983 */ /* 0x001ee20000300a00 */
[----:B------:R-:W-:-:S09]  /*4a280*/  LOP3.LUT P4, RZ, R11, 0x2000, RZ, 0xc0, !PT ;  /* 0x000020000bff7812 */ /* 0x000fd2000788c0ff */
[----:B----4-:R0:W-:Y:S01]  /*4a290*/  @P1 STG.E.U8 desc[UR56][R216.64], R156 ;  /* 0x0000009cd8001986 */ /* 0x0101e2000c101138 */
[----:B------:R-:W-:-:S03]  /*4a2a0*/  LOP3.LUT P5, RZ, R11, 0x1000, RZ, 0xc0, !PT ;  /* 0x000010000bff7812 */ /* 0x000fc600078ac0ff */
[----:B0-----:R-:W4:Y:S01]  /*4a2b0*/  LDL.LU.64 R216, [R1+0x410] ;  /* 0x0004100001d87983 */ /* 0x001f220000300a00 */
[C---:B------:R-:W-:Y:S02]  /*4a2c0*/  PRMT R12, R153.reuse, 0x7770, RZ ;  /* 0x00007770990c7816 */ /* 0x040fe400000000ff */
[----:B------:R-:W-:-:S03]  /*4a2d0*/  PRMT R14, R153, 0x7771, RZ ;  /* 0x00007771990e7816 */ /* 0x000fc600000000ff */
[----:B------:R-:W-:Y:S04]  /*4a2e0*/  @P4 STG.E.U8 desc[UR56][R198.64], R12 ;  /* 0x0000000cc6004986 */ /* 0x000fe8000c101138 */
[----:B--2---:R0:W-:Y:S04]  /*4a2f0*/  @P5 STG.E.U8 desc[UR56][R220.64], R14 ;  /* 0x0000000edc005986 */ /* 0x0041e8000c101138 */
[----:B0-----:R-:W2:Y:S01]  /*4a300*/  LDL.LU.64 R220, [R1+0x408] ;  /* 0x0004080001dc7983 */ /* 0x001ea20000300a00 */
[----:B------:R-:W-:-:S03]  /*4a310*/  LOP3.LUT P2, RZ, R11, 0x800, RZ, 0xc0, !PT ;  /* 0x000008000bff7812 */ /* 0x000fc6000784c0ff */
[----:B------:R-:W2:Y:S01]  /*4a320*/  LDL.LU.64 R196, [R1+0x400] ;  /* 0x0004000001c47983 */ /* 0x000ea20000300a00 */
[----:B------:R-:W-:Y:S02]  /*4a330*/  PRMT R4, R153, 0x7772, RZ ;  /* 0x0000777299047816 */ /* 0x000fe400000000ff */
[----:B------:R-:W-:Y:S02]  /*4a340*/  LOP3.LUT P6, RZ, R5, 0x2000, RZ, 0xc0, !PT ;  /* 0x0000200005ff7812 */ /* 0x000fe400078cc0ff */
[----:B------:R-:W-:Y:S02]  /*4a350*/  PRMT R153, R153, 0x7773, RZ ;  /* 0x0000777399997816 */ /* 0x000fe400000000ff */
[----:B------:R-:W-:Y:S02]  /*4a360*/  LOP3.LUT P0, RZ, R11, 0x400, RZ, 0xc0, !PT ;  /* 0x000004000bff7812 */ /* 0x000fe4000780c0ff */
[----:B------:R-:W-:Y:S02]  /*4a370*/  PRMT R10, R157, 0x7770, RZ ;  /* 0x000077709d0a7816 */ /* 0x000fe400000000ff */
[----:B------:R-:W-:-:S02]  /*4a380*/  LOP3.LUT P3, RZ, R11, 0x200, RZ, 0xc0, !PT ;  /* 0x000002000bff7812 */ /* 0x000fc4000786c0ff */
[----:B------:R-:W-:Y:S01]  /*4a390*/  PRMT R13, R157, 0x7771, RZ ;  /* 0x000077719d0d7816 */ /* 0x000fe200000000ff */
[----:B------:R0:W-:Y:S04]  /*4a3a0*/  @P2 STG.E.U8 desc[UR56][R200.64], R4 ;  /* 0x00000004c8002986 */ /* 0x0001e8000c101138 */
[----:B0-----:R-:W2:Y:S04]  /*4a3b0*/  LDL.LU.64 R200, [R1+0x3f8] ;  /* 0x0003f80001c87983 */ /* 0x001ea80000300a00 */
[----:B------:R0:W-:Y:S04]  /*4a3c0*/  @P6 STG.E.U8 desc[UR56][R170.64], R153 ;  /* 0x00000099aa006986 */ /* 0x0001e8000c101138 */
[----:B0-----:R-:W2:Y:S04]  /*4a3d0*/  LDL.LU.64 R170, [R1+0x3f0] ;  /* 0x0003f00001aa7983 */ /* 0x001ea80000300a00 */
[----:B------:R-:W2:Y:S04]  /*4a3e0*/  LDL.LU.64 R198, [R1+0x3e8] ;  /* 0x0003e80001c67983 */ /* 0x000ea80000300a00 */
[----:B---3--:R0:W-:Y:S04]  /*4a3f0*/  @P0 STG.E.U8 desc[UR56][R218.64], R10 ;  /* 0x0000000ada000986 */ /* 0x0081e8000c101138 */
[----:B0-----:R-:W3:Y:S04]  /*4a400*/  LDL.LU.64 R218, [R1+0x3e0] ;  /* 0x0003e00001da7983 */ /* 0x001ee80000300a00 */
[----:B------:R-:W3:Y:S01]  /*4a410*/  LDL.LU.64 R190, [R1+0x3d8] ;  /* 0x0003d80001be7983 */ /* 0x000ee20000300a00 */
[----:B------:R-:W-:-:S02]  /*4a420*/  LOP3.LUT P5, RZ, R11, 0x20, RZ, 0xc0, !PT ;  /* 0x000000200bff7812 */ /* 0x000fc400078ac0ff */
[C---:B------:R-:W-:Y:S01]  /*4a430*/  LOP3.LUT P6, RZ, R11.reuse, 0x4, RZ, 0xc0, !PT ;  /* 0x000000040bff7812 */ /* 0x040fe200078cc0ff */
[----:B----4-:R0:W-:Y:S01]  /*4a440*/  @P3 STG.E.U8 desc[UR56][R216.64], R13 ;  /* 0x0000000dd8003986 */ /* 0x0101e2000c101138 */
[----:B------:R-:W-:Y:S02]  /*4a450*/  LOP3.LUT P3, RZ, R6, 0x80000000, RZ, 0xc0, !PT ;  /* 0x8000000006ff7812 */ /* 0x000fe4000786c0ff */
[C---:B------:R-:W-:Y:S02]  /*4a460*/  LOP3.LUT P1, RZ, R11.reuse, 0x100, RZ, 0xc0, !PT ;  /* 0x000001000bff7812 */ /* 0x040fe4000782c0ff */
[----:B------:R-:W-:Y:S02]  /*4a470*/  P2R R14, PR, RZ, 0x20 ;  /* 0x00000020ff0e7803 */ /* 0x000fe40000000000 */
[----:B------:R-:W-:Y:S02]  /*4a480*/  P2R R16, PR, RZ, 0x40 ;  /* 0x00000040ff107803 */ /* 0x000fe40000000000 */
[----:B------:R-:W-:Y:S01]  /*4a490*/  P2R R18, PR, RZ, 0x8 ;  /* 0x00000008ff127803 */ /* 0x000fe20000000000 */
[----:B0-----:R-:W4:Y:S01]  /*4a4a0*/  LDL.LU.64 R216, [R1+0x3d0] ;  /* 0x0003d00001d87983 */ /* 0x001f220000300a00 */
[----:B------:R-:W-:-:S02]  /*4a4b0*/  LOP3.LUT P5, RZ, R11, 0x40, RZ, 0xc0, !PT ;  /* 0x000000400bff7812 */ /* 0x000fc400078ac0ff */
[C---:B------:R-:W-:Y:S02]  /*4a4c0*/  LOP3.LUT P6, RZ, R11.reuse, 0x8, RZ, 0xc0, !PT ;  /* 0x000000080bff7812 */ /* 0x040fe400078cc0ff */
[C---:B------:R-:W-:Y:S02]  /*4a4d0*/  LOP3.LUT P3, RZ, R11.reuse, 0x1, RZ, 0xc0, !PT ;  /* 0x000000010bff7812 */ /* 0x040fe4000786c0ff */
[----:B------:R-:W-:Y:S02]  /*4a4e0*/  P2R R12, PR, RZ, 0x20 ;  /* 0x00000020ff0c7803 */ /* 0x000fe40000000000 */
[----:B------:R-:W-:Y:S02]  /*4a4f0*/  P2R R15, PR, RZ, 0x40 ;  /* 0x00000040ff0f7803 */ /* 0x000fe40000000000 */
[----:B------:R-:W-:Y:S02]  /*4a500*/  P2R R17, PR, RZ, 0x8 ;  /* 0x00000008ff117803 */ /* 0x000fe40000000000 */
[----:B------:R-:W-:-:S02]  /*4a510*/  LOP3.LUT P5, RZ, R11, 0x80, RZ, 0xc0, !PT ;  /* 0x000000800bff7812 */ /* 0x000fc400078ac0ff */
[C---:B------:R-:W-:Y:S02]  /*4a520*/  LOP3.LUT P6, RZ, R11.reuse, 0x10, RZ, 0xc0, !PT ;  /* 0x000000100bff7812 */ /* 0x040fe400078cc0ff */
[----:B------:R-:W-:Y:S02]  /*4a530*/  LOP3.LUT P3, RZ, R11, 0x2, RZ, 0xc0, !PT ;  /* 0x000000020bff7812 */ /* 0x000fe4000786c0ff */
[----:B------:R-:W-:-:S05]  /*4a540*/  PRMT R11, R157, 0x7772, RZ ;  /* 0x000077729d0b7816 */ /* 0x000fca00000000ff */
[----:B--2---:R0:W-:Y:S04]  /*4a550*/  @P1 STG.E.U8 desc[UR56][R220.64], R11 ;  /* 0x0000000bdc001986 */ /* 0x0041e8000c101138 */
[----:B0-----:R-:W2:Y:S01]  /*4a560*/  LDL.LU.64 R220, [R1+0x3c8] ;  /* 0x0003c80001dc7983 */ /* 0x001ea20000300a00 */
[----:B------:R-:W-:Y:S02]  /*4a570*/  LOP3.LUT P4, RZ, R5, 0x1000, RZ, 0xc0, !PT ;  /* 0x0000100005ff7812 */ /* 0x000fe4000788c0ff */
[----:B------:R-:W-:Y:S01]  /*4a580*/  PRMT R157, R157, 0x7773, RZ ;  /* 0x000077739d9d7816 */ /* 0x000fe200000000ff */
[----:B------:R-:W2:Y:S01]  /*4a590*/  LDL.LU.64 R168, [R1+0x3c0] ;  /* 0x0003c00001a87983 */ /* 0x000ea20000300a00 */
[----:B------:R-:W-:-:S09]  /*4a5a0*/  PRMT R4, R154, 0x7770, RZ ;  /* 0x000077709a047816 */ /* 0x000fd200000000ff */
[----:B------:R0:W-:Y:S04]  /*4a5b0*/  @P4 STG.E.U8 desc[UR56][R196.64], R157 ;  /* 0x0000009dc4004986 */ /* 0x0001e8000c101138 */
[----:B0-----:R-:W2:Y:S01]  /*4a5c0*/  LDL.LU.64 R196, [R1+0x3b8] ;  /* 0x0003b80001c47983 */ /* 0x001ea20000300a00 */
[----:B------:R-:W-:Y:S02]  /*4a5d0*/  LOP3.LUT P2, RZ, R5, 0x800, RZ, 0xc0, !PT ;  /* 0x0000080005ff7812 */ /* 0x000fe4000784c0ff */
[----:B------:R-:W-:Y:S01]  /*4a5e0*/  PRMT R10, R154, 0x7772, RZ ;  /* 0x000077729a0a7816 */ /* 0x000fe200000000ff */
[----:B------:R0:W-:Y:S01]  /*4a5f0*/  @P5 STG.E.U8 desc[UR56][R200.64], R4 ;  /* 0x00000004c8005986 */ /* 0x0001e2000c101138 */
[----:B------:R-:W-:Y:S02]  /*4a600*/  ISETP.NE.AND P5, PT, R12, RZ, PT ;  /* 0x000000ff0c00720c */ /* 0x000fe40003fa5270 */
[C---:B------:R-:W-:Y:S01]  /*4a610*/  PRMT R12, R154.reuse, 0x7771, RZ ;  /* 0x000077719a0c7816 */ /* 0x040fe200000000ff */
[----:B0-----:R-:W2:Y:S01]  /*4a620*/  LDL.LU.64 R200, [R1+0x3b0] ;  /* 0x0003b00001c87983 */ /* 0x001ea20000300a00 */
[----:B------:R-:W-:-:S02]  /*4a630*/  PRMT R154, R154, 0x7773, RZ ;  /* 0x000077739a9a7816 */ /* 0x000fc400000000ff */
[----:B------:R-:W-:-:S07]  /*4a640*/  PRMT R11, R158, 0x7770, RZ ;  /* 0x000077709e0b7816 */ /* 0x000fce00000000ff */
[----:B------:R0:W-:Y:S01]  /*4a650*/  @P5 STG.E.U8 desc[UR56][R170.64], R12 ;  /* 0x0000000caa005986 */ /* 0x0001e2000c101138 */
[----:B------:R-:W-:-:S03]  /*4a660*/  ISETP.NE.AND P5, PT, R14, RZ, PT ;  /* 0x000000ff0e00720c */ /* 0x000fc60003fa5270 */
[----:B0-----:R-:W2:Y:S10]  /*4a670*/  LDL.LU.64 R170, [R1+0x3a8] ;  /* 0x0003a80001aa7983 */ /* 0x001eb40000300a00 */
[----:B------:R0:W-:Y:S01]  /*4a680*/  @P5 STG.E.U8 desc[UR56][R198.64], R10 ;  /* 0x0000000ac6005986 */ /* 0x0001e2000c101138 */
[----:B------:R-:W-:-:S03]  /*4a690*/  PRMT R13, R158, 0x7771, RZ ;  /* 0x000077719e0d7816 */ /* 0x000fc600000000ff */
[----:B0-----:R-:W2:Y:S04]  /*4a6a0*/  LDL.LU.64 R198, [R1+0x3a0] ;  /* 0x0003a00001c67983 */ /* 0x001ea80000300a00 */
[----:B---3--:R0:W-:Y:S04]  /*4a6b0*/  @P2 STG.E.U8 desc[UR56][R218.64], R154 ;  /* 0x0000009ada002986 */ /* 0x0081e8000c101138 */
[----:B------:R-:W-:Y:S01]  /*4a6c0*/  @P6 STG.E.U8 desc[UR56][R190.64], R11 ;  /* 0x0000000bbe006986 */ /* 0x000fe2000c101138 */
[----:B------:R-:W-:-:S03]  /*4a6d0*/  ISETP.NE.AND P6, PT, R15, RZ, PT ;  /* 0x000000ff0f00720c */ /* 0x000fc60003fc5270 */
[----:B0-----:R-:W3:Y:S10]  /*4a6e0*/  LDL.LU.64 R218, [R1+0x398] ;  /* 0x0003980001da7983 */ /* 0x001ef40000300a00 */
[----:B----4-:R0:W-:Y:S01]  /*4a6f0*/  @P6 STG.E.U8 desc[UR56][R216.64], R13 ;  /* 0x0000000dd8006986 */ /* 0x0101e2000c101138 */
[----:B------:R-:W-:-:S02]  /*4a700*/  ISETP.NE.AND P6, PT, R16, RZ, PT ;  /* 0x000000ff1000720c */ /* 0x000fc40003fc5270 */
[----:B------:R-:W-:Y:S01]  /*4a710*/  PRMT R4, R158, 0x7772, RZ ;  /* 0x000077729e047816 */ /* 0x000fe200000000ff */
[----:B0-----:R-:W4:Y:S10]  /*4a720*/  LDL.LU.64 R216, [R1+0x390] ;  /* 0x0003900001d87983 */ /* 0x001f340000300a00 */
[----:B--2---:R0:W-:Y:S04]  /*4a730*/  @P6 STG.E.U8 desc[UR56][R220.64], R4 ;  /* 0x00000004dc006986 */ /* 0x0041e8000c101138 */
[----:B0-----:R-:W2:Y:S01]  /*4a740*/  LDL.LU.64 R220, [R1+0x388] ;  /* 0x0003880001dc7983 */ /* 0x001ea20000300a00 */
[----:B------:R-:W-:-:S02]  /*4a750*/  LOP3.LUT P0, RZ, R5, 0x400, RZ, 0xc0, !PT ;  /* 0x0000040005ff7812 */ /* 0x000fc4000780c0ff */
[----:B------:R-:W-:Y:S02]  /*4a760*/  PRMT R158, R158, 0x7773, RZ ;  /* 0x000077739e9e7816 */ /* 0x000fe400000000ff */
[----:B------:R-:W-:-:S09]  /*4a770*/  PRMT R10, R155, 0x7770, RZ ;  /* 0x000077709b0a7816 */ /* 0x000fd200000000ff */
[----:B------:R-:W-:Y:S04]  /*4a780*/  @P0 STG.E.U8 desc[UR56][R168.64], R158 ;  /* 0x0000009ea8000986 */ /* 0x000fe8000c101138 */
[----:B------:R-:W-:Y:S01]  /*4a790*/  @P3 STG.E.U8 desc[UR56][R196.64], R10 ;  /* 0x0000000ac4003986 */ /* 0x000fe2000c101138 */
[----:B------:R-:W-:Y:S02]  /*4a7a0*/  ISETP.NE.AND P3, PT, R17, RZ, PT ;  /* 0x000000ff1100720c */ /* 0x000fe40003f65270 */
[C---:B------:R-:W-:Y:S02]  /*4a7b0*/  PRMT R12, R155.reuse, 0x7771, RZ ;  /* 0x000077719b0c7816 */ /* 0x040fe400000000ff */
[----:B------:R-:W-:Y:S02]  /*4a7c0*/  PRMT R11, R155, 0x7772, RZ ;  /* 0x000077729b0b7816 */ /* 0x000fe400000000ff */
[----:B------:R-:W-:-:S02]  /*4a7d0*/  LOP3.LUT P1, RZ, R5, 0x200, RZ, 0xc0, !PT ;  /* 0x0000020005ff7812 */ /* 0x000fc4000782c0ff */
[----:B------:R-:W-:Y:S02]  /*4a7e0*/  LOP3.LUT P4, RZ, R6, 0x40000000, RZ, 0xc0, !PT ;  /* 0x4000000006ff7812 */ /* 0x000fe4000788c0ff */
[----:B------:R-:W-:-:S03]  /*4a7f0*/  PRMT R155, R155, 0x7773, RZ ;  /* 0x000077739b9b7816 */ /* 0x000fc600000000ff */
[----:B------:R0:W-:Y:S01]  /*4a800*/  @P3 STG.E.U8 desc[UR56][R200.64], R12 ;  /* 0x0000000cc8003986 */ /* 0x0001e2000c101138 */
[----:B------:R-:W-:-:S03]  /*4a810*/  ISETP.NE.AND P3, PT, R18, RZ, PT ;  /* 0x000000ff1200720c */ /* 0x000fc60003f65270 */
[----:B0-----:R-:W2:Y:S01]  /*4a820*/  LDL.LU.64 R200, [R1+0x380] ;  /* 0x0003800001c87983 */ /* 0x001ea20000300a00 */
[----:B------:R-:W-:Y:S02]  /*4a830*/  PRMT R4, R159, 0x7770, RZ ;  /* 0x000077709f047816 */ /* 0x000fe400000000ff */
[----:B------:R-:W-:-:S07]  /*4a840*/  LOP3.LUT P5, RZ, R6, 0x20000000, RZ, 0xc0, !PT ;  /* 0x2000000006ff7812 */ /* 0x000fce00078ac0ff */
[----:B------:R0:W-:Y:S04]  /*4a850*/  @P3 STG.E.U8 desc[UR56][R170.64], R11 ;  /* 0x0000000baa003986 */ /* 0x0001e8000c101138 */
[----:B0-----:R-:W2:Y:S04]  /*4a860*/  LDL.LU.64 R170, [R1+0x378] ;  /* 0x0003780001aa7983 */ /* 0x001ea80000300a00 */
[----:B------:R-:W-:Y:S01]  /*4a870*/  @P1 STG.E.U8 desc[UR56][R198.64], R155 ;  /* 0x0000009bc6001986 */ /* 0x000fe2000c101138 */
[----:B------:R-:W-:-:S03]  /*4a880*/  PRMT R13, R159, 0x7771, RZ ;  /* 0x000077719f0d7816 */ /* 0x000fc600000000ff */
[----:B---3--:R0:W-:Y:S04]  /*4a890*/  @P4 STG.E.U8 desc[UR56][R218.64], R4 ;  /* 0x00000004da004986 */ /* 0x0081e8000c101138 */
[----:B0-----:R-:W3:Y:S04]  /*4a8a0*/  LDL.LU.64 R218, [R1+0x370] ;  /* 0x0003700001da7983 */ /* 0x001ee80000300a00 */
[----:B------:R-:W3:Y:S01]  /*4a8b0*/  LDL.LU.64 R196, [R1+0x368] ;  /* 0x0003680001c47983 */ /* 0x000ee20000300a00 */
[----:B------:R-:W-:-:S03]  /*4a8c0*/  LOP3.LUT P2, RZ, R6, 0x10000000, RZ, 0xc0, !PT ;  /* 0x1000000006ff7812 */ /* 0x000fc6000784c0ff */
[----:B----4-:R0:W-:Y:S01]  /*4a8d0*/  @P5 STG.E.U8 desc[UR56][R216.64], R13 ;  /* 0x0000000dd8005986 */ /* 0x0101e2000c101138 */
[----:B------:R-:W-:-:S03]  /*4a8e0*/  PRMT R10, R159, 0x7772, RZ ;  /* 0x000077729f0a7816 */ /* 0x000fc600000000ff */
[----:B0-----:R-:W4:Y:S06]  /*4a8f0*/  LDL.LU.64 R216, [R1+0x360] ;  /* 0x0003600001d87983 */ /* 0x001f2c0000300a00 */
[----:B--2---:R0:W-:Y:S04]  /*4a900*/  @P2 STG.E.U8 desc[UR56][R220.64], R10 ;  /* 0x0000000adc002986 */ /* 0x0041e8000c101138 */
[----:B0-----:R-:W2:Y:S01]  /*4a910*/  LDL.LU.64 R220, [R1+0x358] ;  /* 0x0003580001dc7983 */ /* 0x001ea20000300a00 */
[----:B------:R-:W-:-:S02]  /*4a920*/  LOP3.LUT P6, RZ, R5, 0x100, RZ, 0xc0, !PT ;  /* 0x0000010005ff7812 */ /* 0x000fc400078cc0ff */
[----:B------:R-:W-:Y:S01]  /*4a930*/  PRMT R159, R159, 0x7773, RZ ;  /* 0x000077739f9f7816 */ /* 0x000fe200000000ff */
[----:B------:R-:W2:Y:S01]  /*4a940*/  LDL.LU.64 R198, [R1+0x350] ;  /* 0x0003500001c67983 */ /* 0x000ea20000300a00 */
[C---:B------:R-:W-:Y:S02]  /*4a950*/  LOP3.LUT P0, RZ, R6.reuse, 0x8000000, RZ, 0xc0, !PT ;  /* 0x0800000006ff7812 */ /* 0x040fe4000780c0ff */
[----:B------:R-:W-:Y:S02]  /*4a960*/  LOP3.LUT P4, RZ, R6, 0x800000, RZ, 0xc0, !PT ;  /* 0x0080000006ff7812 */ /* 0x000fe4000788c0ff */
[----:B------:R-:W-:Y:S02]  /*4a970*/  LOP3.LUT P2, RZ, R3, 0x200000, RZ, 0xc0, !PT ;  /* 0x0020000003ff7812 */ /* 0x000fe4000784c0ff */
[----:B------:R-:W-:Y:S02]  /*4a980*/  P2R R14, PR, RZ, 0x10 ;  /* 0x00000010ff0e7803 */ /* 0x000fe40000000000 */
[----:B------:R-:W-:-:S02]  /*4a990*/  P2R R15, PR, RZ, 0x4 ;  /* 0x00000004ff0f7803 */ /* 0x000fc40000000000 */
[C---:B------:R-:W-:Y:S02]  /*4a9a0*/  LOP3.LUT P3, RZ, R6.reuse, 0x4000000, RZ, 0xc0, !PT ;  /* 0x0400000006ff7812 */ /* 0x040fe4000786c0ff */
[C---:B------:R-:W-:Y:S02]  /*4a9b0*/  LOP3.LUT P1, RZ, R6.reuse, 0x2000000, RZ, 0xc0, !PT ;  /* 0x0200000006ff7812 */ /* 0x040fe4000782c0ff */
[C---:B------:R-:W-:Y:S02]  /*4a9c0*/  LOP3.LUT P4, RZ, R6.reuse, 0x1000000, RZ, 0xc0, !PT ;  /* 0x0100000006ff7812 */ /* 0x040fe4000788c0ff */
[C---:B------:R-:W-:Y:S02]  /*4a9d0*/  LOP3.LUT P5, RZ, R6.reuse, 0x400000, RZ, 0xc0, !PT ;  /* 0x0040000006ff7812 */ /* 0x040fe400078ac0ff */
[----:B------:R-:W-:Y:S02]  /*4a9e0*/  LOP3.LUT P2, RZ, R6, 0x200000, RZ, 0xc0, !PT ;  /* 0x0020000006ff7812 */ /* 0x000fe4000784c0ff */
[----:B------:R-:W-:-:S02]  /*4a9f0*/  PRMT R6, R160, 0x7770, RZ ;  /* 0x00007770a0067816 */ /* 0x000fc400000000ff */
[C---:B------:R-:W-:Y:S01]  /*4aa00*/  PRMT R11, R160.reuse, 0x7771, RZ ;  /* 0x00007771a00b7816 */ /* 0x040fe200000000ff */
[----:B------:R0:W-:Y:S04]  /*4aa10*/  @P6 STG.E.U8 desc[UR56][R200.64], R159 ;  /* 0x0000009fc8006986 */ /* 0x0001e8000c101138 */
[----:B0-----:R-:W2:Y:S04]  /*4aa20*/  LDL.LU.64 R200, [R1+0x348] ;  /* 0x0003480001c87983 */ /* 0x001ea80000300a00 */
[----:B------:R-:W2:Y:S01]  /*4aa30*/  LDL.LU.64 R190, [R1+0x340] ;  /* 0x0003400001be7983 */ /* 0x000ea20000300a00 */
[----:B------:R-:W-:-:S03]  /*4aa40*/  PRMT R4, R160, 0x7772, RZ ;  /* 0x00007772a0047816 */ /* 0x000fc600000000ff */
[----:B------:R0:W-:Y:S04]  /*4aa50*/  @P0 STG.E.U8 desc[UR56][R170.64], R6 ;  /* 0x00000006aa000986 */ /* 0x0001e8000c101138 */
[----:B0-----:R-:W2:Y:S01]  /*4aa60*/  LDL.LU.64 R170, [R1+0x338] ;  /* 0x0003380001aa7983 */ /* 0x001ea20000300a00 */
[----:B------:R-:W-:Y:S02]  /*4aa70*/  P2R R12, PR, RZ, 0x10 ;  /* 0x00000010ff0c7803 */ /* 0x000fe40000000000 */
[----:B------:R-:W-:Y:S02]  /*4aa80*/  LOP3.LUT P4, RZ, R5, 0x80, RZ, 0xc0, !PT ;  /* 0x0000008005ff7812 */ /* 0x000fe4000788c0ff */
[----:B------:R-:W-:Y:S01]  /*4aa90*/  PRMT R160, R160, 0x7773, RZ ;  /* 0x00007773a0a07816 */ /* 0x000fe200000000ff */
[----:B---3--:R0:W-:Y:S04]  /*4aaa0*/  @P3 STG.E.U8 desc[UR56][R218.64], R11 ;  /* 0x0000000bda003986 */ /* 0x0081e8000c101138 */
[----:B------:R1:W-:Y:S04]  /*4aab0*/  @P1 STG.E.U8 desc[UR56][R196.64], R4 ;  /* 0x00000004c4001986 */ /* 0x0003e8000c101138 */
[----:B0-----:R-:W3:Y:S04]  /*4aac0*/  LDL.LU.64 R218, [R1+0x330] ;  /* 0x0003300001da7983 */ /* 0x001ee80000300a00 */
[----:B------:R-:W3:Y:S04]  /*4aad0*/  LDL.LU.64 R168, [R1+0x328] ;  /* 0x0003280001a87983 */ /* 0x000ee80000300a00 */
[----:B-1----:R-:W3:Y:S04]  /*4aae0*/  LDL.LU.64 R196, [R1+0x320] ;  /* 0x0003200001c47983 */ /* 0x002ee80000300a00 */
[----:B----4-:R0:W-:Y:S01]  /*4aaf0*/  @P4 STG.E.U8 desc[UR56][R216.64], R160 ;  /* 0x000000a0d8004986 */ /* 0x0101e2000c101138 */
[----:B------:R-:W-:-:S02]  /*4ab00*/  ISETP.NE.AND P4, PT, R12, RZ, PT ;  /* 0x000000ff0c00720c */ /* 0x000fc40003f85270 */
[----:B------:R-:W-:Y:S01]  /*4ab10*/  PRMT R10, R164, 0x7770, RZ ;  /* 0x00007770a40a7816 */ /* 0x000fe200000000ff */
[----:B0-----:R-:W4:Y:S10]  /*4ab20*/  LDL.LU.64 R216, [R1+0x318] ;  /* 0x0003180001d87983 */ /* 0x001f340000300a00 */
[----:B--2---:R0:W-:Y:S04]  /*4ab30*/  @P4 STG.E.U8 desc[UR56][R220.64], R10 ;  /* 0x0000000adc004986 */ /* 0x0041e8000c101138 */
[----:B0-----:R-:W2:Y:S01]  /*4ab40*/  LDL.LU.64 R220, [R1+0x310] ;  /* 0x0003100001dc7983 */ /* 0x001ea20000300a00 */
[----:B------:R-:W-:-:S02]  /*4ab50*/  ISETP.NE.AND P4, PT, R14, RZ, PT ;  /* 0x000000ff0e00720c */ /* 0x000fc40003f85270 */
[----:B------:R-:W-:Y:S02]  /*4ab60*/  P2R R13, PR, RZ, 0x4 ;  /* 0x00000004ff0d7803 */ /* 0x000fe40000000000 */
[----:B------:R-:W-:Y:S02]  /*4ab70*/  LOP3.LUT P2, RZ, R5, 0x40, RZ, 0xc0, !PT ;  /* 0x0000004005ff7812 */ /* 0x000fe4000784c0ff */
[C---:B------:R-:W-:Y:S02]  /*4ab80*/  PRMT R12, R164.reuse, 0x7771, RZ ;  /* 0x00007771a40c7816 */ /* 0x040fe400000000ff */
[C---:B------:R-:W-:Y:S02]  /*4ab90*/  PRMT R6, R164.reuse, 0x7772, RZ ;  /* 0x00007772a4067816 */ /* 0x040fe400000000ff */
[----:B------:R-:W-:-:S03]  /*4aba0*/  PRMT R164, R164, 0x7773, RZ ;  /* 0x00007773a4a47816 */ /* 0x000fc600000000ff */
[----:B------:R0:W-:Y:S01]  /*4abb0*/  @P4 STG.E.U8 desc[UR56][R198.64], R12 ;  /* 0x0000000cc6004986 */ /* 0x0001e2000c101138 */
[----:B------:R-:W-:Y:S02]  /*4abc0*/  LOP3.LUT P0, RZ, R3, 0x40000, RZ, 0xc0, !PT ;  /* 0x0004000003ff7812 */ /* 0x000fe4000780c0ff */
[----:B------:R-:W-:Y:S02]  /*4abd0*/  PRMT R4, R161, 0x7770, RZ ;  /* 0x00007770a1047816 */ /* 0x000fe400000000ff */
[----:B------:R-:W-:Y:S02]  /*4abe0*/  P2R R17, PR, RZ, 0x1 ;  /* 0x00000001ff117803 */ /* 0x000fe40000000000 */
[C---:B------:R-:W-:Y:S02]  /*4abf0*/  LOP3.LUT P0, RZ, R3.reuse, 0x80000, RZ, 0xc0, !PT ;  /* 0x0008000003ff7812 */ /* 0x040fe4000780c0ff */
[----:B------:R-:W-:Y:S01]  /*4ac00*/  LOP3.LUT P6, RZ, R3, 0x100000, RZ, 0xc0, !PT ;  /* 0x0010000003ff7812 */ /* 0x000fe200078cc0ff */
[----:B0-----:R-:W2:Y:S01]  /*4ac10*/  LDL.LU.64 R198, [R1+0x308] ;  /* 0x0003080001c67983 */ /* 0x001ea20000300a00 */
[----:B------:R-:W-:-:S02]  /*4ac20*/  P2R R16, PR, RZ, 0x1 ;  /* 0x00000001ff107803 */ /* 0x000fc40000000000 */
[----:B------:R-:W-:Y:S01]  /*4ac30*/  LOP3.LUT P0, RZ, R5, 0x20, RZ, 0xc0, !PT ;  /* 0x0000002005ff7812 */ /* 0x000fe2000780c0ff */
[----:B------:R0:W-:Y:S04]  /*4ac40*/  @P5 STG.E.U8 desc[UR56][R200.64], R6 ;  /* 0x00000006c8005986 */ /* 0x0001e8000c101138 */
[----:B------:R-:W-:Y:S01]  /*4ac50*/  @P2 STG.E.U8 desc[UR56][R190.64], R164 ;  /* 0x000000a4be002986 */ /* 0x000fe2000c101138 */
[----:B------:R-:W-:-:S03]  /*4ac60*/  ISETP.NE.AND P2, PT, R13, RZ, PT ;  /* 0x000000ff0d00720c */ /* 0x000fc60003f45270 */
[----:B0-----:R-:W2:Y:S01]  /*4ac70*/  LDL.LU.64 R200, [R1+0x300] ;  /* 0x0003000001c87983 */ /* 0x001ea20000300a00 */
[C---:B------:R-:W-:Y:S02]  /*4ac80*/  PRMT R11, R161.reuse, 0x7771, RZ ;  /* 0x00007771a10b7816 */ /* 0x040fe400000000ff */
[C---:B------:R-:W-:Y:S02]  /*4ac90*/  PRMT R10, R161.reuse, 0x7772, RZ ;  /* 0x00007772a10a7816 */ /* 0x040fe400000000ff */
[----:B------:R-:W-:-:S05]  /*4aca0*/  PRMT R161, R161, 0x7773, RZ ;  /* 0x00007773a1a17816 */ /* 0x000fca00000000ff */
[----:B------:R0:W-:Y:S01]  /*4acb0*/  @P2 STG.E.U8 desc[UR56][R170.64], R4 ;  /* 0x00000004aa002986 */ /* 0x0001e2000c101138 */
[----:B------:R-:W-:-:S03]  /*4acc0*/  ISETP.NE.AND P2, PT, R15, RZ, PT ;  /* 0x000000ff0f00720c */ /* 0x000fc60003f45270 */
[----:B0-----:R-:W2:Y:S01]  /*4acd0*/  LDL.LU.64 R170, [R1+0x2f8] ;  /* 0x0002f80001aa7983 */ /* 0x001ea20000300a00 */
[----:B------:R-:W-:-:S09]  /*4ace0*/  PRMT R6, R165, 0x7770, RZ ;  /* 0x00007770a5067816 */ /* 0x000fd200000000ff */
[----:B---3--:R0:W-:Y:S04]  /*4acf0*/  @P2 STG.E.U8 desc[UR56][R218.64], R11 ;  /* 0x0000000bda002986 */ /* 0x0081e8000c101138 */
[----:B------:R-:W-:Y:S04]  /*4ad00*/  @P6 STG.E.U8 desc[UR56][R168.64], R10 ;  /* 0x0000000aa8006986 */ /* 0x000fe8000c101138 */
[----:B------:R-:W-:Y:S01]  /*4ad10*/  @P0 STG.E.U8 desc[UR56][R196.64], R161 ;  /* 0x000000a1c4000986 */ /* 0x000fe2000c101138 */
[----:B------:R-:W-:-:S03]  /*4ad20*/  ISETP.NE.AND P0, PT, R16, RZ, PT ;  /* 0x000000ff1000720c */ /* 0x000fc60003f05270 */
[----:B0-----:R-:W3:Y:S01]  /*4ad30*/  LDL.LU.64 R218, [R1+0x2f0] ;  /* 0x0002f00001da7983 */ /* 0x001ee20000300a00 */
[----:B------:R-:W-:-:S09]  /*4ad40*/  PRMT R12, R165, 0x7771, RZ ;  /* 0x00007771a50c7816 */ /* 0x000fd200000000ff */
[----:B----4-:R0:W-:Y:S01]  /*4ad50*/  @P0 STG.E.U8 desc[UR56][R216.64], R6 ;  /* 0x00000006d8000986 */ /* 0x0101e2000c101138 */
[----:B------:R-:W-:-:S03]  /*4ad60*/  ISETP.NE.AND P0, PT, R17, RZ, PT ;  /* 0x000000ff1100720c */ /* 0x000fc60003f05270 */
[----:B0-----:R-:W4:Y:S10]  /*4ad70*/  LDL.LU.64 R216, [R1+0x2e8] ;  /* 0x0002e80001d87983 */ /* 0x001f340000300a00 */
[----:B--2---:R0:W-:Y:S04]  /*4ad80*/  @P0 STG.E.U8 desc[UR56][R220.64], R12 ;  /* 0x0000000cdc000986 */ /* 0x0041e8000c101138 */
[----:B0-----:R-:W2:Y:S01]  /*4ad90*/  LDL.LU.64 R220, [R1+0x2e0] ;  /* 0x0002e00001dc7983 */ /* 0x001ea20000300a00 */
[----:B------:R-:W-:-:S02]  /*4ada0*/  LOP3.LUT P3, RZ, R3, 0x20000, RZ, 0xc0, !PT ;  /* 0x0002000003ff7812 */ /* 0x000fc4000786c0ff */
[----:B------:R-:W-:Y:S02]  /*4adb0*/  LOP3.LUT P1, RZ, R5, 0x10, RZ, 0xc0, !PT ;  /* 0x0000001005ff7812 */ /* 0x000fe4000782c0ff */
[C---:B------:R-:W-:Y:S02]  /*4adc0*/  PRMT R4, R165.reuse, 0x7772, RZ ;  /* 0x00007772a5047816 */ /* 0x040fe400000000ff */
[----:B------:R-:W-:Y:S02]  /*4add0*/  PRMT R165, R165, 0x7773, RZ ;  /* 0x00007773a5a57816 */ /* 0x000fe400000000ff */
[----:B------:R-:W-:-:S05]  /*4ade0*/  LOP3.LUT P4, RZ, R3, 0x10000, RZ, 0xc0, !PT ;  /* 0x0001000003ff7812 */ /* 0x000fca000788c0ff */
[----:B------:R0:W-:Y:S01]  /*4adf0*/  @P3 STG.E.U8 desc[UR56][R198.64], R4 ;  /* 0x00000004c6003986 */ /* 0x0001e2000c101138 */
[----:B------:R-:W-:-:S03]  /*4ae00*/  PRMT R10, R162, 0x7770, RZ ;  /* 0x00007770a20a7816 */ /* 0x000fc600000000ff */
[----:B0-----:R-:W2:Y:S04]  /*4ae10*/  LDL.LU.64 R198, [R1+0x2d8] ;  /* 0x0002d80001c67983 */ /* 0x001ea80000300a00 */
[----:B------:R-:W2:Y:S01]  /*4ae20*/  LDL.LU.64 R190, [R1+0x2d0] ;  /* 0x0002d00001be7983 */ /* 0x000ea20000300a00 */
[C---:B------:R-:W-:Y:S02]  /*4ae30*/  LOP3.LUT P5, RZ, R3.reuse, 0x8000, RZ, 0xc0, !PT ;  /* 0x0000800003ff7812 */ /* 0x040fe400078ac0ff */
[----:B------:R-:W-:Y:S01]  /*4ae40*/  LOP3.LUT P2, RZ, R3, 0x4000, RZ, 0xc0, !PT ;  /* 0x0000400003ff7812 */ /* 0x000fe2000784c0ff */
[----:B------:R0:W-:Y:S04]  /*4ae50*/  @P1 STG.E.U8 desc[UR56][R200.64], R165 ;  /* 0x000000a5c8001986 */ /* 0x0001e8000c101138 */
[----:B0-----:R-:W2:Y:S01]  /*4ae60*/  LDL.LU.64 R200, [R1+0x2c8] ;  /* 0x0002c80001c87983 */ /* 0x001ea20000300a00 */
[----:B------:R-:W-:-:S02]  /*4ae70*/  PRMT R11, R162, 0x7771, RZ ;  /* 0x00007771a20b7816 */ /* 0x000fc400000000ff */
[C---:B------:R-:W-:Y:S02]  /*4ae80*/  PRMT R6, R162.reuse, 0x7772, RZ ;  /* 0x00007772a2067816 */ /* 0x040fe400000000ff */
[----:B------:R-:W-:Y:S01]  /*4ae90*/  LOP3.LUT P6, RZ, R5, 0x8, RZ, 0xc0, !PT ;  /* 0x0000000805ff7812 */ /* 0x000fe200078cc0ff */
[----:B------:R0:W-:Y:S04]  /*4aea0*/  @P4 STG.E.U8 desc[UR56][R170.64], R10 ;  /* 0x0000000aaa004986 */ /* 0x0001e8000c101138 */
[----:B0-----:R-:W2:Y:S01]  /*4aeb0*/  LDL.LU.64 R170, [R1+0x2c0] ;  /* 0x0002c00001aa7983 */ /* 0x001ea20000300a00 */
[----:B------:R-:W-:-:S03]  /*4aec0*/  PRMT R162, R162, 0x7773, RZ ;  /* 0x00007773a2a27816 */ /* 0x000fc600000000ff */
[----:B---3--:R0:W-:Y:S04]  /*4aed0*/  @P5 STG.E.U8 desc[UR56][R218.64], R11 ;  /* 0x0000000bda005986 */ /* 0x0081e8000c101138 */
[----:B0-----:R-:W3:Y:S04]  /*4aee0*/  LDL.LU.64 R218, [R1+0x2b8] ;  /* 0x0002b80001da7983 */ /* 0x001ee80000300a00 */
[----:B------:R-:W3:Y:S04]  /*4aef0*/  LDL.LU.64 R168, [R1+0x2b0] ;  /* 0x0002b00001a87983 */ /* 0x000ee80000300a00 */
[----:B----4-:R0:W-:Y:S04]  /*4af00*/  @P2 STG.E.U8 desc[UR56][R216.64], R6 ;  /* 0x00000006d8002986 */ /* 0x0101e8000c101138 */
[----:B0-----:R-:W4:Y:S04]  /*4af10*/  LDL.LU.64 R216, [R1+0x2a8] ;  /* 0x0002a80001d87983 */ /* 0x001f280000300a00 */
[----:B--2---:R0:W-:Y:S04]  /*4af20*/  @P6 STG.E.U8 desc[UR56][R220.64], R162 ;  /* 0x000000a2dc006986 */ /* 0x0041e8000c101138 */
[----:B0-----:R-:W2:Y:S01]  /*4af30*/  LDL.LU.64 R220, [R1+0x2a0] ;  /* 0x0002a00001dc7983 */ /* 0x001ea20000300a00 */
[----:B------:R-:W-:-:S02]  /*4af40*/  LOP3.LUT P1, RZ, R3, 0x400, RZ, 0xc0, !PT ;  /* 0x0000040003ff7812 */ /* 0x000fc4000782c0ff */
[----:B------:R-:W-:Y:S01]  /*4af50*/  LOP3.LUT P0, RZ, R3, 0x2000, RZ, 0xc0, !PT ;  /* 0x0000200003ff7812 */ /* 0x000fe2000780c0ff */
[----:B------:R-:W2:Y:S01]  /*4af60*/  LDL.LU.64 R196, [R1+0x298] ;  /* 0x0002980001c47983 */ /* 0x000ea20000300a00 */
[----:B------:R-:W-:Y:S02]  /*4af70*/  P2R R13, PR, RZ, 0x2 ;  /* 0x00000002ff0d7803 */ /* 0x000fe40000000000 */
[----:B------:R-:W-:Y:S02]  /*4af80*/  LOP3.LUT P1, RZ, R5, 0x4, RZ, 0xc0, !PT ;  /* 0x0000000405ff7812 */ /* 0x000fe4000782c0ff */
[C---:B------:R-:W-:Y:S02]  /*4af90*/  LOP3.LUT P3, RZ, R3.reuse, 0x1000, RZ, 0xc0, !PT ;  /* 0x0000100003ff7812 */ /* 0x040fe4000786c0ff */
[----:B------:R-:W-:Y:S02]  /*4afa0*/  P2R R12, PR, RZ, 0x2 ;  /* 0x00000002ff0c7803 */ /* 0x000fe40000000000 */
[----:B------:R-:W-:-:S02]  /*4afb0*/  LOP3.LUT P1, RZ, R3, 0x800, RZ, 0xc0, !PT ;  /* 0x0000080003ff7812 */ /* 0x000fc4000782c0ff */
[C---:B------:R-:W-:Y:S02]  /*4afc0*/  LOP3.LUT P5, RZ, R3.reuse, 0x80, RZ, 0xc0, !PT ;  /* 0x0000008003ff7812 */ /* 0x040fe400078ac0ff */
[----:B------:R-:W-:Y:S02]  /*4afd0*/  LOP3.LUT P6, RZ, R3, 0x10, RZ, 0xc0, !PT ;  /* 0x0000001003ff7812 */ /* 0x000fe400078cc0ff */
[----:B------:R-:W-:Y:S02]  /*4afe0*/  P2R R15, PR, RZ, 0x20 ;  /* 0x00000020ff0f7803 */ /* 0x000fe40000000000 */
[----:B------:R-:W-:Y:S02]  /*4aff0*/  P2R R17, PR, RZ, 0x40 ;  /* 0x00000040ff117803 */ /* 0x000fe40000000000 */
[C---:B------:R-:W-:Y:S02]  /*4b000*/  LOP3.LUT P5, RZ, R5.reuse, 0x2, RZ, 0xc0, !PT ;  /* 0x0000000205ff7812 */ /* 0x040fe400078ac0ff */
[----:B------:R-:W-:-:S02]  /*4b010*/  LOP3.LUT P6, RZ, R5, 0x1, RZ, 0xc0, !PT ;  /* 0x0000000105ff7812 */ /* 0x000fc400078cc0ff */
[C---:B------:R-:W-:Y:S02]  /*4b020*/  PRMT R4, R166.reuse, 0x7770, RZ ;  /* 0x00007770a6047816 */ /* 0x040fe400000000ff */
[C---:B------:R-:W-:Y:S02]  /*4b030*/  PRMT R5, R166.reuse, 0x7771, RZ ;  /* 0x00007771a6057816 */ /* 0x040fe400000000ff */
[C---:B------:R-:W-:Y:S01]  /*4b040*/  PRMT R10, R166.reuse, 0x7772, RZ ;  /* 0x00007772a60a7816 */ /* 0x040fe200000000ff */
[----:B------:R0:W-:Y:S04]  /*4b050*/  @P0 STG.E.U8 desc[UR56][R198.64], R4 ;  /* 0x00000004c6000986 */ /* 0x0001e8000c101138 */
[----:B------:R-:W-:Y:S04]  /*4b060*/  @P3 STG.E.U8 desc[UR56][R190.64], R5 ;  /* 0x00000005be003986 */ /* 0x000fe8000c101138 */
[----:B0-----:R-:W2:Y:S01]  /*4b070*/  LDL.LU.64 R198, [R1+0x290] ;  /* 0x0002900001c67983 */ /* 0x001ea20000300a00 */
[----:B------:R-:W-:-:S03]  /*4b080*/  PRMT R166, R166, 0x7773, RZ ;  /* 0x00007773a6a67816 */ /* 0x000fc600000000ff */
[----:B------:R0:W-:Y:S01]  /*4b090*/  @P1 STG.E.U8 desc[UR56][R200.64], R10 ;  /* 0x0000000ac8001986 */ /* 0x0001e2000c101138 */
[----:B------:R-:W-:-:S03]  /*4b0a0*/  ISETP.NE.AND P1, PT, R12, RZ, PT ;  /* 0x000000ff0c00720c */ /* 0x000fc60003f25270 */
[----:B0-----:R-:W2:Y:S01]  /*4b0b0*/  LDL.LU.64 R200, [R1+0x288] ;  /* 0x0002880001c87983 */ /* 0x001ea20000300a00 */
[C---:B------:R-:W-:Y:S02]  /*4b0c0*/  LOP3.LUT P4, RZ, R3.reuse, 0x200, RZ, 0xc0, !PT ;  /* 0x0000020003ff7812 */ /* 0x040fe4000788c0ff */
[----:B------:R-:W-:Y:S02]  /*4b0d0*/  P2R R14, PR, RZ, 0x20 ;  /* 0x00000020ff0e7803 */ /* 0x000fe40000000000 */
[----:B------:R-:W-:Y:S02]  /*4b0e0*/  LOP3.LUT P5, RZ, R3, 0x100, RZ, 0xc0, !PT ;  /* 0x0000010003ff7812 */ /* 0x000fe400078ac0ff */
[C---:B------:R-:W-:Y:S02]  /*4b0f0*/  PRMT R6, R163.reuse, 0x7770, RZ ;  /* 0x00007770a3067816 */ /* 0x040fe400000000ff */
[C---:B------:R-:W-:Y:S02]  /*4b100*/  PRMT R11, R163.reuse, 0x7771, RZ ;  /* 0x00007771a30b7816 */ /* 0x040fe400000000ff */
[----:B------:R-:W-:Y:S01]  /*4b110*/  PRMT R4, R163, 0x7772, RZ ;  /* 0x00007772a3047816 */ /* 0x000fe200000000ff */
[----:B------:R0:W-:Y:S01]  /*4b120*/  @P1 STG.E.U8 desc[UR56][R170.64], R166 ;  /* 0x000000a6aa001986 */ /* 0x0001e2000c101138 */
[----:B------:R-:W-:-:S03]  /*4b130*/  ISETP.NE.AND P1, PT, R13, RZ, PT ;  /* 0x000000ff0d00720c */ /* 0x000fc60003f25270 */
[----:B0-----:R-:W2:Y:S01]  /*4b140*/  LDL.LU.64 R170, [R1+0x278] ;  /* 0x0002780001aa7983 */ /* 0x001ea20000300a00 */
[----:B------:R-:W-:-:S09]  /*4b150*/  PRMT R163, R163, 0x7773, RZ ;  /* 0x00007773a3a37816 */ /* 0x000fd200000000ff */
[----:B---3--:R0:W-:Y:S04]  /*4b160*/  @P1 STG.E.U8 desc[UR56][R218.64], R6 ;  /* 0x00000006da001986 */ /* 0x0081e8000c101138 */
[----:B------:R-:W-:Y:S04]  /*4b170*/  @P4 STG.E.U8 desc[UR56][R168.64], R11 ;  /* 0x0000000ba8004986 */ /* 0x000fe8000c101138 */
[----:B0-----:R-:W3:Y:S04]  /*4b180*/  LDL.LU.64 R218, [R1+0x270] ;  /* 0x0002700001da7983 */ /* 0x001ee80000300a00 */
[----:B------:R-:W3:Y:S04]  /*4b190*/  LDL.LU.64 R190, [R1+0x268] ;  /* 0x0002680001be7983 */ /* 0x000ee80000300a00 */
[----:B----4-:R0:W-:Y:S01]  /*4b1a0*/  @P5 STG.E.U8 desc[UR56][R216.64], R4 ;  /* 0x00000004d8005986 */ /* 0x0101e2000c101138 */
[----:B------:R-:W-:-:S03]  /*4b1b0*/  ISETP.NE.AND P5, PT, R14, RZ, PT ;  /* 0x000000ff0e00720c */ /* 0x000fc60003fa5270 */
[----:B0-----:R-:W4:Y:S10]  /*4b1c0*/  LDL.LU.64 R216, [R1+0x260] ;  /* 0x0002600001d87983 */ /* 0x001f340000300a00 */
[----:B--2---:R0:W-:Y:S04]  /*4b1d0*/  @P5 STG.E.U8 desc[UR56][R220.64], R163 ;  /* 0x000000a3dc005986 */ /* 0x0041e8000c101138 */
[----:B0-----:R-:W2:Y:S01]  /*4b1e0*/  LDL.LU.64 R220, [R1+0x250] ;  /* 0x0002500001dc7983 */ /* 0x001ea20000300a00 */
[----:B------:R-:W-:-:S02]  /*4b1f0*/  ISETP.NE.AND P5, PT, R15, RZ, PT ;  /* 0x000000ff0f00720c */ /* 0x000fc40003fa5270 */
[C---:B------:R-:W-:Y:S01]  /*4b200*/  LOP3.LUT P2, RZ, R3.reuse, 0x40, RZ, 0xc0, !PT ;  /* 0x0000004003ff7812 */ /* 0x040fe2000784c0ff */
[----:B------:R-:W2:Y:S01]  /*4b210*/  LDL.LU.64 R168, [R1+0x240] ;  /* 0x0002400001a87983 */ /* 0x000ea20000300a00 */
[----:B------:R-:W-:Y:S02]  /*4b220*/  P2R R16, PR, RZ, 0x40 ;  /* 0x00000040ff107803 */ /* 0x000fe40000000000 */
[----:B------:R-:W-:Y:S01]  /*4b230*/  LOP3.LUT P6, RZ, R3, 0x20, RZ, 0xc0, !PT ;  /* 0x0000002003ff7812 */ /* 0x000fe200078cc0ff */
[----:B------:R-:W0:Y:S01]  /*4b240*/  LDS.128 R12, [R2] ;  /* 0x00000000020c7984 */ /* 0x000e220000000c00 */
[C---:B------:R-:W-:Y:S02]  /*4b250*/  PRMT R5, R167.reuse, 0x7770, RZ ;  /* 0x00007770a7057816 */ /* 0x040fe400000000ff */
[C---:B------:R-:W-:Y:S02]  /*4b260*/  PRMT R10, R167.reuse, 0x7771, RZ ;  /* 0x00007771a70a7816 */ /* 0x040fe400000000ff */
[C---:B------:R-:W-:Y:S01]  /*4b270*/  PRMT R6, R167.reuse, 0x7772, RZ ;  /* 0x00007772a7067816 */ /* 0x040fe200000000ff */
[----:B------:R1:W-:Y:S01]  /*4b280*/  @P5 STG.E.U8 desc[UR56][R196.64], R5 ;  /* 0x00000005c4005986 */ /* 0x0003e2000c101138 */
[----:B------:R-:W-:-:S02]  /*4b290*/  PRMT R167, R167, 0x7773, RZ ;  /* 0x00007773a7a77816 */ /* 0x000fc400000000ff */
[C---:B------:R-:W-:Y:S02]  /*4b2a0*/  LOP3.LUT P0, RZ, R3.reuse, 0x8, RZ, 0xc0, !PT ;  /* 0x0000000803ff7812 */ /* 0x040fe4000780c0ff */
[C---:B------:R-:W-:Y:S02]  /*4b2b0*/  PRMT R4, R172.reuse, 0x7770, RZ ;  /* 0x00007770ac047816 */ /* 0x040fe400000000ff */
[C---:B------:R-:W-:Y:S02]  /*4b2c0*/  PRMT R11, R172.reuse, 0x7771, RZ ;  /* 0x00007771ac0b7816 */ /* 0x040fe400000000ff */
[----:B------:R-:W-:Y:S01]  /*4b2d0*/  LOP3.LUT P3, RZ, R3, 0x4, RZ, 0xc0, !PT ;  /* 0x0000000403ff7812 */ /* 0x000fe2000786c0ff */
[----:B-1----:R-:W2:Y:S04]  /*4b2e0*/  LDL.LU.64 R196, [R1+0x238] ;  /* 0x0002380001c47983 */ /* 0x002ea80000300a00 */
[----:B------:R1:W-:Y:S01]  /*4b2f0*/  @P2 STG.E.U8 desc[UR56][R198.64], R10 ;  /* 0x0000000ac6002986 */ /* 0x0003e2000c101138 */
[----:B------:R-:W-:-:S03]  /*4b300*/  PRMT R5, R172, 0x7772, RZ ;  /* 0x00007772ac057816 */ /* 0x000fc600000000ff */
[----:B-1----:R-:W2:Y:S04]  /*4b310*/  LDL.LU.64 R198, [R1+0x230] ;  /* 0x0002300001c67983 */ /* 0x002ea80000300a00 */
[----:B------:R1:W-:Y:S01]  /*4b320*/  @P6 STG.E.U8 desc[UR56][R200.64], R6 ;  /* 0x00000006c8006986 */ /* 0x0003e2000c101138 */
[----:B------:R-:W-:Y:S02]  /*4b330*/  ISETP.NE.AND P6, PT, R16, RZ, PT ;  /* 0x000000ff1000720c */ /* 0x000fe40003fc5270 */
[----:B------:R-:W-:Y:S01]  /*4b340*/  PRMT R172, R172, 0x7773, RZ ;  /* 0x00007773acac7816 */ /* 0x000fe200000000ff */
[----:B-1----:R-:W2:Y:S10]  /*4b350*/  LDL.LU.64 R200, [R1+0x220] ;  /* 0x0002200001c87983 */ /* 0x002eb40000300a00 */
[----:B------:R1:W-:Y:S01]  /*4b360*/  @P6 STG.E.U8 desc[UR56][R170.64], R167 ;  /* 0x000000a7aa006986 */ /* 0x0003e2000c101138 */
[----:B------:R-:W-:-:S03]  /*4b370*/  ISETP.NE.AND P6, PT, R17, RZ, PT ;  /* 0x000000ff1100720c */ /* 0x000fc60003fc5270 */
[----:B-1----:R-:W2:Y:S10]  /*4b380*/  LDL.LU.64 R170, [R1+0x218] ;  /* 0x0002180001aa7983 */ /* 0x002eb40000300a00 */
[----:B---3--:R1:W-:Y:S04]  /*4b390*/  @P6 STG.E.U8 desc[UR56][R218.64], R4 ;  /* 0x00000004da006986 */ /* 0x0083e8000c101138 */
[----:B------:R-:W-:Y:S01]  /*4b3a0*/  @P0 STG.E.U8 desc[UR56][R190.64], R11 ;  /* 0x0000000bbe000986 */ /* 0x000fe2000c101138 */
[----:B------:R-:W-:-:S03]  /*4b3b0*/  LOP3.LUT P0, RZ, R7, 0x40000000, RZ, 0xc0, !PT ;  /* 0x4000000007ff7812 */ /* 0x000fc6000780c0ff */
[----:B-1----:R-:W3:Y:S04]  /*4b3c0*/  LDL.LU.64 R218, [R1+0x210] ;  /* 0x0002100001da7983 */ /* 0x002ee80000300a00 */
[----:B----4-:R1:W-:Y:S04]  /*4b3d0*/  @P3 STG.E.U8 desc[UR56][R216.64], R5 ;  /* 0x00000005d8003986 */ /* 0x0103e8000c101138 */
[----:B-1----:R-:W4:Y:S04]  /*4b3e0*/  LDL.LU.64 R216, [R1+0x208] ;  /* 0x0002080001d87983 */ /* 0x002f280000300a00 */
[----:B--2---:R1:W-:Y:S04]  /*4b3f0*/  @P0 STG.E.U8 desc[UR56][R220.64], R172 ;  /* 0x000000acdc000986 */ /* 0x0043e8000c101138 */
[----:B-1----:R-:W2:Y:S01]  /*4b400*/  LDL.LU.64 R220, [R1+0x1d0] ;  /* 0x0001d00001dc7983 */ /* 0x002ea20000300a00 */
[----:B------:R-:W-:-:S02]  /*4b410*/  LOP3.LUT P1, RZ, R3, 0x2, RZ, 0xc0, !PT ;  /* 0x0000000203ff7812 */ /* 0x000fc4000782c0ff */
[----:B------:R-:W-:Y:S02]  /*4b420*/  LOP3.LUT P0, RZ, R3, 0x1, RZ, 0xc0, !PT ;  /* 0x0000000103ff7812 */ /* 0x000fe4000780c0ff */
[----:B0-----:R-:W-:Y:S02]  /*4b430*/  PRMT R3, R12, 0x7770, RZ ;  /* 0x000077700c037816 */ /* 0x001fe400000000ff */
[C---:B------:R-:W-:Y:S02]  /*4b440*/  LOP3.LUT P4, RZ, R0.reuse, 0x80000000, RZ, 0xc0, !PT ;  /* 0x8000000000ff7812 */ /* 0x040fe4000788c0ff */
[----:B------:R-:W-:-:S05]  /*4b450*/  LOP3.LUT P2, RZ, R0, 0x40000000, RZ, 0xc0, !PT ;  /* 0x4000000000ff7812 */ /* 0x000fca000784c0ff */
[----:B------:R0:W-:Y:S01]  /*4b460*/  @P1 STG.E.U8 desc[UR56][R168.64], R3 ;  /* 0x00000003a8001986 */ /* 0x0001e2000c101138 */
[----:B------:R-:W-:Y:S02]  /*4b470*/  LOP3.LUT P1, RZ, R7, 0x20000000, RZ, 0xc0, !PT ;  /* 0x2000000007ff7812 */ /* 0x000fe4000782c0ff */
[C---:B------:R-:W-:Y:S02]  /*4b480*/  PRMT R6, R12.reuse, 0x7771, RZ ;  /* 0x000077710c067816 */ /* 0x040fe400000000ff */
[C---:B------:R-:W-:Y:S02]  /*4b490*/  PRMT R4, R12.reuse, 0x7772, RZ ;  /* 0x000077720c047816 */ /* 0x040fe400000000ff */
[----:B------:R-:W-:Y:S02]  /*4b4a0*/  PRMT R12, R12, 0x7773, RZ ;  /* 0x000077730c0c7816 */ /* 0x000fe400000000ff */
[----:B------:R-:W-:Y:S01]  /*4b4b0*/  PRMT R5, R173, 0x7770, RZ ;  /* 0x00007770ad057816 */ /* 0x000fe200000000ff */
[----:B------:R-:W-:Y:S01]  /*4b4c0*/  @P0 STG.E.U8 desc[UR56][R196.64], R6 ;  /* 0x00000006c4000986 */ /* 0x000fe2000c101138 */
[----:B------:R-:W-:-:S02]  /*4b4d0*/  LOP3.LUT P5, RZ, R0, 0x20000000, RZ, 0xc0, !PT ;  /* 0x2000000000ff7812 */ /* 0x000fc400078ac0ff */
[----:B------:R-:W-:Y:S01]  /*4b4e0*/  LOP3.LUT P6, RZ, R0, 0x10000000, RZ, 0xc0, !PT ;  /* 0x1000000000ff7812 */ /* 0x000fe200078cc0ff */
[----:B------:R-:W-:Y:S01]  /*4b4f0*/  @P4 STG.E.U8 desc[UR56][R198.64], R4 ;  /* 0x00000004c6004986 */ /* 0x000fe2000c101138 */
[C---:B------:R-:W-:Y:S02]  /*4b500*/  PRMT R2, R173.reuse, 0x7771, RZ ;  /* 0x00007771ad027816 */ /* 0x040fe400000000ff */
[C---:B0-----:R-:W-:Y:S02]  /*4b510*/  PRMT R3, R173.reuse, 0x7772, RZ ;  /* 0x00007772ad037816 */ /* 0x041fe400000000ff */
[----:B------:R-:W-:Y:S01]  /*4b520*/  PRMT R173, R173, 0x7773, RZ ;  /* 0x00007773adad7816 */ /* 0x000fe200000000ff */
[----:B------:R-:W-:Y:S04]  /*4b530*/  @P1 STG.E.U8 desc[UR56][R200.64], R12 ;  /* 0x0000000cc8001986 */ /* 0x000fe8000c101138 */
[----:B------:R-:W-:Y:S01]  /*4b540*/  @P2 STG.E.U8 desc[UR56][R170.64], R5 ;  /* 0x00000005aa002986 */ /* 0x000fe2000c101138 */
[----:B------:R-:W-:-:S03]  /*4b550*/  LOP3.LUT P2, RZ, R7, 0x10000000, RZ, 0xc0, !PT ;  /* 0x1000000007ff7812 */ /* 0x000fc6000784c0ff */
[----:B---3--:R-:W-:Y:S04]  /*4b560*/  @P5 STG.E.U8 desc[UR56][R218.64], R2 ;  /* 0x00000002da005986 */ /* 0x008fe8000c101138 */
[----:B----4-:R-:W-:Y:S06]  /*4b570*/  @P6 STG.E.U8 desc[UR56][R216.64], R3 ;  /* 0x00000003d8006986 */ /* 0x010fec000c101138 */
[----:B--2---:R0:W-:Y:S04]  /*4b580*/  @P2 STG.E.U8 desc[UR56][R220.64], R173 ;  /* 0x000000addc002986 */ /* 0x0041e8000c101138 */
[----:B0-----:R-:W2:Y:S01]  /*4b590*/  LDL.LU.64 R220, [R1+0x248] ;  /* 0x0002480001dc7983 */ /* 0x001ea20000300a00 */
[----:B------:R-:W-:-:S02]  /*4b5a0*/  LOP3.LUT P3, RZ, R0, 0x8000000, RZ, 0xc0, !PT ;  /* 0x0800000000ff7812 */ /* 0x000fc4000786c0ff */
[----:B------:R-:W-:Y:S02]  /*4b5b0*/  PRMT R11, R13, 0x7770, RZ ;  /* 0x000077700d0b7816 */ /* 0x000fe400000000ff */
[C---:B------:R-:W-:Y:S02]  /*4b5c0*/  LOP3.LUT P4, RZ, R0.reuse, 0x400000, RZ, 0xc0, !PT ;  /* 0x0040000000ff7812 */ /* 0x040fe4000788c0ff */
[C---:B------:R-:W-:Y:S02]  /*4b5d0*/  LOP3.LUT P2, RZ, R0.reuse, 0x4000000, RZ, 0xc0, !PT ;  /* 0x0400000000ff7812 */ /* 0x040fe4000784c0ff */
[C---:B------:R-:W-:Y:S02]  /*4b5e0*/  LOP3.LUT P1, RZ, R0.reuse, 0x2000000, RZ, 0xc0, !PT ;  /* 0x0200000000ff7812 */ /* 0x040fe4000782c0ff */
[----:B------:R-:W-:-:S03]  /*4b5f0*/  LOP3.LUT P0, RZ, R0, 0x1000000, RZ, 0xc0, !PT ;  /* 0x0100000000ff7812 */ /* 0x000fc6000780c0ff */
[----:B------:R0:W-:Y:S01]  /*4b600*/  @P3 STG.E.U8 desc[UR56][R208.64], R11 ;  /* 0x0000000bd0003986 */ /* 0x0001e2000c101138 */
[----:B------:R-:W-:Y:S02]  /*4b610*/  LOP3.LUT P3, RZ, R7, 0x8000000, RZ, 0xc0, !PT ;  /* 0x0800000007ff7812 */ /* 0x000fe4000786c0ff */
[----:B------:R-:W-:Y:S02]  /*4b620*/  P2R R4, PR, RZ, 0x10 ;  /* 0x00000010ff047803 */ /* 0x000fe40000000000 */
[----:B------:R-:W-:Y:S02]  /*4b630*/  LOP3.LUT P4, RZ, R0, 0x800000, RZ, 0xc0, !PT ;  /* 0x0080000000ff7812 */ /* 0x000fe4000788c0ff */
[C---:B------:R-:W-:Y:S02]  /*4b640*/  PRMT R17, R13.reuse, 0x7771, RZ ;  /* 0x000077710d117816 */ /* 0x040fe400000000ff */
[C---:B------:R-:W-:Y:S02]  /*4b650*/  PRMT R5, R13.reuse, 0x7772, RZ ;  /* 0x000077720d057816 */ /* 0x040fe400000000ff */
[----:B------:R-:W-:-:S02]  /*4b660*/  PRMT R13, R13, 0x7773, RZ ;  /* 0x000077730d0d7816 */ /* 0x000fc400000000ff */
[C---:B------:R-:W-:Y:S01]  /*4b670*/  PRMT R3, R174.reuse, 0x7770, RZ ;  /* 0x00007770ae037816 */ /* 0x040fe200000000ff */
[----:B------:R1:W-:Y:S01]  /*4b680*/  @P2 STG.E.U8 desc[UR56][R206.64], R17 ;  /* 0x00000011ce002986 */ /* 0x0003e2000c101138 */
[----:B------:R-:W-:-:S03]  /*4b690*/  PRMT R19, R174, 0x7771, RZ ;  /* 0x00007771ae137816 */ /* 0x000fc600000000ff */
[----:B------:R3:W-:Y:S04]  /*4b6a0*/  @P1 STG.E.U8 desc[UR56][R204.64], R5 ;  /* 0x00000005cc001986 */ /* 0x0007e8000c101138 */
[----:B------:R4:W-:Y:S04]  /*4b6b0*/  @P3 STG.E.U8 desc[UR56][R202.64], R13 ;  /* 0x0000000dca003986 */ /* 0x0009e8000c101138 */
[----:B------:R4:W-:Y:S04]  /*4b6c0*/  @P0 STG.E.U8 desc[UR56][R46.64], R3 ;  /* 0x000000032e000986 */ /* 0x0009e8000c101138 */
[----:B------:R4:W-:Y:S01]  /*4b6d0*/  @P4 STG.E.U8 desc[UR56][R44.64], R19 ;  /* 0x000000132c004986 */ /* 0x0009e2000c101138 */
[----:B------:R-:W-:-:S02]  /*4b6e0*/  ISETP.NE.AND P4, PT, R4, RZ, PT ;  /* 0x000000ff0400720c */ /* 0x000fc40003f85270 */
[----:B------:R-:W-:Y:S02]  /*4b6f0*/  LOP3.LUT P5, RZ, R0, 0x80000, RZ, 0xc0, !PT ;  /* 0x0008000000ff7812 */ /* 0x000fe400078ac0ff */
[----:B0-----:R-:W-:Y:S02]  /*4b700*/  PRMT R11, R174, 0x7772, RZ ;  /* 0x00007772ae0b7816 */ /* 0x001fe400000000ff */
[----:B------:R-:W-:Y:S02]  /*4b710*/  P2R R6, PR, RZ, 0x20 ;  /* 0x00000020ff067803 */ /* 0x000fe40000000000 */
[----:B------:R-:W-:-:S04]  /*4b720*/  LOP3.LUT P5, RZ, R0, 0x100000, RZ, 0xc0, !PT ;  /* 0x0010000000ff7812 */ /* 0x000fc800078ac0ff */
[----:B------:R-:W-:Y:S01]  /*4b730*/  P2R R2, PR, RZ, 0x20 ;  /* 0x00000020ff027803 */ /* 0x000fe20000000000 */
[----:B------:R0:W-:Y:S01]  /*4b740*/  @P4 STG.E.U8 desc[UR56][R42.64], R11 ;  /* 0x0000000b2a004986 */ /* 0x0001e2000c101138 */
[----:B------:R-:W-:Y:S02]  /*4b750*/  LOP3.LUT P4, RZ, R7, 0x4000000, RZ, 0xc0, !PT ;  /* 0x0400000007ff7812 */ /* 0x000fe4000788c0ff */
[----:B------:R-:W-:Y:S02]  /*4b760*/  LOP3.LUT P5, RZ, R0, 0x200000, RZ, 0xc0, !PT ;  /* 0x0020000000ff7812 */ /* 0x000fe400078ac0ff */
[----:B-1----:R-:W-:Y:S02]  /*4b770*/  PRMT R17, R174, 0x7773, RZ ;  /* 0x00007773ae117816 */ /* 0x002fe400000000ff */
[----:B---3--:R-:W-:-:S07]  /*4b780*/  PRMT R5, R14, 0x7770, RZ ;  /* 0x000077700e057816 */ /* 0x008fce00000000ff */
[----:B------:R1:W-:Y:S04]  /*4b790*/  @P4 STG.E.U8 desc[UR56][R40.64], R17 ;  /* 0x0000001128004986 */ /* 0x0003e8000c101138 */
[----:B------:R3:W-:Y:S01]  /*4b7a0*/  @P5 STG.E.U8 desc[UR56][R38.64], R5 ;  /* 0x0000000526005986 */ /* 0x0007e2000c101138 */
[----:B------:R-:W-:Y:S02]  /*4b7b0*/  ISETP.NE.AND P5, PT, R2, RZ, PT ;  /* 0x000000ff0200720c */ /* 0x000fe40003fa5270 */
[C---:B----4-:R-:W-:Y:S02]  /*4b7c0*/  PRMT R13, R14.reuse, 0x7771, RZ ;  /* 0x000077710e0d7816 */ /* 0x050fe400000000ff */
[----:B------:R-:W-:-:S09]  /*4b7d0*/  PRMT R3, R14, 0x7772, RZ ;  /* 0x000077720e037816 */ /* 0x000fd200000000ff */
[----:B------:R4:W-:Y:S01]  /*4b7e0*/  @P5 STG.E.U8 desc[UR56][R36.64], R13 ;  /* 0x0000000d24005986 */ /* 0x0009e2000c101138 */
[----:B------:R-:W-:Y:S02]  /*4b7f0*/  ISETP.NE.AND P5, PT, R6, RZ, PT ;  /* 0x000000ff0600720c */ /* 0x000fe40003fa5270 */
[----:B------:R-:W-:Y:S02]  /*4b800*/  LOP3.LUT P6, RZ, R0, 0x40000, RZ, 0xc0, !PT ;  /* 0x0004000000ff7812 */ /* 0x000fe400078cc0ff */
[----:B------:R-:W-:-:S09]  /*4b810*/  PRMT R19, R14, 0x7773, RZ ;  /* 0x000077730e137816 */ /* 0x000fd200000000ff */
[----:B------:R1:W-:Y:S01]  /*4b820*/  @P5 STG.E.U8 desc[UR56][R34.64], R3 ;  /* 0x0000000322005986 */ /* 0x0003e2000c101138 */
[----:B------:R-:W-:Y:S02]  /*4b830*/  LOP3.LUT P5, RZ, R7, 0x2000000, RZ, 0xc0, !PT ;  /* 0x0200000007ff7812 */ /* 0x000fe400078ac0ff */
[----:B0-----:R-:W-:Y:S02]  /*4b840*/  PRMT R11, R175, 0x7770, RZ ;  /* 0x00007770af0b7816 */ /* 0x001fe400000000ff */
[----:B------:R-:W-:Y:S02]  /*4b850*/  LOP3.LUT P4, RZ, R0, 0x10000, RZ, 0xc0, !PT ;  /* 0x0001000000ff7812 */ /* 0x000fe4000788c0ff */
[C---:B------:R-:W-:Y:S02]  /*4b860*/  LOP3.LUT P3, RZ, R7.reuse, 0x800000, RZ, 0xc0, !PT ;  /* 0x0080000007ff7812 */ /* 0x040fe4000786c0ff */
[----:B------:R-:W-:-:S05]  /*4b870*/  LOP3.LUT P2, RZ, R7, 0x400000, RZ, 0xc0, !PT ;  /* 0x0040000007ff7812 */ /* 0x000fca000784c0ff */
[----:B------:R0:W-:Y:S01]  /*4b880*/  @P5 STG.E.U8 desc[UR56][R32.64], R19 ;  /* 0x0000001320005986 */ /* 0x0001e2000c101138 */
[----:B------:R-:W-:-:S03]  /*4b890*/  LOP3.LUT P5, RZ, R0, 0x20000, RZ, 0xc0, !PT ;  /* 0x0002000000ff7812 */ /* 0x000fc600078ac0ff */
[----:B------:R0:W-:Y:S01]  /*4b8a0*/  @P6 STG.E.U8 desc[UR56][R30.64], R11 ;  /* 0x0000000b1e006986 */ /* 0x0001e2000c101138 */
[C---:B------:R-:W-:Y:S02]  /*4b8b0*/  LOP3.LUT P6, RZ, R7.reuse, 0x1000000, RZ, 0xc0, !PT ;  /* 0x0100000007ff7812 */ /* 0x040fe400078cc0ff */
[C---:B------:R-:W-:Y:S02]  /*4b8c0*/  LOP3.LUT P1, RZ, R7.reuse, 0x200000, RZ, 0xc0, !PT ;  /* 0x0020000007ff7812 */ /* 0x040fe4000782c0ff */
[----:B------:R-:W-:Y:S02]  /*4b8d0*/  LOP3.LUT P0, RZ, R7, 0x100000, RZ, 0xc0, !PT ;  /* 0x0010000007ff7812 */ /* 0x000fe4000780c0ff */
[C---:B------:R-:W-:Y:S02]  /*4b8e0*/  PRMT R7, R175.reuse, 0x7771, RZ ;  /* 0x00007771af077816 */ /* 0x040fe400000000ff */
[C---:B-1----:R-:W-:Y:S02]  /*4b8f0*/  PRMT R17, R175.reuse, 0x7772, RZ ;  /* 0x00007772af117816 */ /* 0x042fe400000000ff */
[----:B------:R-:W-:-:S02]  /*4b900*/  PRMT R175, R175, 0x7773, RZ ;  /* 0x00007773afaf7816 */ /* 0x000fc400000000ff */
[C---:B------:R-:W-:Y:S01]  /*4b910*/  PRMT R0, R15.reuse, 0x7770, RZ ;  /* 0x000077700f007816 */ /* 0x040fe200000000ff */
[----:B------:R0:W-:Y:S01]  /*4b920*/  @P5 STG.E.U8 desc[UR56][R20.64], R7 ;  /* 0x0000000714005986 */ /* 0x0001e2000c101138 */
[C---:B---3--:R-:W-:Y:S02]  /*4b930*/  PRMT R5, R15.reuse, 0x7771, RZ ;  /* 0x000077710f057816 */ /* 0x048fe400000000ff */
[C---:B----4-:R-:W-:Y:S01]  /*4b940*/  PRMT R13, R15.reuse, 0x7772, RZ ;  /* 0x000077720f0d7816 */ /* 0x050fe200000000ff */
[----:B------:R0:W-:Y:S04]  /*4b950*/  @P4 STG.E.U8 desc[UR56][R28.64], R17 ;  /* 0x000000111c004986 */ /* 0x0001e8000c101138 */
[----:B------:R0:W-:Y:S01]  /*4b960*/  @P6 STG.E.U8 desc[UR56][R24.64], R175 ;  /* 0x000000af18006986 */ /* 0x0001e2000c101138 */
[----:B------:R-:W-:-:S03]  /*4b970*/  PRMT R15, R15, 0x7773, RZ ;  /* 0x000077730f0f7816 */ /* 0x000fc600000000ff */
[----:B--2---:R0:W-:Y:S04]  /*4b980*/  @P3 STG.E.U8 desc[UR56][R220.64], R0 ;  /* 0x00000000dc003986 */ /* 0x0041e8000c101138 */
[----:B------:R0:W-:Y:S04]  /*4b990*/  @P2 STG.E.U8 desc[UR56][R26.64], R5 ;  /* 0x000000051a002986 */ /* 0x0001e8000c101138 */
[----:B------:R0:W-:Y:S01]  /*4b9a0*/  @P1 STG.E.U8 desc[UR56][R22.64], R13 ;  /* 0x0000000d16001986 */ /* 0x0001e2000c101138 */
[----:B------:R-:W-:Y:S05]  /*4b9b0*/  @!P0 EXIT ;  /* 0x000000000000894d */ /* 0x000fea0003800000 */
[----:B------:R-:W-:Y:S01]  /*4b9c0*/  STG.E.U8 desc[UR56][R8.64], R15 ;  /* 0x0000000f08007986 */ /* 0x000fe2000c101138 */
[----:B------:R-:W-:Y:S05]  /*4b9d0*/  EXIT ;  /* 0x000000000000794d */ /* 0x000fea0003800000 */
.L_x_3:
[----:B------:R-:W-:-:S00]  /*4b9e0*/  BRA `(.L_x_3) ;  /* 0xfffffffc00fc7947 */ /* 0x000fc0000383ffff */
[----:B------:R-:W-:-:S00]  /*4b9f0*/  NOP ;  /* 0x0000000000007918 */ /* 0x000fc00000000000 */
        /* <DEDUP_REMOVED lines=8> */
.L_x_4:


//--------------------- .nv.shared.matmul_kernel  --------------------------
	.section	.nv.shared.matmul_kernel,"aw",@nobits
	.sectionflags	@""
	.align	16
	.zero		1024


//--------------------- .nv.shared.reserved.0     --------------------------
	.section	.nv.shared.reserved.0,"aw",@nobits
	.weak		__nv_reservedSMEM_offset_0_alias
	.size		__nv_reservedSMEM_offset_0_alias, 0, 0
	.other		__nv_reservedSMEM_offset_0_alias,@"STO_CUDA_RESERVED_SHARED STV_DEFAULT"
__nv_reservedSMEM_offset_0_alias:
	.zero		0


//--------------------- .nv.constant0.matmul_kernel --------------------------
	.section	.nv.constant0.matmul_kernel,"a",@progbits
	.sectionflags	@""
	.align	4
.nv.constant0.matmul_kernel:
	.zero		608


//--------------------- SYMBOLS --------------------------

	.type		.nv.reservedSmem.offset0,@object
	.size		.nv.reservedSmem.offset0,0x4
